//
// Generated by NVIDIA NVVM Compiler
//
// Compiler Build ID: CL-36424714
// Cuda compilation tools, release 13.0, V13.0.88
// Based on NVVM 20.0.0
//

.version 9.0
.target sm_100
.address_size 64

	// .globl	_Z4tranPymS_m
// _ZZN3cub18CUB_300001_SM_10006detail10radix_sort31DeviceRadixSortSingleTileKernelINS1_5radix10policy_hubIyNS0_8NullTypeEyE10Policy1000ELNS0_9SortOrderE0EyS6_yNS1_21identity_decomposer_tEEEvPKT1_PSB_PKT2_PSF_T3_iiT4_E12temp_storage has been demoted
// _ZZN3cub18CUB_300001_SM_10006detail10radix_sort30DeviceRadixSortHistogramKernelINS1_5radix10policy_hubIyNS0_8NullTypeEyE10Policy1000ELNS0_9SortOrderE0EyyNS1_21identity_decomposer_tEEEvPT2_PKT1_SB_iiT3_E12temp_storage has been demoted
// _ZZN3cub18CUB_300001_SM_10006detail10radix_sort33DeviceRadixSortExclusiveSumKernelINS1_5radix10policy_hubIyNS0_8NullTypeEyE10Policy1000EyEEvPT0_E12temp_storage has been demoted
// _ZZN3cub18CUB_300001_SM_10006detail10radix_sort29DeviceRadixSortOnesweepKernelINS1_5radix10policy_hubIyNS0_8NullTypeEyE10Policy1000ELNS0_9SortOrderE0EyS6_yiiNS1_21identity_decomposer_tEEEvPT5_SC_PT3_PKSD_PT1_PKSH_PT2_PKSL_T4_iiT6_E1s has been demoted
.global .align 1 .b8 _ZN34_INTERNAL_1af510d4_4_k_cu_b9311e804cuda3std3__45__cpo5beginE[1];
.global .align 1 .b8 _ZN34_INTERNAL_1af510d4_4_k_cu_b9311e804cuda3std3__45__cpo3endE[1];
.global .align 1 .b8 _ZN34_INTERNAL_1af510d4_4_k_cu_b9311e804cuda3std3__45__cpo6cbeginE[1];
.global .align 1 .b8 _ZN34_INTERNAL_1af510d4_4_k_cu_b9311e804cuda3std3__45__cpo4cendE[1];
.global .align 1 .b8 _ZN34_INTERNAL_1af510d4_4_k_cu_b9311e804cuda3std3__45__cpo6rbeginE[1];
.global .align 1 .b8 _ZN34_INTERNAL_1af510d4_4_k_cu_b9311e804cuda3std3__45__cpo4rendE[1];
.global .align 1 .b8 _ZN34_INTERNAL_1af510d4_4_k_cu_b9311e804cuda3std3__45__cpo7crbeginE[1];
.global .align 1 .b8 _ZN34_INTERNAL_1af510d4_4_k_cu_b9311e804cuda3std3__45__cpo5crendE[1];
.global .align 1 .b8 _ZN34_INTERNAL_1af510d4_4_k_cu_b9311e804cuda3std3__436_GLOBAL__N__1af510d4_4_k_cu_b9311e806ignoreE[1];
.global .align 1 .b8 _ZN34_INTERNAL_1af510d4_4_k_cu_b9311e804cuda3std3__419piecewise_constructE[1];
.global .align 1 .b8 _ZN34_INTERNAL_1af510d4_4_k_cu_b9311e804cuda3std3__48in_placeE[1];
.global .align 1 .b8 _ZN34_INTERNAL_1af510d4_4_k_cu_b9311e804cuda3std3__420unreachable_sentinelE[1];
.global .align 1 .b8 _ZN34_INTERNAL_1af510d4_4_k_cu_b9311e804cuda3std3__47nulloptE[1];
.global .align 1 .b8 _ZN34_INTERNAL_1af510d4_4_k_cu_b9311e804cuda3std3__48unexpectE[1];
.global .align 1 .b8 _ZN34_INTERNAL_1af510d4_4_k_cu_b9311e804cuda3std6ranges3__45__cpo4swapE[1];
.global .align 1 .b8 _ZN34_INTERNAL_1af510d4_4_k_cu_b9311e804cuda3std6ranges3__45__cpo9iter_moveE[1];
.global .align 1 .b8 _ZN34_INTERNAL_1af510d4_4_k_cu_b9311e804cuda3std6ranges3__45__cpo5beginE[1];
.global .align 1 .b8 _ZN34_INTERNAL_1af510d4_4_k_cu_b9311e804cuda3std6ranges3__45__cpo3endE[1];
.global .align 1 .b8 _ZN34_INTERNAL_1af510d4_4_k_cu_b9311e804cuda3std6ranges3__45__cpo6cbeginE[1];
.global .align 1 .b8 _ZN34_INTERNAL_1af510d4_4_k_cu_b9311e804cuda3std6ranges3__45__cpo4cendE[1];
.global .align 1 .b8 _ZN34_INTERNAL_1af510d4_4_k_cu_b9311e804cuda3std6ranges3__45__cpo7advanceE[1];
.global .align 1 .b8 _ZN34_INTERNAL_1af510d4_4_k_cu_b9311e804cuda3std6ranges3__45__cpo9iter_swapE[1];
.global .align 1 .b8 _ZN34_INTERNAL_1af510d4_4_k_cu_b9311e804cuda3std6ranges3__45__cpo4nextE[1];
.global .align 1 .b8 _ZN34_INTERNAL_1af510d4_4_k_cu_b9311e804cuda3std6ranges3__45__cpo4prevE[1];
.global .align 1 .b8 _ZN34_INTERNAL_1af510d4_4_k_cu_b9311e804cuda3std6ranges3__45__cpo4dataE[1];
.global .align 1 .b8 _ZN34_INTERNAL_1af510d4_4_k_cu_b9311e804cuda3std6ranges3__45__cpo5cdataE[1];
.global .align 1 .b8 _ZN34_INTERNAL_1af510d4_4_k_cu_b9311e804cuda3std6ranges3__45__cpo4sizeE[1];
.global .align 1 .b8 _ZN34_INTERNAL_1af510d4_4_k_cu_b9311e804cuda3std6ranges3__45__cpo5ssizeE[1];
.global .align 1 .b8 _ZN34_INTERNAL_1af510d4_4_k_cu_b9311e804cuda3std6ranges3__45__cpo8distanceE[1];
.global .align 1 .b8 _ZN34_INTERNAL_1af510d4_4_k_cu_b9311e806thrust24THRUST_300001_SM_1000_NS8cuda_cub3parE[1];
.global .align 1 .b8 _ZN34_INTERNAL_1af510d4_4_k_cu_b9311e806thrust24THRUST_300001_SM_1000_NS8cuda_cub10par_nosyncE[1];
.global .align 1 .b8 _ZN34_INTERNAL_1af510d4_4_k_cu_b9311e806thrust24THRUST_300001_SM_1000_NS6system6detail10sequential3seqE[1];
.global .align 1 .b8 _ZN34_INTERNAL_1af510d4_4_k_cu_b9311e806thrust24THRUST_300001_SM_1000_NS6system3cpp3parE[1];
.global .align 1 .b8 _ZN34_INTERNAL_1af510d4_4_k_cu_b9311e806thrust24THRUST_300001_SM_1000_NS12placeholders2_1E[1];
.global .align 1 .b8 _ZN34_INTERNAL_1af510d4_4_k_cu_b9311e806thrust24THRUST_300001_SM_1000_NS12placeholders2_2E[1];
.global .align 1 .b8 _ZN34_INTERNAL_1af510d4_4_k_cu_b9311e806thrust24THRUST_300001_SM_1000_NS12placeholders2_3E[1];
.global .align 1 .b8 _ZN34_INTERNAL_1af510d4_4_k_cu_b9311e806thrust24THRUST_300001_SM_1000_NS12placeholders2_4E[1];
.global .align 1 .b8 _ZN34_INTERNAL_1af510d4_4_k_cu_b9311e806thrust24THRUST_300001_SM_1000_NS12placeholders2_5E[1];
.global .align 1 .b8 _ZN34_INTERNAL_1af510d4_4_k_cu_b9311e806thrust24THRUST_300001_SM_1000_NS12placeholders2_6E[1];
.global .align 1 .b8 _ZN34_INTERNAL_1af510d4_4_k_cu_b9311e806thrust24THRUST_300001_SM_1000_NS12placeholders2_7E[1];
.global .align 1 .b8 _ZN34_INTERNAL_1af510d4_4_k_cu_b9311e806thrust24THRUST_300001_SM_1000_NS12placeholders2_8E[1];
.global .align 1 .b8 _ZN34_INTERNAL_1af510d4_4_k_cu_b9311e806thrust24THRUST_300001_SM_1000_NS12placeholders2_9E[1];
.global .align 1 .b8 _ZN34_INTERNAL_1af510d4_4_k_cu_b9311e806thrust24THRUST_300001_SM_1000_NS12placeholders3_10E[1];
.global .align 1 .b8 _ZN34_INTERNAL_1af510d4_4_k_cu_b9311e806thrust24THRUST_300001_SM_1000_NS3seqE[1];
.global .align 1 .b8 _ZN34_INTERNAL_1af510d4_4_k_cu_b9311e806thrust24THRUST_300001_SM_1000_NS6deviceE[1];

.visible .entry _Z4tranPymS_m(
	.param .u64 .ptr .align 1 _Z4tranPymS_m_param_0,
	.param .u64 _Z4tranPymS_m_param_1,
	.param .u64 .ptr .align 1 _Z4tranPymS_m_param_2,
	.param .u64 _Z4tranPymS_m_param_3
)
{
	.reg .pred 	%p<16>;
	.reg .b32 	%r<22>;
	.reg .b64 	%rd<97>;

	ld.param.u64 	%rd44, [_Z4tranPymS_m_param_0];
	ld.param.u64 	%rd43, [_Z4tranPymS_m_param_1];
	ld.param.u64 	%rd45, [_Z4tranPymS_m_param_2];
	ld.param.u64 	%rd46, [_Z4tranPymS_m_param_3];
	cvta.to.global.u64 	%rd1, %rd45;
	cvta.to.global.u64 	%rd2, %rd44;
	mov.u32 	%r1, %ctaid.x;
	mov.u32 	%r2, %ntid.x;
	mov.u32 	%r3, %tid.x;
	mad.lo.s32 	%r4, %r1, %r2, %r3;
	shr.u32 	%r5, %r4, 5;
	cvt.u64.u32 	%rd47, %r5;
	and.b32  	%r6, %r3, 31;
	cvt.u64.u32 	%rd3, %r6;
	mul.lo.s64 	%rd88, %rd46, %rd47;
	add.s64 	%rd5, %rd88, %rd46;
	setp.ge.u64 	%p1, %rd88, %rd5;
	@%p1 bra 	$L__BB0_32;
	add.s64 	%rd48, %rd88, 32;
	max.u64 	%rd49, %rd5, %rd48;
	not.b64 	%rd50, %rd88;
	add.s64 	%rd6, %rd49, %rd50;
	and.b64  	%rd51, %rd6, 96;
	setp.eq.s64 	%p2, %rd51, 96;
	mov.u64 	%rd92, %rd88;
	@%p2 bra 	$L__BB0_9;
	shr.u64 	%rd52, %rd6, 5;
	add.s64 	%rd53, %rd52, 1;
	and.b64  	%rd54, %rd53, 3;
	add.s64 	%rd55, %rd88, %rd3;
	shl.b64 	%rd56, %rd55, 3;
	add.s64 	%rd87, %rd2, %rd56;
	neg.s64 	%rd86, %rd54;
	shl.b64 	%rd57, %rd53, 5;
	and.b64  	%rd58, %rd57, 96;
	add.s64 	%rd92, %rd88, %rd58;
	cvt.u32.u64 	%r7, %rd43;
$L__BB0_3:
	.pragma "nounroll";
	add.s64 	%rd59, %rd3, %rd88;
	setp.ge.u64 	%p3, %rd59, %rd43;
	@%p3 bra 	$L__BB0_8;
	ld.global.u64 	%rd13, [%rd87];
	or.b64  	%rd60, %rd13, %rd43;
	and.b64  	%rd61, %rd60, -4294967296;
	setp.ne.s64 	%p4, %rd61, 0;
	@%p4 bra 	$L__BB0_6;
	cvt.u32.u64 	%r8, %rd13;
	rem.u32 	%r9, %r8, %r7;
	cvt.u64.u32 	%rd89, %r9;
	bra.uni 	$L__BB0_7;
$L__BB0_6:
	rem.u64 	%rd89, %rd13, %rd43;
$L__BB0_7:
	shl.b64 	%rd62, %rd89, 3;
	add.s64 	%rd63, %rd1, %rd62;
	st.global.u64 	[%rd63], %rd13;
$L__BB0_8:
	add.s64 	%rd88, %rd88, 32;
	add.s64 	%rd87, %rd87, 256;
	add.s64 	%rd86, %rd86, 1;
	setp.ne.s64 	%p5, %rd86, 0;
	@%p5 bra 	$L__BB0_3;
$L__BB0_9:
	setp.lt.u64 	%p6, %rd6, 96;
	@%p6 bra 	$L__BB0_32;
	add.s64 	%rd64, %rd92, %rd3;
	shl.b64 	%rd65, %rd64, 3;
	add.s64 	%rd66, %rd65, %rd2;
	add.s64 	%rd91, %rd66, 512;
	cvt.u32.u64 	%r10, %rd43;
$L__BB0_11:
	add.s64 	%rd24, %rd3, %rd92;
	setp.ge.u64 	%p7, %rd24, %rd43;
	@%p7 bra 	$L__BB0_16;
	ld.global.u64 	%rd25, [%rd91+-512];
	or.b64  	%rd67, %rd25, %rd43;
	and.b64  	%rd68, %rd67, -4294967296;
	setp.ne.s64 	%p8, %rd68, 0;
	@%p8 bra 	$L__BB0_14;
	cvt.u32.u64 	%r11, %rd25;
	rem.u32 	%r12, %r11, %r10;
	cvt.u64.u32 	%rd93, %r12;
	bra.uni 	$L__BB0_15;
$L__BB0_14:
	rem.u64 	%rd93, %rd25, %rd43;
$L__BB0_15:
	shl.b64 	%rd69, %rd93, 3;
	add.s64 	%rd70, %rd1, %rd69;
	st.global.u64 	[%rd70], %rd25;
$L__BB0_16:
	add.s64 	%rd71, %rd24, 32;
	setp.ge.u64 	%p9, %rd71, %rd43;
	@%p9 bra 	$L__BB0_21;
	ld.global.u64 	%rd29, [%rd91+-256];
	or.b64  	%rd72, %rd29, %rd43;
	and.b64  	%rd73, %rd72, -4294967296;
	setp.ne.s64 	%p10, %rd73, 0;
	@%p10 bra 	$L__BB0_19;
	cvt.u32.u64 	%r14, %rd29;
	rem.u32 	%r15, %r14, %r10;
	cvt.u64.u32 	%rd94, %r15;
	bra.uni 	$L__BB0_20;
$L__BB0_19:
	rem.u64 	%rd94, %rd29, %rd43;
$L__BB0_20:
	shl.b64 	%rd74, %rd94, 3;
	add.s64 	%rd75, %rd1, %rd74;
	st.global.u64 	[%rd75], %rd29;
$L__BB0_21:
	add.s64 	%rd76, %rd24, 64;
	setp.ge.u64 	%p11, %rd76, %rd43;
	@%p11 bra 	$L__BB0_26;
	ld.global.u64 	%rd33, [%rd91];
	or.b64  	%rd77, %rd33, %rd43;
	and.b64  	%rd78, %rd77, -4294967296;
	setp.ne.s64 	%p12, %rd78, 0;
	@%p12 bra 	$L__BB0_24;
	cvt.u32.u64 	%r17, %rd33;
	rem.u32 	%r18, %r17, %r10;
	cvt.u64.u32 	%rd95, %r18;
	bra.uni 	$L__BB0_25;
$L__BB0_24:
	rem.u64 	%rd95, %rd33, %rd43;
$L__BB0_25:
	shl.b64 	%rd79, %rd95, 3;
	add.s64 	%rd80, %rd1, %rd79;
	st.global.u64 	[%rd80], %rd33;
$L__BB0_26:
	add.s64 	%rd81, %rd24, 96;
	setp.ge.u64 	%p13, %rd81, %rd43;
	@%p13 bra 	$L__BB0_31;
	ld.global.u64 	%rd37, [%rd91+256];
	or.b64  	%rd82, %rd37, %rd43;
	and.b64  	%rd83, %rd82, -4294967296;
	setp.ne.s64 	%p14, %rd83, 0;
	@%p14 bra 	$L__BB0_29;
	cvt.u32.u64 	%r20, %rd37;
	rem.u32 	%r21, %r20, %r10;
	cvt.u64.u32 	%rd96, %r21;
	bra.uni 	$L__BB0_30;
$L__BB0_29:
	rem.u64 	%rd96, %rd37, %rd43;
$L__BB0_30:
	shl.b64 	%rd84, %rd96, 3;
	add.s64 	%rd85, %rd1, %rd84;
	st.global.u64 	[%rd85], %rd37;
$L__BB0_31:
	add.s64 	%rd92, %rd92, 128;
	add.s64 	%rd91, %rd91, 1024;
	setp.lt.u64 	%p15, %rd92, %rd5;
	@%p15 bra 	$L__BB0_11;
$L__BB0_32:
	ret;

}
	// .globl	_ZN3cub18CUB_300001_SM_10006detail11EmptyKernelIvEEvv
.visible .entry _ZN3cub18CUB_300001_SM_10006detail11EmptyKernelIvEEvv()
{


	ret;

}
	// .globl	_ZN3cub18CUB_300001_SM_10006detail10radix_sort31DeviceRadixSortSingleTileKernelINS1_5radix10policy_hubIyNS0_8NullTypeEyE10Policy1000ELNS0_9SortOrderE0EyS6_yNS1_21identity_decomposer_tEEEvPKT1_PSB_PKT2_PSF_T3_iiT4_
.visible .entry _ZN3cub18CUB_300001_SM_10006detail10radix_sort31DeviceRadixSortSingleTileKernelINS1_5radix10policy_hubIyNS0_8NullTypeEyE10Policy1000ELNS0_9SortOrderE0EyS6_yNS1_21identity_decomposer_tEEEvPKT1_PSB_PKT2_PSF_T3_iiT4_(
	.param .u64 .ptr .align 1 _ZN3cub18CUB_300001_SM_10006detail10radix_sort31DeviceRadixSortSingleTileKernelINS1_5radix10policy_hubIyNS0_8NullTypeEyE10Policy1000ELNS0_9SortOrderE0EyS6_yNS1_21identity_decomposer_tEEEvPKT1_PSB_PKT2_PSF_T3_iiT4__param_0,
	.param .u64 .ptr .align 1 _ZN3cub18CUB_300001_SM_10006detail10radix_sort31DeviceRadixSortSingleTileKernelINS1_5radix10policy_hubIyNS0_8NullTypeEyE10Policy1000ELNS0_9SortOrderE0EyS6_yNS1_21identity_decomposer_tEEEvPKT1_PSB_PKT2_PSF_T3_iiT4__param_1,
	.param .u64 .ptr .align 1 _ZN3cub18CUB_300001_SM_10006detail10radix_sort31DeviceRadixSortSingleTileKernelINS1_5radix10policy_hubIyNS0_8NullTypeEyE10Policy1000ELNS0_9SortOrderE0EyS6_yNS1_21identity_decomposer_tEEEvPKT1_PSB_PKT2_PSF_T3_iiT4__param_2,
	.param .u64 .ptr .align 1 _ZN3cub18CUB_300001_SM_10006detail10radix_sort31DeviceRadixSortSingleTileKernelINS1_5radix10policy_hubIyNS0_8NullTypeEyE10Policy1000ELNS0_9SortOrderE0EyS6_yNS1_21identity_decomposer_tEEEvPKT1_PSB_PKT2_PSF_T3_iiT4__param_3,
	.param .u64 _ZN3cub18CUB_300001_SM_10006detail10radix_sort31DeviceRadixSortSingleTileKernelINS1_5radix10policy_hubIyNS0_8NullTypeEyE10Policy1000ELNS0_9SortOrderE0EyS6_yNS1_21identity_decomposer_tEEEvPKT1_PSB_PKT2_PSF_T3_iiT4__param_4,
	.param .u32 _ZN3cub18CUB_300001_SM_10006detail10radix_sort31DeviceRadixSortSingleTileKernelINS1_5radix10policy_hubIyNS0_8NullTypeEyE10Policy1000ELNS0_9SortOrderE0EyS6_yNS1_21identity_decomposer_tEEEvPKT1_PSB_PKT2_PSF_T3_iiT4__param_5,
	.param .u32 _ZN3cub18CUB_300001_SM_10006detail10radix_sort31DeviceRadixSortSingleTileKernelINS1_5radix10policy_hubIyNS0_8NullTypeEyE10Policy1000ELNS0_9SortOrderE0EyS6_yNS1_21identity_decomposer_tEEEvPKT1_PSB_PKT2_PSF_T3_iiT4__param_6,
	.param .align 1 .b8 _ZN3cub18CUB_300001_SM_10006detail10radix_sort31DeviceRadixSortSingleTileKernelINS1_5radix10policy_hubIyNS0_8NullTypeEyE10Policy1000ELNS0_9SortOrderE0EyS6_yNS1_21identity_decomposer_tEEEvPKT1_PSB_PKT2_PSF_T3_iiT4__param_7[1]
)
.maxntid 256
.minnctapersm 1
{
	.reg .pred 	%p<32>;
	.reg .b16 	%rs<19>;
	.reg .b32 	%r<356>;
	.reg .b64 	%rd<113>;
	// demoted variable
	.shared .align 16 .b8 _ZZN3cub18CUB_300001_SM_10006detail10radix_sort31DeviceRadixSortSingleTileKernelINS1_5radix10policy_hubIyNS0_8NullTypeEyE10Policy1000ELNS0_9SortOrderE0EyS6_yNS1_21identity_decomposer_tEEEvPKT1_PSB_PKT2_PSF_T3_iiT4_E12temp_storage[33856];
	ld.param.u64 	%rd50, [_ZN3cub18CUB_300001_SM_10006detail10radix_sort31DeviceRadixSortSingleTileKernelINS1_5radix10policy_hubIyNS0_8NullTypeEyE10Policy1000ELNS0_9SortOrderE0EyS6_yNS1_21identity_decomposer_tEEEvPKT1_PSB_PKT2_PSF_T3_iiT4__param_0];
	ld.param.u64 	%rd47, [_ZN3cub18CUB_300001_SM_10006detail10radix_sort31DeviceRadixSortSingleTileKernelINS1_5radix10policy_hubIyNS0_8NullTypeEyE10Policy1000ELNS0_9SortOrderE0EyS6_yNS1_21identity_decomposer_tEEEvPKT1_PSB_PKT2_PSF_T3_iiT4__param_1];
	ld.param.u64 	%rd48, [_ZN3cub18CUB_300001_SM_10006detail10radix_sort31DeviceRadixSortSingleTileKernelINS1_5radix10policy_hubIyNS0_8NullTypeEyE10Policy1000ELNS0_9SortOrderE0EyS6_yNS1_21identity_decomposer_tEEEvPKT1_PSB_PKT2_PSF_T3_iiT4__param_4];
	ld.param.u32 	%r75, [_ZN3cub18CUB_300001_SM_10006detail10radix_sort31DeviceRadixSortSingleTileKernelINS1_5radix10policy_hubIyNS0_8NullTypeEyE10Policy1000ELNS0_9SortOrderE0EyS6_yNS1_21identity_decomposer_tEEEvPKT1_PSB_PKT2_PSF_T3_iiT4__param_5];
	ld.param.u32 	%r76, [_ZN3cub18CUB_300001_SM_10006detail10radix_sort31DeviceRadixSortSingleTileKernelINS1_5radix10policy_hubIyNS0_8NullTypeEyE10Policy1000ELNS0_9SortOrderE0EyS6_yNS1_21identity_decomposer_tEEEvPKT1_PSB_PKT2_PSF_T3_iiT4__param_6];
	cvta.to.global.u64 	%rd51, %rd50;
	cvt.u32.u64 	%r1, %rd48;
	mov.u32 	%r2, %tid.x;
	mul.lo.s32 	%r3, %r2, 9;
	setp.ge.s32 	%p1, %r3, %r1;
	mul.wide.u32 	%rd52, %r3, 8;
	add.s64 	%rd1, %rd51, %rd52;
	mov.b64 	%rd112, -1;
	@%p1 bra 	$L__BB2_2;
	ld.global.u64 	%rd112, [%rd1];
$L__BB2_2:
	add.s32 	%r77, %r3, 1;
	setp.ge.s32 	%p2, %r77, %r1;
	mov.b64 	%rd111, -1;
	@%p2 bra 	$L__BB2_4;
	ld.global.u64 	%rd111, [%rd1+8];
$L__BB2_4:
	add.s32 	%r78, %r3, 2;
	setp.ge.s32 	%p3, %r78, %r1;
	mov.b64 	%rd110, -1;
	@%p3 bra 	$L__BB2_6;
	ld.global.u64 	%rd110, [%rd1+16];
$L__BB2_6:
	add.s32 	%r79, %r3, 3;
	setp.ge.s32 	%p4, %r79, %r1;
	mov.b64 	%rd109, -1;
	@%p4 bra 	$L__BB2_8;
	ld.global.u64 	%rd109, [%rd1+24];
$L__BB2_8:
	add.s32 	%r80, %r3, 4;
	setp.ge.s32 	%p5, %r80, %r1;
	mov.b64 	%rd108, -1;
	@%p5 bra 	$L__BB2_10;
	ld.global.u64 	%rd108, [%rd1+32];
$L__BB2_10:
	add.s32 	%r81, %r3, 5;
	setp.ge.s32 	%p6, %r81, %r1;
	mov.b64 	%rd107, -1;
	@%p6 bra 	$L__BB2_12;
	ld.global.u64 	%rd107, [%rd1+40];
$L__BB2_12:
	add.s32 	%r82, %r3, 6;
	setp.ge.s32 	%p7, %r82, %r1;
	mov.b64 	%rd106, -1;
	@%p7 bra 	$L__BB2_14;
	ld.global.u64 	%rd106, [%rd1+48];
$L__BB2_14:
	add.s32 	%r83, %r3, 7;
	setp.ge.s32 	%p8, %r83, %r1;
	mov.b64 	%rd105, -1;
	@%p8 bra 	$L__BB2_16;
	ld.global.u64 	%rd105, [%rd1+56];
$L__BB2_16:
	add.s32 	%r84, %r3, 8;
	setp.ge.s32 	%p9, %r84, %r1;
	mov.b64 	%rd104, -1;
	@%p9 bra 	$L__BB2_18;
	ld.global.u64 	%rd104, [%rd1+64];
$L__BB2_18:
	bar.sync 	0;
	shr.u32 	%r4, %r2, 5;
	shl.b32 	%r86, %r2, 2;
	mov.u32 	%r87, _ZZN3cub18CUB_300001_SM_10006detail10radix_sort31DeviceRadixSortSingleTileKernelINS1_5radix10policy_hubIyNS0_8NullTypeEyE10Policy1000ELNS0_9SortOrderE0EyS6_yNS1_21identity_decomposer_tEEEvPKT1_PSB_PKT2_PSF_T3_iiT4_E12temp_storage;
	add.s32 	%r5, %r87, %r86;
	shl.b32 	%r88, %r2, 7;
	add.s32 	%r6, %r5, %r88;
	shl.b32 	%r89, %r4, 2;
	add.s32 	%r90, %r87, %r89;
	add.s32 	%r7, %r90, 33792;
	mad.lo.s32 	%r8, %r2, -60, %r6;
	add.s32 	%r353, %r75, 6;
	sub.s32 	%r352, %r76, %r75;
$L__BB2_19:
	add.s32 	%r101, %r353, -6;
	min.s32 	%r91, %r352, 6;
	mov.b32 	%r130, 0;
	st.shared.u32 	[%r5], %r130;
	st.shared.u32 	[%r5+1024], %r130;
	st.shared.u32 	[%r5+2048], %r130;
	st.shared.u32 	[%r5+3072], %r130;
	st.shared.u32 	[%r5+4096], %r130;
	st.shared.u32 	[%r5+5120], %r130;
	st.shared.u32 	[%r5+6144], %r130;
	st.shared.u32 	[%r5+7168], %r130;
	st.shared.u32 	[%r5+8192], %r130;
	st.shared.u32 	[%r5+9216], %r130;
	st.shared.u32 	[%r5+10240], %r130;
	st.shared.u32 	[%r5+11264], %r130;
	st.shared.u32 	[%r5+12288], %r130;
	st.shared.u32 	[%r5+13312], %r130;
	st.shared.u32 	[%r5+14336], %r130;
	st.shared.u32 	[%r5+15360], %r130;
	st.shared.u32 	[%r5+16384], %r130;
	st.shared.u32 	[%r5+17408], %r130;
	st.shared.u32 	[%r5+18432], %r130;
	st.shared.u32 	[%r5+19456], %r130;
	st.shared.u32 	[%r5+20480], %r130;
	st.shared.u32 	[%r5+21504], %r130;
	st.shared.u32 	[%r5+22528], %r130;
	st.shared.u32 	[%r5+23552], %r130;
	st.shared.u32 	[%r5+24576], %r130;
	st.shared.u32 	[%r5+25600], %r130;
	st.shared.u32 	[%r5+26624], %r130;
	st.shared.u32 	[%r5+27648], %r130;
	st.shared.u32 	[%r5+28672], %r130;
	st.shared.u32 	[%r5+29696], %r130;
	st.shared.u32 	[%r5+30720], %r130;
	st.shared.u32 	[%r5+31744], %r130;
	st.shared.u32 	[%r5+32768], %r130;
	mov.b64 	%rd62, 1;
	// begin inline asm
	shl.b64 %rd61, %rd62, %r91;
	// end inline asm
	add.s64 	%rd64, %rd61, -1;
	// begin inline asm
	shl.b64 %rd63, %rd64, %r130;
	// end inline asm
	// begin inline asm
	shr.b64 %rd65, %rd112, %r101;
	// end inline asm
	cvt.u32.u64 	%r133, %rd65;
	cvt.u32.u64 	%r134, %rd63;
	and.b32  	%r135, %r134, %r133;
	shl.b32 	%r136, %r135, 10;
	and.b32  	%r137, %r136, 31744;
	add.s32 	%r138, %r5, %r137;
	shr.u32 	%r139, %r135, 4;
	and.b32  	%r140, %r139, 268435454;
	add.s32 	%r14, %r138, %r140;
	ld.shared.u16 	%rs1, [%r14];
	add.s16 	%rs10, %rs1, 1;
	st.shared.u16 	[%r14], %rs10;
	// begin inline asm
	shr.b64 %rd67, %rd111, %r101;
	// end inline asm
	cvt.u32.u64 	%r141, %rd67;
	and.b32  	%r142, %r134, %r141;
	shl.b32 	%r143, %r142, 10;
	and.b32  	%r144, %r143, 31744;
	add.s32 	%r145, %r5, %r144;
	shr.u32 	%r146, %r142, 4;
	and.b32  	%r147, %r146, 268435454;
	add.s32 	%r15, %r145, %r147;
	ld.shared.u16 	%rs2, [%r15];
	add.s16 	%rs11, %rs2, 1;
	st.shared.u16 	[%r15], %rs11;
	// begin inline asm
	shr.b64 %rd69, %rd110, %r101;
	// end inline asm
	cvt.u32.u64 	%r148, %rd69;
	and.b32  	%r149, %r134, %r148;
	shl.b32 	%r150, %r149, 10;
	and.b32  	%r151, %r150, 31744;
	add.s32 	%r152, %r5, %r151;
	shr.u32 	%r153, %r149, 4;
	and.b32  	%r154, %r153, 268435454;
	add.s32 	%r16, %r152, %r154;
	ld.shared.u16 	%rs3, [%r16];
	add.s16 	%rs12, %rs3, 1;
	st.shared.u16 	[%r16], %rs12;
	// begin inline asm
	shr.b64 %rd71, %rd109, %r101;
	// end inline asm
	cvt.u32.u64 	%r155, %rd71;
	and.b32  	%r156, %r134, %r155;
	shl.b32 	%r157, %r156, 10;
	and.b32  	%r158, %r157, 31744;
	add.s32 	%r159, %r5, %r158;
	shr.u32 	%r160, %r156, 4;
	and.b32  	%r161, %r160, 268435454;
	add.s32 	%r17, %r159, %r161;
	ld.shared.u16 	%rs4, [%r17];
	add.s16 	%rs13, %rs4, 1;
	st.shared.u16 	[%r17], %rs13;
	// begin inline asm
	shr.b64 %rd73, %rd108, %r101;
	// end inline asm
	cvt.u32.u64 	%r162, %rd73;
	and.b32  	%r163, %r134, %r162;
	shl.b32 	%r164, %r163, 10;
	and.b32  	%r165, %r164, 31744;
	add.s32 	%r166, %r5, %r165;
	shr.u32 	%r167, %r163, 4;
	and.b32  	%r168, %r167, 268435454;
	add.s32 	%r18, %r166, %r168;
	ld.shared.u16 	%rs5, [%r18];
	add.s16 	%rs14, %rs5, 1;
	st.shared.u16 	[%r18], %rs14;
	// begin inline asm
	shr.b64 %rd75, %rd107, %r101;
	// end inline asm
	cvt.u32.u64 	%r169, %rd75;
	and.b32  	%r170, %r134, %r169;
	shl.b32 	%r171, %r170, 10;
	and.b32  	%r172, %r171, 31744;
	add.s32 	%r173, %r5, %r172;
	shr.u32 	%r174, %r170, 4;
	and.b32  	%r175, %r174, 268435454;
	add.s32 	%r19, %r173, %r175;
	ld.shared.u16 	%rs6, [%r19];
	add.s16 	%rs15, %rs6, 1;
	st.shared.u16 	[%r19], %rs15;
	// begin inline asm
	shr.b64 %rd77, %rd106, %r101;
	// end inline asm
	cvt.u32.u64 	%r176, %rd77;
	and.b32  	%r177, %r134, %r176;
	shl.b32 	%r178, %r177, 10;
	and.b32  	%r179, %r178, 31744;
	add.s32 	%r180, %r5, %r179;
	shr.u32 	%r181, %r177, 4;
	and.b32  	%r182, %r181, 268435454;
	add.s32 	%r20, %r180, %r182;
	ld.shared.u16 	%rs7, [%r20];
	add.s16 	%rs16, %rs7, 1;
	st.shared.u16 	[%r20], %rs16;
	// begin inline asm
	shr.b64 %rd79, %rd105, %r101;
	// end inline asm
	cvt.u32.u64 	%r183, %rd79;
	and.b32  	%r184, %r134, %r183;
	shl.b32 	%r185, %r184, 10;
	and.b32  	%r186, %r185, 31744;
	add.s32 	%r187, %r5, %r186;
	shr.u32 	%r188, %r184, 4;
	and.b32  	%r189, %r188, 268435454;
	add.s32 	%r21, %r187, %r189;
	ld.shared.u16 	%rs8, [%r21];
	add.s16 	%rs17, %rs8, 1;
	st.shared.u16 	[%r21], %rs17;
	// begin inline asm
	shr.b64 %rd81, %rd104, %r101;
	// end inline asm
	cvt.u32.u64 	%r190, %rd81;
	and.b32  	%r191, %r134, %r190;
	shl.b32 	%r192, %r191, 10;
	and.b32  	%r193, %r192, 31744;
	add.s32 	%r194, %r5, %r193;
	shr.u32 	%r195, %r191, 4;
	and.b32  	%r196, %r195, 268435454;
	add.s32 	%r22, %r194, %r196;
	ld.shared.u16 	%rs9, [%r22];
	add.s16 	%rs18, %rs9, 1;
	st.shared.u16 	[%r22], %rs18;
	bar.sync 	0;
	ld.shared.u32 	%r23, [%r6];
	ld.shared.u32 	%r197, [%r6+4];
	ld.shared.u32 	%r198, [%r6+8];
	ld.shared.u32 	%r199, [%r6+12];
	ld.shared.u32 	%r200, [%r6+16];
	ld.shared.u32 	%r201, [%r6+20];
	ld.shared.u32 	%r202, [%r6+24];
	ld.shared.u32 	%r203, [%r6+28];
	ld.shared.u32 	%r204, [%r6+32];
	ld.shared.u32 	%r205, [%r6+36];
	ld.shared.u32 	%r206, [%r6+40];
	ld.shared.u32 	%r207, [%r6+44];
	ld.shared.u32 	%r208, [%r6+48];
	ld.shared.u32 	%r209, [%r6+52];
	ld.shared.u32 	%r210, [%r6+56];
	ld.shared.u32 	%r211, [%r6+60];
	ld.shared.u32 	%r212, [%r6+64];
	ld.shared.u32 	%r213, [%r6+68];
	ld.shared.u32 	%r214, [%r6+72];
	ld.shared.u32 	%r215, [%r6+76];
	ld.shared.u32 	%r216, [%r6+80];
	ld.shared.u32 	%r217, [%r6+84];
	ld.shared.u32 	%r218, [%r6+88];
	ld.shared.u32 	%r219, [%r6+92];
	ld.shared.u32 	%r220, [%r6+96];
	ld.shared.u32 	%r221, [%r6+100];
	ld.shared.u32 	%r222, [%r6+104];
	ld.shared.u32 	%r223, [%r6+108];
	ld.shared.u32 	%r224, [%r6+112];
	ld.shared.u32 	%r225, [%r6+116];
	ld.shared.u32 	%r226, [%r6+120];
	ld.shared.u32 	%r227, [%r6+124];
	ld.shared.u32 	%r228, [%r6+128];
	add.s32 	%r24, %r197, %r23;
	add.s32 	%r25, %r198, %r24;
	add.s32 	%r26, %r199, %r25;
	add.s32 	%r27, %r200, %r26;
	add.s32 	%r28, %r201, %r27;
	add.s32 	%r29, %r202, %r28;
	add.s32 	%r30, %r203, %r29;
	add.s32 	%r31, %r204, %r30;
	add.s32 	%r32, %r205, %r31;
	add.s32 	%r33, %r206, %r32;
	add.s32 	%r34, %r207, %r33;
	add.s32 	%r35, %r208, %r34;
	add.s32 	%r36, %r209, %r35;
	add.s32 	%r37, %r210, %r36;
	add.s32 	%r38, %r211, %r37;
	add.s32 	%r39, %r212, %r38;
	add.s32 	%r40, %r213, %r39;
	add.s32 	%r41, %r214, %r40;
	add.s32 	%r42, %r215, %r41;
	add.s32 	%r43, %r216, %r42;
	add.s32 	%r44, %r217, %r43;
	add.s32 	%r45, %r218, %r44;
	add.s32 	%r46, %r219, %r45;
	add.s32 	%r47, %r220, %r46;
	add.s32 	%r48, %r221, %r47;
	add.s32 	%r49, %r222, %r48;
	add.s32 	%r50, %r223, %r49;
	add.s32 	%r51, %r224, %r50;
	add.s32 	%r52, %r225, %r51;
	add.s32 	%r53, %r226, %r52;
	add.s32 	%r54, %r227, %r53;
	add.s32 	%r107, %r228, %r54;
	// begin inline asm
	mov.u32 %r102, %laneid;
	// end inline asm
	mov.b32 	%r105, 1;
	mov.b32 	%r132, -1;
	// begin inline asm
	{  .reg .u32 r0;  .reg .pred p;  shfl.sync.up.b32 r0|p, %r107, %r105, %r130, %r132;  @p add.u32 r0, r0, %r107;  mov.u32 %r103, r0;}
	// end inline asm
	mov.b32 	%r111, 2;
	// begin inline asm
	{  .reg .u32 r0;  .reg .pred p;  shfl.sync.up.b32 r0|p, %r103, %r111, %r130, %r132;  @p add.u32 r0, r0, %r103;  mov.u32 %r109, r0;}
	// end inline asm
	mov.b32 	%r117, 4;
	// begin inline asm
	{  .reg .u32 r0;  .reg .pred p;  shfl.sync.up.b32 r0|p, %r109, %r117, %r130, %r132;  @p add.u32 r0, r0, %r109;  mov.u32 %r115, r0;}
	// end inline asm
	mov.b32 	%r123, 8;
	// begin inline asm
	{  .reg .u32 r0;  .reg .pred p;  shfl.sync.up.b32 r0|p, %r115, %r123, %r130, %r132;  @p add.u32 r0, r0, %r115;  mov.u32 %r121, r0;}
	// end inline asm
	mov.b32 	%r129, 16;
	// begin inline asm
	{  .reg .u32 r0;  .reg .pred p;  shfl.sync.up.b32 r0|p, %r121, %r129, %r130, %r132;  @p add.u32 r0, r0, %r121;  mov.u32 %r127, r0;}
	// end inline asm
	setp.ne.s32 	%p10, %r102, 31;
	@%p10 bra 	$L__BB2_21;
	st.shared.u32 	[%r7], %r127;
$L__BB2_21:
	sub.s32 	%r229, %r127, %r107;
	setp.gt.u32 	%p11, %r2, 31;
	setp.eq.s32 	%p12, %r4, 7;
	setp.eq.s32 	%p13, %r4, 6;
	setp.eq.s32 	%p14, %r4, 5;
	setp.eq.s32 	%p15, %r4, 4;
	setp.eq.s32 	%p16, %r4, 3;
	setp.eq.s32 	%p17, %r4, 2;
	setp.eq.s32 	%p18, %r4, 1;
	bar.sync 	0;
	ld.shared.v4.u32 	{%r230, %r231, %r232, %r233}, [_ZZN3cub18CUB_300001_SM_10006detail10radix_sort31DeviceRadixSortSingleTileKernelINS1_5radix10policy_hubIyNS0_8NullTypeEyE10Policy1000ELNS0_9SortOrderE0EyS6_yNS1_21identity_decomposer_tEEEvPKT1_PSB_PKT2_PSF_T3_iiT4_E12temp_storage+33792];
	selp.b32 	%r234, %r230, %r354, %p18;
	add.s32 	%r235, %r231, %r230;
	selp.b32 	%r236, %r235, %r234, %p17;
	add.s32 	%r237, %r235, %r232;
	selp.b32 	%r238, %r237, %r236, %p16;
	add.s32 	%r239, %r237, %r233;
	selp.b32 	%r240, %r239, %r238, %p15;
	ld.shared.v4.u32 	{%r241, %r242, %r243, %r244}, [_ZZN3cub18CUB_300001_SM_10006detail10radix_sort31DeviceRadixSortSingleTileKernelINS1_5radix10policy_hubIyNS0_8NullTypeEyE10Policy1000ELNS0_9SortOrderE0EyS6_yNS1_21identity_decomposer_tEEEvPKT1_PSB_PKT2_PSF_T3_iiT4_E12temp_storage+33808];
	add.s32 	%r245, %r239, %r241;
	selp.b32 	%r246, %r245, %r240, %p14;
	add.s32 	%r247, %r245, %r242;
	selp.b32 	%r248, %r247, %r246, %p13;
	add.s32 	%r249, %r247, %r243;
	selp.b32 	%r354, %r249, %r248, %p12;
	add.s32 	%r59, %r249, %r244;
	setp.ne.s32 	%p19, %r102, 0;
	selp.b32 	%r250, %r229, 0, %p19;
	add.s32 	%r251, %r354, %r250;
	or.pred  	%p20, %p11, %p19;
	selp.b32 	%r355, %r251, %r229, %p11;
	@%p20 bra 	$L__BB2_23;
	shl.b32 	%r355, %r59, 16;
	st.shared.u32 	[_ZZN3cub18CUB_300001_SM_10006detail10radix_sort31DeviceRadixSortSingleTileKernelINS1_5radix10policy_hubIyNS0_8NullTypeEyE10Policy1000ELNS0_9SortOrderE0EyS6_yNS1_21identity_decomposer_tEEEvPKT1_PSB_PKT2_PSF_T3_iiT4_E12temp_storage+33832], %r355;
$L__BB2_23:
	setp.eq.s32 	%p21, %r2, 0;
	bar.sync 	0;
	ld.shared.u32 	%r252, [_ZZN3cub18CUB_300001_SM_10006detail10radix_sort31DeviceRadixSortSingleTileKernelINS1_5radix10policy_hubIyNS0_8NullTypeEyE10Policy1000ELNS0_9SortOrderE0EyS6_yNS1_21identity_decomposer_tEEEvPKT1_PSB_PKT2_PSF_T3_iiT4_E12temp_storage+33832];
	selp.b32 	%r253, 0, %r252, %p21;
	add.s32 	%r254, %r355, %r253;
	add.s32 	%r255, %r23, %r254;
	add.s32 	%r256, %r24, %r254;
	add.s32 	%r257, %r25, %r254;
	add.s32 	%r258, %r26, %r254;
	add.s32 	%r259, %r27, %r254;
	add.s32 	%r260, %r28, %r254;
	add.s32 	%r261, %r29, %r254;
	add.s32 	%r262, %r30, %r254;
	add.s32 	%r263, %r31, %r254;
	add.s32 	%r264, %r32, %r254;
	add.s32 	%r265, %r33, %r254;
	add.s32 	%r266, %r34, %r254;
	add.s32 	%r267, %r35, %r254;
	add.s32 	%r268, %r36, %r254;
	add.s32 	%r269, %r37, %r254;
	add.s32 	%r270, %r38, %r254;
	add.s32 	%r271, %r39, %r254;
	add.s32 	%r272, %r40, %r254;
	add.s32 	%r273, %r41, %r254;
	add.s32 	%r274, %r42, %r254;
	add.s32 	%r275, %r43, %r254;
	add.s32 	%r276, %r44, %r254;
	add.s32 	%r277, %r45, %r254;
	add.s32 	%r278, %r46, %r254;
	add.s32 	%r279, %r47, %r254;
	add.s32 	%r280, %r48, %r254;
	add.s32 	%r281, %r49, %r254;
	add.s32 	%r282, %r50, %r254;
	add.s32 	%r283, %r51, %r254;
	add.s32 	%r284, %r52, %r254;
	add.s32 	%r285, %r53, %r254;
	add.s32 	%r286, %r54, %r254;
	st.shared.u32 	[%r6], %r254;
	st.shared.u32 	[%r6+4], %r255;
	st.shared.u32 	[%r6+8], %r256;
	st.shared.u32 	[%r6+12], %r257;
	st.shared.u32 	[%r6+16], %r258;
	st.shared.u32 	[%r6+20], %r259;
	st.shared.u32 	[%r6+24], %r260;
	st.shared.u32 	[%r6+28], %r261;
	st.shared.u32 	[%r6+32], %r262;
	st.shared.u32 	[%r6+36], %r263;
	st.shared.u32 	[%r6+40], %r264;
	st.shared.u32 	[%r6+44], %r265;
	st.shared.u32 	[%r6+48], %r266;
	st.shared.u32 	[%r6+52], %r267;
	st.shared.u32 	[%r6+56], %r268;
	st.shared.u32 	[%r6+60], %r269;
	st.shared.u32 	[%r6+64], %r270;
	st.shared.u32 	[%r6+68], %r271;
	st.shared.u32 	[%r6+72], %r272;
	st.shared.u32 	[%r6+76], %r273;
	st.shared.u32 	[%r6+80], %r274;
	st.shared.u32 	[%r6+84], %r275;
	st.shared.u32 	[%r6+88], %r276;
	st.shared.u32 	[%r6+92], %r277;
	st.shared.u32 	[%r6+96], %r278;
	st.shared.u32 	[%r6+100], %r279;
	st.shared.u32 	[%r6+104], %r280;
	st.shared.u32 	[%r6+108], %r281;
	st.shared.u32 	[%r6+112], %r282;
	st.shared.u32 	[%r6+116], %r283;
	st.shared.u32 	[%r6+120], %r284;
	st.shared.u32 	[%r6+124], %r285;
	st.shared.u32 	[%r6+128], %r286;
	bar.sync 	0;
	cvt.u32.u16 	%r287, %rs1;
	ld.shared.u16 	%r288, [%r14];
	add.s32 	%r63, %r288, %r287;
	cvt.u32.u16 	%r289, %rs2;
	ld.shared.u16 	%r290, [%r15];
	add.s32 	%r64, %r290, %r289;
	cvt.u32.u16 	%r291, %rs3;
	ld.shared.u16 	%r292, [%r16];
	add.s32 	%r65, %r292, %r291;
	cvt.u32.u16 	%r293, %rs4;
	ld.shared.u16 	%r294, [%r17];
	add.s32 	%r66, %r294, %r293;
	cvt.u32.u16 	%r295, %rs5;
	ld.shared.u16 	%r296, [%r18];
	add.s32 	%r67, %r296, %r295;
	cvt.u32.u16 	%r297, %rs6;
	ld.shared.u16 	%r298, [%r19];
	add.s32 	%r68, %r298, %r297;
	cvt.u32.u16 	%r299, %rs7;
	ld.shared.u16 	%r300, [%r20];
	add.s32 	%r69, %r300, %r299;
	cvt.u32.u16 	%r301, %rs8;
	ld.shared.u16 	%r302, [%r21];
	add.s32 	%r70, %r302, %r301;
	cvt.u32.u16 	%r303, %rs9;
	ld.shared.u16 	%r304, [%r22];
	add.s32 	%r71, %r304, %r303;
	bar.sync 	0;
	setp.lt.s32 	%p22, %r353, %r76;
	@%p22 bra 	$L__BB2_43;
	cvt.u64.u32 	%rd83, %r2;
	shl.b32 	%r305, %r63, 3;
	mov.u32 	%r306, _ZZN3cub18CUB_300001_SM_10006detail10radix_sort31DeviceRadixSortSingleTileKernelINS1_5radix10policy_hubIyNS0_8NullTypeEyE10Policy1000ELNS0_9SortOrderE0EyS6_yNS1_21identity_decomposer_tEEEvPKT1_PSB_PKT2_PSF_T3_iiT4_E12temp_storage;
	add.s32 	%r307, %r306, %r305;
	st.shared.u64 	[%r307], %rd112;
	shl.b32 	%r308, %r64, 3;
	add.s32 	%r309, %r306, %r308;
	st.shared.u64 	[%r309], %rd111;
	shl.b32 	%r310, %r65, 3;
	add.s32 	%r311, %r306, %r310;
	st.shared.u64 	[%r311], %rd110;
	shl.b32 	%r312, %r66, 3;
	add.s32 	%r313, %r306, %r312;
	st.shared.u64 	[%r313], %rd109;
	shl.b32 	%r314, %r67, 3;
	add.s32 	%r315, %r306, %r314;
	st.shared.u64 	[%r315], %rd108;
	shl.b32 	%r316, %r68, 3;
	add.s32 	%r317, %r306, %r316;
	st.shared.u64 	[%r317], %rd107;
	shl.b32 	%r318, %r69, 3;
	add.s32 	%r319, %r306, %r318;
	st.shared.u64 	[%r319], %rd106;
	shl.b32 	%r320, %r70, 3;
	add.s32 	%r321, %r306, %r320;
	st.shared.u64 	[%r321], %rd105;
	shl.b32 	%r322, %r71, 3;
	add.s32 	%r323, %r306, %r322;
	st.shared.u64 	[%r323], %rd104;
	bar.sync 	0;
	shl.b32 	%r324, %r2, 6;
	sub.s32 	%r72, %r8, %r324;
	ld.shared.u64 	%rd29, [%r72+2048];
	ld.shared.u64 	%rd30, [%r72+4096];
	ld.shared.u64 	%rd31, [%r72+6144];
	ld.shared.u64 	%rd32, [%r72+8192];
	ld.shared.u64 	%rd33, [%r72+10240];
	ld.shared.u64 	%rd34, [%r72+12288];
	ld.shared.u64 	%rd35, [%r72+14336];
	ld.shared.u64 	%rd36, [%r72+16384];
	setp.gt.u64 	%p23, %rd48, %rd83;
	cvta.to.global.u64 	%rd84, %rd47;
	mul.wide.u32 	%rd85, %r2, 8;
	add.s64 	%rd37, %rd84, %rd85;
	@%p23 bra 	$L__BB2_25;
	bra.uni 	$L__BB2_26;
$L__BB2_25:
	ld.shared.u64 	%rd86, [%r72];
	st.global.u64 	[%rd37], %rd86;
$L__BB2_26:
	add.s32 	%r325, %r2, 256;
	cvt.u64.u32 	%rd87, %r325;
	setp.le.u64 	%p24, %rd48, %rd87;
	@%p24 bra 	$L__BB2_28;
	st.global.u64 	[%rd37+2048], %rd29;
$L__BB2_28:
	add.s32 	%r326, %r2, 512;
	cvt.u64.u32 	%rd88, %r326;
	setp.le.u64 	%p25, %rd48, %rd88;
	@%p25 bra 	$L__BB2_30;
	st.global.u64 	[%rd37+4096], %rd30;
$L__BB2_30:
	add.s32 	%r327, %r2, 768;
	cvt.u64.u32 	%rd89, %r327;
	setp.le.u64 	%p26, %rd48, %rd89;
	@%p26 bra 	$L__BB2_32;
	st.global.u64 	[%rd37+6144], %rd31;
$L__BB2_32:
	or.b32  	%r328, %r2, 1024;
	cvt.u64.u32 	%rd90, %r328;
	setp.le.u64 	%p27, %rd48, %rd90;
	@%p27 bra 	$L__BB2_34;
	st.global.u64 	[%rd37+8192], %rd32;
$L__BB2_34:
	add.s32 	%r329, %r2, 1280;
	cvt.u64.u32 	%rd91, %r329;
	setp.le.u64 	%p28, %rd48, %rd91;
	@%p28 bra 	$L__BB2_36;
	st.global.u64 	[%rd37+10240], %rd33;
$L__BB2_36:
	add.s32 	%r330, %r2, 1536;
	cvt.u64.u32 	%rd92, %r330;
	setp.le.u64 	%p29, %rd48, %rd92;
	@%p29 bra 	$L__BB2_38;
	st.global.u64 	[%rd37+12288], %rd34;
$L__BB2_38:
	add.s32 	%r331, %r2, 1792;
	cvt.u64.u32 	%rd93, %r331;
	setp.le.u64 	%p30, %rd48, %rd93;
	@%p30 bra 	$L__BB2_40;
	st.global.u64 	[%rd37+14336], %rd35;
$L__BB2_40:
	or.b32  	%r332, %r2, 2048;
	cvt.u64.u32 	%rd94, %r332;
	setp.le.u64 	%p31, %rd48, %rd94;
	@%p31 bra 	$L__BB2_42;
	st.global.u64 	[%rd37+16384], %rd36;
$L__BB2_42:
	ret;
$L__BB2_43:
	shl.b32 	%r333, %r63, 3;
	mov.u32 	%r334, _ZZN3cub18CUB_300001_SM_10006detail10radix_sort31DeviceRadixSortSingleTileKernelINS1_5radix10policy_hubIyNS0_8NullTypeEyE10Policy1000ELNS0_9SortOrderE0EyS6_yNS1_21identity_decomposer_tEEEvPKT1_PSB_PKT2_PSF_T3_iiT4_E12temp_storage;
	add.s32 	%r335, %r334, %r333;
	st.shared.u64 	[%r335], %rd112;
	shl.b32 	%r336, %r64, 3;
	add.s32 	%r337, %r334, %r336;
	st.shared.u64 	[%r337], %rd111;
	shl.b32 	%r338, %r65, 3;
	add.s32 	%r339, %r334, %r338;
	st.shared.u64 	[%r339], %rd110;
	shl.b32 	%r340, %r66, 3;
	add.s32 	%r341, %r334, %r340;
	st.shared.u64 	[%r341], %rd109;
	shl.b32 	%r342, %r67, 3;
	add.s32 	%r343, %r334, %r342;
	st.shared.u64 	[%r343], %rd108;
	shl.b32 	%r344, %r68, 3;
	add.s32 	%r345, %r334, %r344;
	st.shared.u64 	[%r345], %rd107;
	shl.b32 	%r346, %r69, 3;
	add.s32 	%r347, %r334, %r346;
	st.shared.u64 	[%r347], %rd106;
	shl.b32 	%r348, %r70, 3;
	add.s32 	%r349, %r334, %r348;
	st.shared.u64 	[%r349], %rd105;
	shl.b32 	%r350, %r71, 3;
	add.s32 	%r351, %r334, %r350;
	st.shared.u64 	[%r351], %rd104;
	bar.sync 	0;
	ld.shared.u64 	%rd112, [%r8];
	ld.shared.u64 	%rd111, [%r8+8];
	ld.shared.u64 	%rd110, [%r8+16];
	ld.shared.u64 	%rd109, [%r8+24];
	ld.shared.u64 	%rd108, [%r8+32];
	ld.shared.u64 	%rd107, [%r8+40];
	ld.shared.u64 	%rd106, [%r8+48];
	ld.shared.u64 	%rd105, [%r8+56];
	ld.shared.u64 	%rd104, [%r8+64];
	bar.sync 	0;
	add.s32 	%r353, %r353, 6;
	add.s32 	%r352, %r352, -6;
	bra.uni 	$L__BB2_19;

}
	// .globl	_ZN3cub18CUB_300001_SM_10006detail10radix_sort30DeviceRadixSortHistogramKernelINS1_5radix10policy_hubIyNS0_8NullTypeEyE10Policy1000ELNS0_9SortOrderE0EyyNS1_21identity_decomposer_tEEEvPT2_PKT1_SB_iiT3_
.visible .entry _ZN3cub18CUB_300001_SM_10006detail10radix_sort30DeviceRadixSortHistogramKernelINS1_5radix10policy_hubIyNS0_8NullTypeEyE10Policy1000ELNS0_9SortOrderE0EyyNS1_21identity_decomposer_tEEEvPT2_PKT1_SB_iiT3_(
	.param .u64 .ptr .align 1 _ZN3cub18CUB_300001_SM_10006detail10radix_sort30DeviceRadixSortHistogramKernelINS1_5radix10policy_hubIyNS0_8NullTypeEyE10Policy1000ELNS0_9SortOrderE0EyyNS1_21identity_decomposer_tEEEvPT2_PKT1_SB_iiT3__param_0,
	.param .u64 .ptr .align 1 _ZN3cub18CUB_300001_SM_10006detail10radix_sort30DeviceRadixSortHistogramKernelINS1_5radix10policy_hubIyNS0_8NullTypeEyE10Policy1000ELNS0_9SortOrderE0EyyNS1_21identity_decomposer_tEEEvPT2_PKT1_SB_iiT3__param_1,
	.param .u64 _ZN3cub18CUB_300001_SM_10006detail10radix_sort30DeviceRadixSortHistogramKernelINS1_5radix10policy_hubIyNS0_8NullTypeEyE10Policy1000ELNS0_9SortOrderE0EyyNS1_21identity_decomposer_tEEEvPT2_PKT1_SB_iiT3__param_2,
	.param .u32 _ZN3cub18CUB_300001_SM_10006detail10radix_sort30DeviceRadixSortHistogramKernelINS1_5radix10policy_hubIyNS0_8NullTypeEyE10Policy1000ELNS0_9SortOrderE0EyyNS1_21identity_decomposer_tEEEvPT2_PKT1_SB_iiT3__param_3,
	.param .u32 _ZN3cub18CUB_300001_SM_10006detail10radix_sort30DeviceRadixSortHistogramKernelINS1_5radix10policy_hubIyNS0_8NullTypeEyE10Policy1000ELNS0_9SortOrderE0EyyNS1_21identity_decomposer_tEEEvPT2_PKT1_SB_iiT3__param_4,
	.param .align 1 .b8 _ZN3cub18CUB_300001_SM_10006detail10radix_sort30DeviceRadixSortHistogramKernelINS1_5radix10policy_hubIyNS0_8NullTypeEyE10Policy1000ELNS0_9SortOrderE0EyyNS1_21identity_decomposer_tEEEvPT2_PKT1_SB_iiT3__param_5[1]
)
.maxntid 128
{
	.reg .pred 	%p<91>;
	.reg .b32 	%r<362>;
	.reg .b64 	%rd<263>;
	// demoted variable
	.shared .align 4 .b8 _ZZN3cub18CUB_300001_SM_10006detail10radix_sort30DeviceRadixSortHistogramKernelINS1_5radix10policy_hubIyNS0_8NullTypeEyE10Policy1000ELNS0_9SortOrderE0EyyNS1_21identity_decomposer_tEEEvPT2_PKT1_SB_iiT3_E12temp_storage[8192];
	ld.param.u64 	%rd81, [_ZN3cub18CUB_300001_SM_10006detail10radix_sort30DeviceRadixSortHistogramKernelINS1_5radix10policy_hubIyNS0_8NullTypeEyE10Policy1000ELNS0_9SortOrderE0EyyNS1_21identity_decomposer_tEEEvPT2_PKT1_SB_iiT3__param_0];
	ld.param.u64 	%rd82, [_ZN3cub18CUB_300001_SM_10006detail10radix_sort30DeviceRadixSortHistogramKernelINS1_5radix10policy_hubIyNS0_8NullTypeEyE10Policy1000ELNS0_9SortOrderE0EyyNS1_21identity_decomposer_tEEEvPT2_PKT1_SB_iiT3__param_1];
	ld.param.u64 	%rd80, [_ZN3cub18CUB_300001_SM_10006detail10radix_sort30DeviceRadixSortHistogramKernelINS1_5radix10policy_hubIyNS0_8NullTypeEyE10Policy1000ELNS0_9SortOrderE0EyyNS1_21identity_decomposer_tEEEvPT2_PKT1_SB_iiT3__param_2];
	ld.param.u32 	%r93, [_ZN3cub18CUB_300001_SM_10006detail10radix_sort30DeviceRadixSortHistogramKernelINS1_5radix10policy_hubIyNS0_8NullTypeEyE10Policy1000ELNS0_9SortOrderE0EyyNS1_21identity_decomposer_tEEEvPT2_PKT1_SB_iiT3__param_3];
	ld.param.u32 	%r94, [_ZN3cub18CUB_300001_SM_10006detail10radix_sort30DeviceRadixSortHistogramKernelINS1_5radix10policy_hubIyNS0_8NullTypeEyE10Policy1000ELNS0_9SortOrderE0EyyNS1_21identity_decomposer_tEEEvPT2_PKT1_SB_iiT3__param_4];
	cvta.to.global.u64 	%rd1, %rd82;
	cvta.to.global.u64 	%rd2, %rd81;
	setp.eq.s64 	%p2, %rd80, 0;
	@%p2 bra 	$L__BB3_153;
	sub.s32 	%r95, %r94, %r93;
	add.s32 	%r96, %r95, 7;
	shr.s32 	%r97, %r96, 31;
	shr.u32 	%r98, %r97, 29;
	add.s32 	%r99, %r96, %r98;
	shr.s32 	%r100, %r99, 3;
	mov.u32 	%r101, %tid.x;
	setp.gt.u32 	%p3, %r101, 255;
	setp.lt.s32 	%p4, %r96, 8;
	mov.u32 	%r102, %ctaid.x;
	shl.b32 	%r103, %r102, 11;
	cvt.u64.u32 	%rd3, %r103;
	mov.u32 	%r104, %nctaid.x;
	shl.b32 	%r105, %r104, 11;
	cvt.u64.u32 	%rd4, %r105;
	add.s32 	%r1, %r100, -1;
	and.b32  	%r2, %r100, 15;
	and.b32  	%r3, %r100, 7;
	add.s32 	%r4, %r3, -1;
	and.b32  	%r5, %r100, 3;
	or.pred  	%p1, %p3, %p4;
	shl.b32 	%r106, %r101, 2;
	mov.u32 	%r107, _ZZN3cub18CUB_300001_SM_10006detail10radix_sort30DeviceRadixSortHistogramKernelINS1_5radix10policy_hubIyNS0_8NullTypeEyE10Policy1000ELNS0_9SortOrderE0EyyNS1_21identity_decomposer_tEEEvPT2_PKT1_SB_iiT3_E12temp_storage;
	add.s32 	%r6, %r107, %r106;
	and.b32  	%r7, %r100, 268435440;
	cvt.u64.u32 	%rd5, %r101;
	add.s32 	%r8, %r101, 128;
	add.s32 	%r9, %r101, 256;
	add.s32 	%r10, %r101, 512;
	add.s32 	%r11, %r101, 640;
	add.s32 	%r12, %r101, 768;
	add.s32 	%r13, %r101, 1920;
	and.b32  	%r14, %r100, 268435448;
	and.b32  	%r15, %r100, 1;
	neg.s32 	%r16, %r7;
	add.s32 	%r17, %r6, 8192;
	add.s64 	%rd84, %rd80, -1;
	shr.u64 	%rd85, %rd84, 30;
	add.s64 	%rd86, %rd85, 1;
	min.u64 	%rd6, %rd86, %rd80;
	mov.b64 	%rd230, 0;
$L__BB3_2:
	@%p1 bra 	$L__BB3_30;
	setp.lt.u32 	%p5, %r1, 15;
	mov.b32 	%r346, 0;
	@%p5 bra 	$L__BB3_6;
	mov.u32 	%r343, %r17;
	mov.u32 	%r344, %r16;
$L__BB3_5:
	.pragma "nounroll";
	mov.b32 	%r109, 0;
	st.shared.u32 	[%r343+-8192], %r109;
	st.shared.u32 	[%r343+-7168], %r109;
	st.shared.u32 	[%r343+-6144], %r109;
	st.shared.u32 	[%r343+-5120], %r109;
	st.shared.u32 	[%r343+-4096], %r109;
	st.shared.u32 	[%r343+-3072], %r109;
	st.shared.u32 	[%r343+-2048], %r109;
	st.shared.u32 	[%r343+-1024], %r109;
	st.shared.u32 	[%r343], %r109;
	st.shared.u32 	[%r343+1024], %r109;
	st.shared.u32 	[%r343+2048], %r109;
	st.shared.u32 	[%r343+3072], %r109;
	st.shared.u32 	[%r343+4096], %r109;
	st.shared.u32 	[%r343+5120], %r109;
	st.shared.u32 	[%r343+6144], %r109;
	st.shared.u32 	[%r343+7168], %r109;
	add.s32 	%r344, %r344, 16;
	add.s32 	%r343, %r343, 16384;
	setp.ne.s32 	%p6, %r344, 0;
	mov.u32 	%r346, %r7;
	@%p6 bra 	$L__BB3_5;
$L__BB3_6:
	add.s32 	%r23, %r2, -1;
	setp.eq.s32 	%p7, %r2, 0;
	@%p7 bra 	$L__BB3_16;
	setp.lt.u32 	%p8, %r23, 7;
	@%p8 bra 	$L__BB3_9;
	shl.b32 	%r110, %r346, 10;
	add.s32 	%r111, %r6, %r110;
	mov.b32 	%r112, 0;
	st.shared.u32 	[%r111], %r112;
	st.shared.u32 	[%r111+1024], %r112;
	st.shared.u32 	[%r111+2048], %r112;
	st.shared.u32 	[%r111+3072], %r112;
	st.shared.u32 	[%r111+4096], %r112;
	st.shared.u32 	[%r111+5120], %r112;
	st.shared.u32 	[%r111+6144], %r112;
	st.shared.u32 	[%r111+7168], %r112;
	add.s32 	%r346, %r346, 8;
$L__BB3_9:
	setp.eq.s32 	%p9, %r3, 0;
	@%p9 bra 	$L__BB3_16;
	setp.lt.u32 	%p10, %r4, 3;
	@%p10 bra 	$L__BB3_12;
	shl.b32 	%r113, %r346, 10;
	add.s32 	%r114, %r6, %r113;
	mov.b32 	%r115, 0;
	st.shared.u32 	[%r114], %r115;
	st.shared.u32 	[%r114+1024], %r115;
	st.shared.u32 	[%r114+2048], %r115;
	st.shared.u32 	[%r114+3072], %r115;
	add.s32 	%r346, %r346, 4;
$L__BB3_12:
	setp.eq.s32 	%p11, %r5, 0;
	@%p11 bra 	$L__BB3_16;
	setp.eq.s32 	%p12, %r5, 1;
	shl.b32 	%r116, %r346, 10;
	add.s32 	%r28, %r6, %r116;
	mov.b32 	%r117, 0;
	st.shared.u32 	[%r28], %r117;
	@%p12 bra 	$L__BB3_16;
	setp.eq.s32 	%p13, %r5, 2;
	mov.b32 	%r118, 0;
	st.shared.u32 	[%r28+1024], %r118;
	@%p13 bra 	$L__BB3_16;
	mov.b32 	%r119, 0;
	st.shared.u32 	[%r28+2048], %r119;
$L__BB3_16:
	cvt.u32.u64 	%r120, %rd5;
	setp.gt.u32 	%p14, %r120, 127;
	@%p14 bra 	$L__BB3_30;
	setp.lt.u32 	%p15, %r1, 15;
	mov.b32 	%r350, 0;
	@%p15 bra 	$L__BB3_20;
	mov.b32 	%r348, 0;
$L__BB3_19:
	.pragma "nounroll";
	shl.b32 	%r123, %r348, 10;
	add.s32 	%r124, %r6, %r123;
	mov.b32 	%r125, 0;
	st.shared.u32 	[%r124+512], %r125;
	st.shared.u32 	[%r124+1536], %r125;
	st.shared.u32 	[%r124+2560], %r125;
	st.shared.u32 	[%r124+3584], %r125;
	st.shared.u32 	[%r124+4608], %r125;
	st.shared.u32 	[%r124+5632], %r125;
	st.shared.u32 	[%r124+6656], %r125;
	st.shared.u32 	[%r124+7680], %r125;
	st.shared.u32 	[%r124+8704], %r125;
	st.shared.u32 	[%r124+9728], %r125;
	st.shared.u32 	[%r124+10752], %r125;
	st.shared.u32 	[%r124+11776], %r125;
	st.shared.u32 	[%r124+12800], %r125;
	st.shared.u32 	[%r124+13824], %r125;
	st.shared.u32 	[%r124+14848], %r125;
	st.shared.u32 	[%r124+15872], %r125;
	add.s32 	%r348, %r348, 16;
	setp.ne.s32 	%p16, %r348, %r7;
	mov.u32 	%r350, %r7;
	@%p16 bra 	$L__BB3_19;
$L__BB3_20:
	setp.eq.s32 	%p17, %r2, 0;
	@%p17 bra 	$L__BB3_30;
	setp.lt.u32 	%p18, %r23, 7;
	@%p18 bra 	$L__BB3_23;
	shl.b32 	%r126, %r350, 10;
	add.s32 	%r127, %r6, %r126;
	mov.b32 	%r128, 0;
	st.shared.u32 	[%r127+512], %r128;
	st.shared.u32 	[%r127+1536], %r128;
	st.shared.u32 	[%r127+2560], %r128;
	st.shared.u32 	[%r127+3584], %r128;
	st.shared.u32 	[%r127+4608], %r128;
	st.shared.u32 	[%r127+5632], %r128;
	st.shared.u32 	[%r127+6656], %r128;
	st.shared.u32 	[%r127+7680], %r128;
	add.s32 	%r350, %r350, 8;
$L__BB3_23:
	setp.eq.s32 	%p19, %r3, 0;
	@%p19 bra 	$L__BB3_30;
	setp.lt.u32 	%p20, %r4, 3;
	@%p20 bra 	$L__BB3_26;
	shl.b32 	%r129, %r350, 10;
	add.s32 	%r130, %r6, %r129;
	mov.b32 	%r131, 0;
	st.shared.u32 	[%r130+512], %r131;
	st.shared.u32 	[%r130+1536], %r131;
	st.shared.u32 	[%r130+2560], %r131;
	st.shared.u32 	[%r130+3584], %r131;
	add.s32 	%r350, %r350, 4;
$L__BB3_26:
	setp.eq.s32 	%p21, %r5, 0;
	@%p21 bra 	$L__BB3_30;
	setp.eq.s32 	%p22, %r5, 1;
	shl.b32 	%r132, %r350, 10;
	add.s32 	%r36, %r6, %r132;
	mov.b32 	%r133, 0;
	st.shared.u32 	[%r36+512], %r133;
	@%p22 bra 	$L__BB3_30;
	setp.eq.s32 	%p23, %r5, 2;
	mov.b32 	%r134, 0;
	st.shared.u32 	[%r36+1536], %r134;
	@%p23 bra 	$L__BB3_30;
	mov.b32 	%r135, 0;
	st.shared.u32 	[%r36+2560], %r135;
$L__BB3_30:
	bar.sync 	0;
	bar.sync 	0;
	shl.b64 	%rd8, %rd230, 30;
	sub.s64 	%rd87, %rd80, %rd8;
	min.u64 	%rd9, %rd87, 1073741824;
	setp.le.u64 	%p24, %rd9, %rd3;
	@%p24 bra 	$L__BB3_70;
	mov.u64 	%rd231, %rd3;
$L__BB3_32:
	add.s64 	%rd11, %rd231, %rd8;
	sub.s64 	%rd12, %rd80, %rd11;
	setp.lt.u64 	%p25, %rd12, 2048;
	@%p25 bra 	$L__BB3_34;
	add.s64 	%rd106, %rd11, %rd5;
	shl.b64 	%rd107, %rd106, 3;
	add.s64 	%rd108, %rd1, %rd107;
	ld.global.u64 	%rd262, [%rd108];
	ld.global.u64 	%rd261, [%rd108+1024];
	ld.global.u64 	%rd260, [%rd108+2048];
	ld.global.u64 	%rd259, [%rd108+3072];
	ld.global.u64 	%rd258, [%rd108+4096];
	ld.global.u64 	%rd257, [%rd108+5120];
	ld.global.u64 	%rd256, [%rd108+6144];
	ld.global.u64 	%rd255, [%rd108+7168];
	ld.global.u64 	%rd254, [%rd108+8192];
	ld.global.u64 	%rd253, [%rd108+9216];
	ld.global.u64 	%rd252, [%rd108+10240];
	ld.global.u64 	%rd251, [%rd108+11264];
	ld.global.u64 	%rd250, [%rd108+12288];
	ld.global.u64 	%rd249, [%rd108+13312];
	ld.global.u64 	%rd248, [%rd108+14336];
	ld.global.u64 	%rd247, [%rd108+15360];
	bra.uni 	$L__BB3_66;
$L__BB3_34:
	cvt.u32.u64 	%r136, %rd5;
	cvt.u32.u64 	%r37, %rd12;
	setp.ge.s32 	%p26, %r136, %r37;
	add.s64 	%rd89, %rd11, %rd5;
	shl.b64 	%rd90, %rd89, 3;
	add.s64 	%rd29, %rd1, %rd90;
	mov.b64 	%rd262, -1;
	@%p26 bra 	$L__BB3_36;
	ld.global.u64 	%rd262, [%rd29];
$L__BB3_36:
	setp.ge.s32 	%p27, %r8, %r37;
	mov.b64 	%rd261, -1;
	@%p27 bra 	$L__BB3_38;
	ld.global.u64 	%rd261, [%rd29+1024];
$L__BB3_38:
	setp.ge.s32 	%p28, %r9, %r37;
	mov.b64 	%rd260, -1;
	@%p28 bra 	$L__BB3_40;
	ld.global.u64 	%rd260, [%rd29+2048];
$L__BB3_40:
	mov.u32 	%r137, %tid.x;
	add.s32 	%r138, %r137, 384;
	setp.ge.s32 	%p29, %r138, %r37;
	mov.b64 	%rd259, -1;
	@%p29 bra 	$L__BB3_42;
	ld.global.u64 	%rd259, [%rd29+3072];
$L__BB3_42:
	setp.ge.s32 	%p30, %r10, %r37;
	mov.b64 	%rd258, -1;
	@%p30 bra 	$L__BB3_44;
	ld.global.u64 	%rd258, [%rd29+4096];
$L__BB3_44:
	setp.ge.s32 	%p31, %r11, %r37;
	mov.b64 	%rd257, -1;
	@%p31 bra 	$L__BB3_46;
	ld.global.u64 	%rd257, [%rd29+5120];
$L__BB3_46:
	setp.ge.s32 	%p32, %r12, %r37;
	mov.b64 	%rd256, -1;
	@%p32 bra 	$L__BB3_48;
	ld.global.u64 	%rd256, [%rd29+6144];
$L__BB3_48:
	add.s32 	%r140, %r137, 896;
	setp.ge.s32 	%p33, %r140, %r37;
	mov.b64 	%rd255, -1;
	@%p33 bra 	$L__BB3_50;
	ld.global.u64 	%rd255, [%rd29+7168];
$L__BB3_50:
	or.b32  	%r142, %r137, 1024;
	setp.ge.s32 	%p34, %r142, %r37;
	mov.b64 	%rd254, -1;
	@%p34 bra 	$L__BB3_52;
	ld.global.u64 	%rd254, [%rd29+8192];
$L__BB3_52:
	add.s32 	%r144, %r137, 1152;
	setp.ge.s32 	%p35, %r144, %r37;
	mov.b64 	%rd253, -1;
	@%p35 bra 	$L__BB3_54;
	ld.global.u64 	%rd253, [%rd29+9216];
$L__BB3_54:
	add.s32 	%r146, %r137, 1280;
	setp.ge.s32 	%p36, %r146, %r37;
	mov.b64 	%rd252, -1;
	@%p36 bra 	$L__BB3_56;
	ld.global.u64 	%rd252, [%rd29+10240];
$L__BB3_56:
	add.s32 	%r148, %r137, 1408;
	setp.ge.s32 	%p37, %r148, %r37;
	mov.b64 	%rd251, -1;
	@%p37 bra 	$L__BB3_58;
	ld.global.u64 	%rd251, [%rd29+11264];
$L__BB3_58:
	add.s32 	%r150, %r137, 1536;
	setp.ge.s32 	%p38, %r150, %r37;
	mov.b64 	%rd250, -1;
	@%p38 bra 	$L__BB3_60;
	ld.global.u64 	%rd250, [%rd29+12288];
$L__BB3_60:
	add.s32 	%r152, %r137, 1664;
	setp.ge.s32 	%p39, %r152, %r37;
	mov.b64 	%rd249, -1;
	@%p39 bra 	$L__BB3_62;
	ld.global.u64 	%rd249, [%rd29+13312];
$L__BB3_62:
	add.s32 	%r154, %r137, 1792;
	setp.ge.s32 	%p40, %r154, %r37;
	mov.b64 	%rd248, -1;
	@%p40 bra 	$L__BB3_64;
	ld.global.u64 	%rd248, [%rd29+14336];
$L__BB3_64:
	setp.ge.s32 	%p41, %r13, %r37;
	mov.b64 	%rd247, -1;
	@%p41 bra 	$L__BB3_66;
	ld.global.u64 	%rd247, [%rd29+15360];
$L__BB3_66:
	setp.le.s32 	%p42, %r94, %r93;
	@%p42 bra 	$L__BB3_69;
	mov.b32 	%r352, 0;
	mov.u32 	%r353, %r93;
$L__BB3_68:
	sub.s32 	%r156, %r94, %r353;
	shl.b32 	%r157, %r352, 10;
	mov.u32 	%r158, _ZZN3cub18CUB_300001_SM_10006detail10radix_sort30DeviceRadixSortHistogramKernelINS1_5radix10policy_hubIyNS0_8NullTypeEyE10Policy1000ELNS0_9SortOrderE0EyyNS1_21identity_decomposer_tEEEvPT2_PKT1_SB_iiT3_E12temp_storage;
	add.s32 	%r159, %r158, %r157;
	min.s32 	%r160, %r156, 8;
	mov.b32 	%r161, -1;
	shl.b32 	%r162, %r161, %r160;
	not.b32 	%r163, %r162;
	shr.u64 	%rd109, %rd262, %r353;
	cvt.u32.u64 	%r164, %rd109;
	and.b32  	%r165, %r164, %r163;
	shl.b32 	%r166, %r165, 2;
	add.s32 	%r167, %r159, %r166;
	atom.shared.add.u32 	%r168, [%r167], 1;
	shr.u64 	%rd110, %rd261, %r353;
	cvt.u32.u64 	%r169, %rd110;
	and.b32  	%r170, %r169, %r163;
	shl.b32 	%r171, %r170, 2;
	add.s32 	%r172, %r159, %r171;
	atom.shared.add.u32 	%r173, [%r172], 1;
	shr.u64 	%rd111, %rd260, %r353;
	cvt.u32.u64 	%r174, %rd111;
	and.b32  	%r175, %r174, %r163;
	shl.b32 	%r176, %r175, 2;
	add.s32 	%r177, %r159, %r176;
	atom.shared.add.u32 	%r178, [%r177], 1;
	shr.u64 	%rd112, %rd259, %r353;
	cvt.u32.u64 	%r179, %rd112;
	and.b32  	%r180, %r179, %r163;
	shl.b32 	%r181, %r180, 2;
	add.s32 	%r182, %r159, %r181;
	atom.shared.add.u32 	%r183, [%r182], 1;
	shr.u64 	%rd113, %rd258, %r353;
	cvt.u32.u64 	%r184, %rd113;
	and.b32  	%r185, %r184, %r163;
	shl.b32 	%r186, %r185, 2;
	add.s32 	%r187, %r159, %r186;
	atom.shared.add.u32 	%r188, [%r187], 1;
	shr.u64 	%rd114, %rd257, %r353;
	cvt.u32.u64 	%r189, %rd114;
	and.b32  	%r190, %r189, %r163;
	shl.b32 	%r191, %r190, 2;
	add.s32 	%r192, %r159, %r191;
	atom.shared.add.u32 	%r193, [%r192], 1;
	shr.u64 	%rd115, %rd256, %r353;
	cvt.u32.u64 	%r194, %rd115;
	and.b32  	%r195, %r194, %r163;
	shl.b32 	%r196, %r195, 2;
	add.s32 	%r197, %r159, %r196;
	atom.shared.add.u32 	%r198, [%r197], 1;
	shr.u64 	%rd116, %rd255, %r353;
	cvt.u32.u64 	%r199, %rd116;
	and.b32  	%r200, %r199, %r163;
	shl.b32 	%r201, %r200, 2;
	add.s32 	%r202, %r159, %r201;
	atom.shared.add.u32 	%r203, [%r202], 1;
	shr.u64 	%rd117, %rd254, %r353;
	cvt.u32.u64 	%r204, %rd117;
	and.b32  	%r205, %r204, %r163;
	shl.b32 	%r206, %r205, 2;
	add.s32 	%r207, %r159, %r206;
	atom.shared.add.u32 	%r208, [%r207], 1;
	shr.u64 	%rd118, %rd253, %r353;
	cvt.u32.u64 	%r209, %rd118;
	and.b32  	%r210, %r209, %r163;
	shl.b32 	%r211, %r210, 2;
	add.s32 	%r212, %r159, %r211;
	atom.shared.add.u32 	%r213, [%r212], 1;
	shr.u64 	%rd119, %rd252, %r353;
	cvt.u32.u64 	%r214, %rd119;
	and.b32  	%r215, %r214, %r163;
	shl.b32 	%r216, %r215, 2;
	add.s32 	%r217, %r159, %r216;
	atom.shared.add.u32 	%r218, [%r217], 1;
	shr.u64 	%rd120, %rd251, %r353;
	cvt.u32.u64 	%r219, %rd120;
	and.b32  	%r220, %r219, %r163;
	shl.b32 	%r221, %r220, 2;
	add.s32 	%r222, %r159, %r221;
	atom.shared.add.u32 	%r223, [%r222], 1;
	shr.u64 	%rd121, %rd250, %r353;
	cvt.u32.u64 	%r224, %rd121;
	and.b32  	%r225, %r224, %r163;
	shl.b32 	%r226, %r225, 2;
	add.s32 	%r227, %r159, %r226;
	atom.shared.add.u32 	%r228, [%r227], 1;
	shr.u64 	%rd122, %rd249, %r353;
	cvt.u32.u64 	%r229, %rd122;
	and.b32  	%r230, %r229, %r163;
	shl.b32 	%r231, %r230, 2;
	add.s32 	%r232, %r159, %r231;
	atom.shared.add.u32 	%r233, [%r232], 1;
	shr.u64 	%rd123, %rd248, %r353;
	cvt.u32.u64 	%r234, %rd123;
	and.b32  	%r235, %r234, %r163;
	shl.b32 	%r236, %r235, 2;
	add.s32 	%r237, %r159, %r236;
	atom.shared.add.u32 	%r238, [%r237], 1;
	shr.u64 	%rd124, %rd247, %r353;
	cvt.u32.u64 	%r239, %rd124;
	and.b32  	%r240, %r239, %r163;
	shl.b32 	%r241, %r240, 2;
	add.s32 	%r242, %r159, %r241;
	atom.shared.add.u32 	%r243, [%r242], 1;
	add.s32 	%r353, %r353, 8;
	add.s32 	%r352, %r352, 1;
	setp.lt.s32 	%p43, %r353, %r94;
	@%p43 bra 	$L__BB3_68;
$L__BB3_69:
	add.s64 	%rd231, %rd231, %rd4;
	setp.lt.u64 	%p44, %rd231, %rd9;
	@%p44 bra 	$L__BB3_32;
$L__BB3_70:
	bar.sync 	0;
	@%p1 bra 	$L__BB3_152;
	setp.lt.u32 	%p45, %r1, 7;
	mov.b32 	%r356, 0;
	@%p45 bra 	$L__BB3_90;
	mov.b32 	%r354, 0;
$L__BB3_73:
	.pragma "nounroll";
	shl.b32 	%r246, %r354, 10;
	add.s32 	%r43, %r6, %r246;
	ld.shared.u32 	%r44, [%r43];
	setp.eq.s32 	%p46, %r44, 0;
	@%p46 bra 	$L__BB3_75;
	cvt.u32.u64 	%r247, %rd5;
	shl.b32 	%r248, %r354, 8;
	add.s32 	%r249, %r248, %r247;
	mul.wide.u32 	%rd125, %r249, 8;
	add.s64 	%rd126, %rd2, %rd125;
	cvt.u64.u32 	%rd127, %r44;
	atom.global.add.u64 	%rd128, [%rd126], %rd127;
$L__BB3_75:
	ld.shared.u32 	%r45, [%r43+1024];
	setp.eq.s32 	%p47, %r45, 0;
	@%p47 bra 	$L__BB3_77;
	cvt.u32.u64 	%r250, %rd5;
	shl.b32 	%r251, %r354, 8;
	add.s32 	%r252, %r251, %r250;
	add.s32 	%r253, %r252, 256;
	mul.wide.u32 	%rd129, %r253, 8;
	add.s64 	%rd130, %rd2, %rd129;
	cvt.u64.u32 	%rd131, %r45;
	atom.global.add.u64 	%rd132, [%rd130], %rd131;
$L__BB3_77:
	ld.shared.u32 	%r46, [%r43+2048];
	setp.eq.s32 	%p48, %r46, 0;
	@%p48 bra 	$L__BB3_79;
	cvt.u32.u64 	%r254, %rd5;
	shl.b32 	%r255, %r354, 8;
	add.s32 	%r256, %r255, %r254;
	add.s32 	%r257, %r256, 512;
	mul.wide.u32 	%rd133, %r257, 8;
	add.s64 	%rd134, %rd2, %rd133;
	cvt.u64.u32 	%rd135, %r46;
	atom.global.add.u64 	%rd136, [%rd134], %rd135;
$L__BB3_79:
	ld.shared.u32 	%r47, [%r43+3072];
	setp.eq.s32 	%p49, %r47, 0;
	@%p49 bra 	$L__BB3_81;
	cvt.u32.u64 	%r258, %rd5;
	shl.b32 	%r259, %r354, 8;
	add.s32 	%r260, %r259, %r258;
	add.s32 	%r261, %r260, 768;
	mul.wide.u32 	%rd137, %r261, 8;
	add.s64 	%rd138, %rd2, %rd137;
	cvt.u64.u32 	%rd139, %r47;
	atom.global.add.u64 	%rd140, [%rd138], %rd139;
$L__BB3_81:
	ld.shared.u32 	%r48, [%r43+4096];
	setp.eq.s32 	%p50, %r48, 0;
	@%p50 bra 	$L__BB3_83;
	cvt.u32.u64 	%r262, %rd5;
	shl.b32 	%r263, %r354, 8;
	add.s32 	%r264, %r263, %r262;
	add.s32 	%r265, %r264, 1024;
	mul.wide.u32 	%rd141, %r265, 8;
	add.s64 	%rd142, %rd2, %rd141;
	cvt.u64.u32 	%rd143, %r48;
	atom.global.add.u64 	%rd144, [%rd142], %rd143;
$L__BB3_83:
	ld.shared.u32 	%r49, [%r43+5120];
	setp.eq.s32 	%p51, %r49, 0;
	@%p51 bra 	$L__BB3_85;
	cvt.u32.u64 	%r266, %rd5;
	shl.b32 	%r267, %r354, 8;
	add.s32 	%r268, %r267, %r266;
	add.s32 	%r269, %r268, 1280;
	mul.wide.u32 	%rd145, %r269, 8;
	add.s64 	%rd146, %rd2, %rd145;
	cvt.u64.u32 	%rd147, %r49;
	atom.global.add.u64 	%rd148, [%rd146], %rd147;
$L__BB3_85:
	ld.shared.u32 	%r50, [%r43+6144];
	setp.eq.s32 	%p52, %r50, 0;
	@%p52 bra 	$L__BB3_87;
	cvt.u32.u64 	%r270, %rd5;
	shl.b32 	%r271, %r354, 8;
	add.s32 	%r272, %r271, %r270;
	add.s32 	%r273, %r272, 1536;
	mul.wide.u32 	%rd149, %r273, 8;
	add.s64 	%rd150, %rd2, %rd149;
	cvt.u64.u32 	%rd151, %r50;
	atom.global.add.u64 	%rd152, [%rd150], %rd151;
$L__BB3_87:
	ld.shared.u32 	%r51, [%r43+7168];
	setp.eq.s32 	%p53, %r51, 0;
	@%p53 bra 	$L__BB3_89;
	cvt.u32.u64 	%r274, %rd5;
	shl.b32 	%r275, %r354, 8;
	add.s32 	%r276, %r275, %r274;
	add.s32 	%r277, %r276, 1792;
	mul.wide.u32 	%rd153, %r277, 8;
	add.s64 	%rd154, %rd2, %rd153;
	cvt.u64.u32 	%rd155, %r51;
	atom.global.add.u64 	%rd156, [%rd154], %rd155;
$L__BB3_89:
	add.s32 	%r354, %r354, 8;
	setp.ne.s32 	%p54, %r354, %r14;
	mov.u32 	%r356, %r14;
	@%p54 bra 	$L__BB3_73;
$L__BB3_90:
	add.s32 	%r54, %r5, -1;
	setp.eq.s32 	%p55, %r3, 0;
	@%p55 bra 	$L__BB3_111;
	setp.lt.u32 	%p56, %r4, 3;
	@%p56 bra 	$L__BB3_101;
	shl.b32 	%r278, %r356, 10;
	add.s32 	%r55, %r6, %r278;
	ld.shared.u32 	%r56, [%r55];
	setp.eq.s32 	%p57, %r56, 0;
	@%p57 bra 	$L__BB3_94;
	cvt.u32.u64 	%r279, %rd5;
	shl.b32 	%r280, %r356, 8;
	add.s32 	%r281, %r280, %r279;
	mul.wide.u32 	%rd157, %r281, 8;
	add.s64 	%rd158, %rd2, %rd157;
	cvt.u64.u32 	%rd159, %r56;
	atom.global.add.u64 	%rd160, [%rd158], %rd159;
$L__BB3_94:
	ld.shared.u32 	%r57, [%r55+1024];
	setp.eq.s32 	%p58, %r57, 0;
	@%p58 bra 	$L__BB3_96;
	cvt.u32.u64 	%r282, %rd5;
	shl.b32 	%r283, %r356, 8;
	add.s32 	%r284, %r283, %r282;
	add.s32 	%r285, %r284, 256;
	mul.wide.u32 	%rd161, %r285, 8;
	add.s64 	%rd162, %rd2, %rd161;
	cvt.u64.u32 	%rd163, %r57;
	atom.global.add.u64 	%rd164, [%rd162], %rd163;
$L__BB3_96:
	ld.shared.u32 	%r58, [%r55+2048];
	setp.eq.s32 	%p59, %r58, 0;
	@%p59 bra 	$L__BB3_98;
	cvt.u32.u64 	%r286, %rd5;
	shl.b32 	%r287, %r356, 8;
	add.s32 	%r288, %r287, %r286;
	add.s32 	%r289, %r288, 512;
	mul.wide.u32 	%rd165, %r289, 8;
	add.s64 	%rd166, %rd2, %rd165;
	cvt.u64.u32 	%rd167, %r58;
	atom.global.add.u64 	%rd168, [%rd166], %rd167;
$L__BB3_98:
	ld.shared.u32 	%r59, [%r55+3072];
	setp.eq.s32 	%p60, %r59, 0;
	@%p60 bra 	$L__BB3_100;
	cvt.u32.u64 	%r290, %rd5;
	shl.b32 	%r291, %r356, 8;
	add.s32 	%r292, %r291, %r290;
	add.s32 	%r293, %r292, 768;
	mul.wide.u32 	%rd169, %r293, 8;
	add.s64 	%rd170, %rd2, %rd169;
	cvt.u64.u32 	%rd171, %r59;
	atom.global.add.u64 	%rd172, [%rd170], %rd171;
$L__BB3_100:
	add.s32 	%r356, %r356, 4;
$L__BB3_101:
	setp.eq.s32 	%p61, %r5, 0;
	@%p61 bra 	$L__BB3_111;
	setp.eq.s32 	%p62, %r54, 0;
	@%p62 bra 	$L__BB3_108;
	shl.b32 	%r294, %r356, 10;
	add.s32 	%r62, %r6, %r294;
	ld.shared.u32 	%r63, [%r62];
	setp.eq.s32 	%p63, %r63, 0;
	@%p63 bra 	$L__BB3_105;
	cvt.u32.u64 	%r295, %rd5;
	shl.b32 	%r296, %r356, 8;
	add.s32 	%r297, %r296, %r295;
	mul.wide.u32 	%rd173, %r297, 8;
	add.s64 	%rd174, %rd2, %rd173;
	cvt.u64.u32 	%rd175, %r63;
	atom.global.add.u64 	%rd176, [%rd174], %rd175;
$L__BB3_105:
	ld.shared.u32 	%r64, [%r62+1024];
	setp.eq.s32 	%p64, %r64, 0;
	@%p64 bra 	$L__BB3_107;
	cvt.u32.u64 	%r298, %rd5;
	shl.b32 	%r299, %r356, 8;
	add.s32 	%r300, %r299, %r298;
	add.s32 	%r301, %r300, 256;
	mul.wide.u32 	%rd177, %r301, 8;
	add.s64 	%rd178, %rd2, %rd177;
	cvt.u64.u32 	%rd179, %r64;
	atom.global.add.u64 	%rd180, [%rd178], %rd179;
$L__BB3_107:
	add.s32 	%r356, %r356, 2;
$L__BB3_108:
	setp.eq.s32 	%p65, %r15, 0;
	@%p65 bra 	$L__BB3_111;
	shl.b32 	%r302, %r356, 10;
	add.s32 	%r303, %r6, %r302;
	ld.shared.u32 	%r67, [%r303];
	setp.eq.s32 	%p66, %r67, 0;
	@%p66 bra 	$L__BB3_111;
	cvt.u32.u64 	%r304, %rd5;
	shl.b32 	%r305, %r356, 8;
	add.s32 	%r306, %r305, %r304;
	mul.wide.u32 	%rd181, %r306, 8;
	add.s64 	%rd182, %rd2, %rd181;
	cvt.u64.u32 	%rd183, %r67;
	atom.global.add.u64 	%rd184, [%rd182], %rd183;
$L__BB3_111:
	cvt.u32.u64 	%r307, %rd5;
	setp.gt.u32 	%p67, %r307, 127;
	@%p67 bra 	$L__BB3_152;
	setp.lt.u32 	%p68, %r1, 7;
	mov.b32 	%r360, 0;
	@%p68 bra 	$L__BB3_131;
	mov.b32 	%r358, 0;
$L__BB3_114:
	.pragma "nounroll";
	shl.b32 	%r311, %r358, 10;
	add.s32 	%r69, %r6, %r311;
	ld.shared.u32 	%r70, [%r69+512];
	setp.eq.s32 	%p69, %r70, 0;
	shl.b32 	%r312, %r358, 8;
	add.s32 	%r313, %r312, %r307;
	mul.wide.u32 	%rd185, %r313, 8;
	add.s64 	%rd78, %rd2, %rd185;
	@%p69 bra 	$L__BB3_116;
	cvt.u64.u32 	%rd186, %r70;
	atom.global.add.u64 	%rd187, [%rd78+1024], %rd186;
$L__BB3_116:
	ld.shared.u32 	%r71, [%r69+1536];
	setp.eq.s32 	%p70, %r71, 0;
	@%p70 bra 	$L__BB3_118;
	cvt.u64.u32 	%rd188, %r71;
	atom.global.add.u64 	%rd189, [%rd78+3072], %rd188;
$L__BB3_118:
	ld.shared.u32 	%r72, [%r69+2560];
	setp.eq.s32 	%p71, %r72, 0;
	@%p71 bra 	$L__BB3_120;
	cvt.u64.u32 	%rd190, %r72;
	atom.global.add.u64 	%rd191, [%rd78+5120], %rd190;
$L__BB3_120:
	ld.shared.u32 	%r73, [%r69+3584];
	setp.eq.s32 	%p72, %r73, 0;
	@%p72 bra 	$L__BB3_122;
	cvt.u64.u32 	%rd192, %r73;
	atom.global.add.u64 	%rd193, [%rd78+7168], %rd192;
$L__BB3_122:
	ld.shared.u32 	%r74, [%r69+4608];
	setp.eq.s32 	%p73, %r74, 0;
	@%p73 bra 	$L__BB3_124;
	cvt.u64.u32 	%rd194, %r74;
	atom.global.add.u64 	%rd195, [%rd78+9216], %rd194;
$L__BB3_124:
	ld.shared.u32 	%r75, [%r69+5632];
	setp.eq.s32 	%p74, %r75, 0;
	@%p74 bra 	$L__BB3_126;
	cvt.u64.u32 	%rd196, %r75;
	atom.global.add.u64 	%rd197, [%rd78+11264], %rd196;
$L__BB3_126:
	ld.shared.u32 	%r76, [%r69+6656];
	setp.eq.s32 	%p75, %r76, 0;
	@%p75 bra 	$L__BB3_128;
	cvt.u64.u32 	%rd198, %r76;
	atom.global.add.u64 	%rd199, [%rd78+13312], %rd198;
$L__BB3_128:
	ld.shared.u32 	%r77, [%r69+7680];
	setp.eq.s32 	%p76, %r77, 0;
	@%p76 bra 	$L__BB3_130;
	cvt.u64.u32 	%rd200, %r77;
	atom.global.add.u64 	%rd201, [%rd78+15360], %rd200;
$L__BB3_130:
	add.s32 	%r358, %r358, 8;
	setp.ne.s32 	%p77, %r358, %r14;
	mov.u32 	%r360, %r14;
	@%p77 bra 	$L__BB3_114;
$L__BB3_131:
	setp.eq.s32 	%p78, %r3, 0;
	@%p78 bra 	$L__BB3_152;
	setp.lt.u32 	%p79, %r4, 3;
	@%p79 bra 	$L__BB3_142;
	shl.b32 	%r314, %r360, 10;
	add.s32 	%r80, %r6, %r314;
	ld.shared.u32 	%r81, [%r80+512];
	setp.eq.s32 	%p80, %r81, 0;
	@%p80 bra 	$L__BB3_135;
	shl.b32 	%r316, %r360, 8;
	add.s32 	%r317, %r316, %r307;
	mul.wide.u32 	%rd202, %r317, 8;
	add.s64 	%rd203, %rd2, %rd202;
	cvt.u64.u32 	%rd204, %r81;
	atom.global.add.u64 	%rd205, [%rd203+1024], %rd204;
$L__BB3_135:
	ld.shared.u32 	%r82, [%r80+1536];
	setp.eq.s32 	%p81, %r82, 0;
	@%p81 bra 	$L__BB3_137;
	shl.b32 	%r319, %r360, 8;
	add.s32 	%r320, %r319, %r307;
	add.s32 	%r321, %r320, 256;
	mul.wide.u32 	%rd206, %r321, 8;
	add.s64 	%rd207, %rd2, %rd206;
	cvt.u64.u32 	%rd208, %r82;
	atom.global.add.u64 	%rd209, [%rd207+1024], %rd208;
$L__BB3_137:
	ld.shared.u32 	%r83, [%r80+2560];
	setp.eq.s32 	%p82, %r83, 0;
	@%p82 bra 	$L__BB3_139;
	shl.b32 	%r323, %r360, 8;
	add.s32 	%r324, %r323, %r307;
	add.s32 	%r325, %r324, 512;
	mul.wide.u32 	%rd210, %r325, 8;
	add.s64 	%rd211, %rd2, %rd210;
	cvt.u64.u32 	%rd212, %r83;
	atom.global.add.u64 	%rd213, [%rd211+1024], %rd212;
$L__BB3_139:
	ld.shared.u32 	%r84, [%r80+3584];
	setp.eq.s32 	%p83, %r84, 0;
	@%p83 bra 	$L__BB3_141;
	shl.b32 	%r327, %r360, 8;
	add.s32 	%r328, %r327, %r307;
	add.s32 	%r329, %r328, 768;
	mul.wide.u32 	%rd214, %r329, 8;
	add.s64 	%rd215, %rd2, %rd214;
	cvt.u64.u32 	%rd216, %r84;
	atom.global.add.u64 	%rd217, [%rd215+1024], %rd216;
$L__BB3_141:
	add.s32 	%r360, %r360, 4;
$L__BB3_142:
	setp.eq.s32 	%p84, %r5, 0;
	@%p84 bra 	$L__BB3_152;
	setp.eq.s32 	%p85, %r54, 0;
	@%p85 bra 	$L__BB3_149;
	shl.b32 	%r330, %r360, 10;
	add.s32 	%r87, %r6, %r330;
	ld.shared.u32 	%r88, [%r87+512];
	setp.eq.s32 	%p86, %r88, 0;
	@%p86 bra 	$L__BB3_146;
	shl.b32 	%r332, %r360, 8;
	add.s32 	%r333, %r332, %r307;
	mul.wide.u32 	%rd218, %r333, 8;
	add.s64 	%rd219, %rd2, %rd218;
	cvt.u64.u32 	%rd220, %r88;
	atom.global.add.u64 	%rd221, [%rd219+1024], %rd220;
$L__BB3_146:
	ld.shared.u32 	%r89, [%r87+1536];
	setp.eq.s32 	%p87, %r89, 0;
	@%p87 bra 	$L__BB3_148;
	shl.b32 	%r335, %r360, 8;
	add.s32 	%r336, %r335, %r307;
	add.s32 	%r337, %r336, 256;
	mul.wide.u32 	%rd222, %r337, 8;
	add.s64 	%rd223, %rd2, %rd222;
	cvt.u64.u32 	%rd224, %r89;
	atom.global.add.u64 	%rd225, [%rd223+1024], %rd224;
$L__BB3_148:
	add.s32 	%r360, %r360, 2;
$L__BB3_149:
	setp.eq.s32 	%p88, %r15, 0;
	@%p88 bra 	$L__BB3_152;
	shl.b32 	%r338, %r360, 10;
	add.s32 	%r339, %r6, %r338;
	ld.shared.u32 	%r92, [%r339+512];
	setp.eq.s32 	%p89, %r92, 0;
	@%p89 bra 	$L__BB3_152;
	shl.b32 	%r341, %r360, 8;
	add.s32 	%r342, %r341, %r307;
	mul.wide.u32 	%rd226, %r342, 8;
	add.s64 	%rd227, %rd2, %rd226;
	cvt.u64.u32 	%rd228, %r92;
	atom.global.add.u64 	%rd229, [%rd227+1024], %rd228;
$L__BB3_152:
	bar.sync 	0;
	add.s64 	%rd230, %rd230, 1;
	setp.ne.s64 	%p90, %rd230, %rd6;
	@%p90 bra 	$L__BB3_2;
$L__BB3_153:
	ret;

}
	// .globl	_ZN3cub18CUB_300001_SM_10006detail10radix_sort33DeviceRadixSortExclusiveSumKernelINS1_5radix10policy_hubIyNS0_8NullTypeEyE10Policy1000EyEEvPT0_
.visible .entry _ZN3cub18CUB_300001_SM_10006detail10radix_sort33DeviceRadixSortExclusiveSumKernelINS1_5radix10policy_hubIyNS0_8NullTypeEyE10Policy1000EyEEvPT0_(
	.param .u64 .ptr .align 1 _ZN3cub18CUB_300001_SM_10006detail10radix_sort33DeviceRadixSortExclusiveSumKernelINS1_5radix10policy_hubIyNS0_8NullTypeEyE10Policy1000EyEEvPT0__param_0
)
{
	.reg .pred 	%p<4>;
	.reg .b32 	%r<28>;
	.reg .b64 	%rd<54>;
	// demoted variable
	.shared .align 16 .b8 _ZZN3cub18CUB_300001_SM_10006detail10radix_sort33DeviceRadixSortExclusiveSumKernelINS1_5radix10policy_hubIyNS0_8NullTypeEyE10Policy1000EyEEvPT0_E12temp_storage[2336];
	ld.param.u64 	%rd5, [_ZN3cub18CUB_300001_SM_10006detail10radix_sort33DeviceRadixSortExclusiveSumKernelINS1_5radix10policy_hubIyNS0_8NullTypeEyE10Policy1000EyEEvPT0__param_0];
	cvta.to.global.u64 	%rd6, %rd5;
	mov.u32 	%r3, %ctaid.x;
	shl.b32 	%r4, %r3, 8;
	mov.u32 	%r1, %tid.x;
	setp.gt.u32 	%p1, %r1, 255;
	add.s32 	%r5, %r4, %r1;
	mul.wide.s32 	%rd7, %r5, 8;
	add.s64 	%rd1, %rd6, %rd7;
	@%p1 bra 	$L__BB4_2;
	ld.global.u64 	%rd53, [%rd1];
$L__BB4_2:
	shr.u32 	%r6, %r1, 3;
	add.s32 	%r7, %r6, %r1;
	shl.b32 	%r8, %r7, 3;
	mov.u32 	%r9, _ZZN3cub18CUB_300001_SM_10006detail10radix_sort33DeviceRadixSortExclusiveSumKernelINS1_5radix10policy_hubIyNS0_8NullTypeEyE10Policy1000EyEEvPT0_E12temp_storage;
	add.s32 	%r10, %r9, %r8;
	add.s32 	%r2, %r10, 16;
	st.shared.u64 	[%r10+16], %rd53;
	bar.sync 	0;
	setp.gt.u32 	%p2, %r1, 31;
	@%p2 bra 	$L__BB4_4;
	mad.lo.s32 	%r27, %r1, 72, %r9;
	ld.shared.u64 	%rd23, [%r27+16];
	ld.shared.u64 	%rd24, [%r27+24];
	ld.shared.u64 	%rd25, [%r27+32];
	ld.shared.u64 	%rd26, [%r27+40];
	ld.shared.u64 	%rd27, [%r27+48];
	ld.shared.u64 	%rd28, [%r27+56];
	ld.shared.u64 	%rd29, [%r27+64];
	ld.shared.u64 	%rd30, [%r27+72];
	add.s64 	%rd31, %rd24, %rd23;
	add.s64 	%rd32, %rd31, %rd25;
	add.s64 	%rd33, %rd32, %rd26;
	add.s64 	%rd34, %rd33, %rd27;
	add.s64 	%rd35, %rd34, %rd28;
	add.s64 	%rd36, %rd35, %rd29;
	add.s64 	%rd10, %rd36, %rd30;
	mov.b32 	%r11, 1;
	mov.b32 	%r24, 0;
	mov.b32 	%r25, -1;
	// begin inline asm
	{  .reg .u64 r0;  .reg .u32 lo;  .reg .u32 hi;  .reg .pred p;  mov.b64 {lo, hi}, %rd10;  shfl.sync.up.b32 lo|p, lo, %r11, %r24, %r25;  shfl.sync.up.b32 hi|p, hi, %r11, %r24, %r25;  mov.b64 r0, {lo, hi};  @p add.u64 r0, r0, %rd10;  mov.u64 %rd8, r0;}
	// end inline asm
	mov.b32 	%r14, 2;
	// begin inline asm
	{  .reg .u64 r0;  .reg .u32 lo;  .reg .u32 hi;  .reg .pred p;  mov.b64 {lo, hi}, %rd8;  shfl.sync.up.b32 lo|p, lo, %r14, %r24, %r25;  shfl.sync.up.b32 hi|p, hi, %r14, %r24, %r25;  mov.b64 r0, {lo, hi};  @p add.u64 r0, r0, %rd8;  mov.u64 %rd11, r0;}
	// end inline asm
	mov.b32 	%r17, 4;
	// begin inline asm
	{  .reg .u64 r0;  .reg .u32 lo;  .reg .u32 hi;  .reg .pred p;  mov.b64 {lo, hi}, %rd11;  shfl.sync.up.b32 lo|p, lo, %r17, %r24, %r25;  shfl.sync.up.b32 hi|p, hi, %r17, %r24, %r25;  mov.b64 r0, {lo, hi};  @p add.u64 r0, r0, %rd11;  mov.u64 %rd14, r0;}
	// end inline asm
	mov.b32 	%r20, 8;
	// begin inline asm
	{  .reg .u64 r0;  .reg .u32 lo;  .reg .u32 hi;  .reg .pred p;  mov.b64 {lo, hi}, %rd14;  shfl.sync.up.b32 lo|p, lo, %r20, %r24, %r25;  shfl.sync.up.b32 hi|p, hi, %r20, %r24, %r25;  mov.b64 r0, {lo, hi};  @p add.u64 r0, r0, %rd14;  mov.u64 %rd17, r0;}
	// end inline asm
	mov.b32 	%r23, 16;
	// begin inline asm
	{  .reg .u64 r0;  .reg .u32 lo;  .reg .u32 hi;  .reg .pred p;  mov.b64 {lo, hi}, %rd17;  shfl.sync.up.b32 lo|p, lo, %r23, %r24, %r25;  shfl.sync.up.b32 hi|p, hi, %r23, %r24, %r25;  mov.b64 r0, {lo, hi};  @p add.u64 r0, r0, %rd17;  mov.u64 %rd20, r0;}
	// end inline asm
	sub.s64 	%rd37, %rd20, %rd10;
	ld.shared.u64 	%rd38, [%r27+16];
	ld.shared.u64 	%rd39, [%r27+24];
	ld.shared.u64 	%rd40, [%r27+32];
	ld.shared.u64 	%rd41, [%r27+40];
	ld.shared.u64 	%rd42, [%r27+48];
	ld.shared.u64 	%rd43, [%r27+56];
	ld.shared.u64 	%rd44, [%r27+64];
	add.s64 	%rd45, %rd38, %rd37;
	add.s64 	%rd46, %rd39, %rd45;
	add.s64 	%rd47, %rd40, %rd46;
	add.s64 	%rd48, %rd41, %rd47;
	add.s64 	%rd49, %rd42, %rd48;
	add.s64 	%rd50, %rd43, %rd49;
	add.s64 	%rd51, %rd44, %rd50;
	st.shared.u64 	[%r27+16], %rd37;
	st.shared.u64 	[%r27+24], %rd45;
	st.shared.u64 	[%r27+32], %rd46;
	st.shared.u64 	[%r27+40], %rd47;
	st.shared.u64 	[%r27+48], %rd48;
	st.shared.u64 	[%r27+56], %rd49;
	st.shared.u64 	[%r27+64], %rd50;
	st.shared.u64 	[%r27+72], %rd51;
$L__BB4_4:
	setp.gt.u32 	%p3, %r1, 255;
	bar.sync 	0;
	@%p3 bra 	$L__BB4_6;
	ld.shared.u64 	%rd52, [%r2];
	st.global.u64 	[%rd1], %rd52;
$L__BB4_6:
	ret;

}
	// .globl	_ZN3cub18CUB_300001_SM_10006detail10radix_sort29DeviceRadixSortOnesweepKernelINS1_5radix10policy_hubIyNS0_8NullTypeEyE10Policy1000ELNS0_9SortOrderE0EyS6_yiiNS1_21identity_decomposer_tEEEvPT5_SC_PT3_PKSD_PT1_PKSH_PT2_PKSL_T4_iiT6_
.visible .entry _ZN3cub18CUB_300001_SM_10006detail10radix_sort29DeviceRadixSortOnesweepKernelINS1_5radix10policy_hubIyNS0_8NullTypeEyE10Policy1000ELNS0_9SortOrderE0EyS6_yiiNS1_21identity_decomposer_tEEEvPT5_SC_PT3_PKSD_PT1_PKSH_PT2_PKSL_T4_iiT6_(
	.param .u64 .ptr .align 1 _ZN3cub18CUB_300001_SM_10006detail10radix_sort29DeviceRadixSortOnesweepKernelINS1_5radix10policy_hubIyNS0_8NullTypeEyE10Policy1000ELNS0_9SortOrderE0EyS6_yiiNS1_21identity_decomposer_tEEEvPT5_SC_PT3_PKSD_PT1_PKSH_PT2_PKSL_T4_iiT6__param_0,
	.param .u64 .ptr .align 1 _ZN3cub18CUB_300001_SM_10006detail10radix_sort29DeviceRadixSortOnesweepKernelINS1_5radix10policy_hubIyNS0_8NullTypeEyE10Policy1000ELNS0_9SortOrderE0EyS6_yiiNS1_21identity_decomposer_tEEEvPT5_SC_PT3_PKSD_PT1_PKSH_PT2_PKSL_T4_iiT6__param_1,
	.param .u64 .ptr .align 1 _ZN3cub18CUB_300001_SM_10006detail10radix_sort29DeviceRadixSortOnesweepKernelINS1_5radix10policy_hubIyNS0_8NullTypeEyE10Policy1000ELNS0_9SortOrderE0EyS6_yiiNS1_21identity_decomposer_tEEEvPT5_SC_PT3_PKSD_PT1_PKSH_PT2_PKSL_T4_iiT6__param_2,
	.param .u64 .ptr .align 1 _ZN3cub18CUB_300001_SM_10006detail10radix_sort29DeviceRadixSortOnesweepKernelINS1_5radix10policy_hubIyNS0_8NullTypeEyE10Policy1000ELNS0_9SortOrderE0EyS6_yiiNS1_21identity_decomposer_tEEEvPT5_SC_PT3_PKSD_PT1_PKSH_PT2_PKSL_T4_iiT6__param_3,
	.param .u64 .ptr .align 1 _ZN3cub18CUB_300001_SM_10006detail10radix_sort29DeviceRadixSortOnesweepKernelINS1_5radix10policy_hubIyNS0_8NullTypeEyE10Policy1000ELNS0_9SortOrderE0EyS6_yiiNS1_21identity_decomposer_tEEEvPT5_SC_PT3_PKSD_PT1_PKSH_PT2_PKSL_T4_iiT6__param_4,
	.param .u64 .ptr .align 1 _ZN3cub18CUB_300001_SM_10006detail10radix_sort29DeviceRadixSortOnesweepKernelINS1_5radix10policy_hubIyNS0_8NullTypeEyE10Policy1000ELNS0_9SortOrderE0EyS6_yiiNS1_21identity_decomposer_tEEEvPT5_SC_PT3_PKSD_PT1_PKSH_PT2_PKSL_T4_iiT6__param_5,
	.param .u64 .ptr .align 1 _ZN3cub18CUB_300001_SM_10006detail10radix_sort29DeviceRadixSortOnesweepKernelINS1_5radix10policy_hubIyNS0_8NullTypeEyE10Policy1000ELNS0_9SortOrderE0EyS6_yiiNS1_21identity_decomposer_tEEEvPT5_SC_PT3_PKSD_PT1_PKSH_PT2_PKSL_T4_iiT6__param_6,
	.param .u64 .ptr .align 1 _ZN3cub18CUB_300001_SM_10006detail10radix_sort29DeviceRadixSortOnesweepKernelINS1_5radix10policy_hubIyNS0_8NullTypeEyE10Policy1000ELNS0_9SortOrderE0EyS6_yiiNS1_21identity_decomposer_tEEEvPT5_SC_PT3_PKSD_PT1_PKSH_PT2_PKSL_T4_iiT6__param_7,
	.param .u32 _ZN3cub18CUB_300001_SM_10006detail10radix_sort29DeviceRadixSortOnesweepKernelINS1_5radix10policy_hubIyNS0_8NullTypeEyE10Policy1000ELNS0_9SortOrderE0EyS6_yiiNS1_21identity_decomposer_tEEEvPT5_SC_PT3_PKSD_PT1_PKSH_PT2_PKSL_T4_iiT6__param_8,
	.param .u32 _ZN3cub18CUB_300001_SM_10006detail10radix_sort29DeviceRadixSortOnesweepKernelINS1_5radix10policy_hubIyNS0_8NullTypeEyE10Policy1000ELNS0_9SortOrderE0EyS6_yiiNS1_21identity_decomposer_tEEEvPT5_SC_PT3_PKSD_PT1_PKSH_PT2_PKSL_T4_iiT6__param_9,
	.param .u32 _ZN3cub18CUB_300001_SM_10006detail10radix_sort29DeviceRadixSortOnesweepKernelINS1_5radix10policy_hubIyNS0_8NullTypeEyE10Policy1000ELNS0_9SortOrderE0EyS6_yiiNS1_21identity_decomposer_tEEEvPT5_SC_PT3_PKSD_PT1_PKSH_PT2_PKSL_T4_iiT6__param_10,
	.param .align 1 .b8 _ZN3cub18CUB_300001_SM_10006detail10radix_sort29DeviceRadixSortOnesweepKernelINS1_5radix10policy_hubIyNS0_8NullTypeEyE10Policy1000ELNS0_9SortOrderE0EyS6_yiiNS1_21identity_decomposer_tEEEvPT5_SC_PT3_PKSD_PT1_PKSH_PT2_PKSL_T4_iiT6__param_11[1]
)
.maxntid 384
{
	.reg .pred 	%p<123>;
	.reg .b32 	%r<1353>;
	.reg .b64 	%rd<414>;
	// demoted variable
	.shared .align 16 .b8 _ZZN3cub18CUB_300001_SM_10006detail10radix_sort29DeviceRadixSortOnesweepKernelINS1_5radix10policy_hubIyNS0_8NullTypeEyE10Policy1000ELNS0_9SortOrderE0EyS6_yiiNS1_21identity_decomposer_tEEEvPT5_SC_PT3_PKSD_PT1_PKSH_PT2_PKSL_T4_iiT6_E1s[48128];
	ld.param.u64 	%rd81, [_ZN3cub18CUB_300001_SM_10006detail10radix_sort29DeviceRadixSortOnesweepKernelINS1_5radix10policy_hubIyNS0_8NullTypeEyE10Policy1000ELNS0_9SortOrderE0EyS6_yiiNS1_21identity_decomposer_tEEEvPT5_SC_PT3_PKSD_PT1_PKSH_PT2_PKSL_T4_iiT6__param_1];
	ld.param.u64 	%rd85, [_ZN3cub18CUB_300001_SM_10006detail10radix_sort29DeviceRadixSortOnesweepKernelINS1_5radix10policy_hubIyNS0_8NullTypeEyE10Policy1000ELNS0_9SortOrderE0EyS6_yiiNS1_21identity_decomposer_tEEEvPT5_SC_PT3_PKSD_PT1_PKSH_PT2_PKSL_T4_iiT6__param_5];
	cvta.to.global.u64 	%rd1, %rd85;
	mov.u32 	%r1, %tid.x;
	shr.u32 	%r2, %r1, 5;
	// begin inline asm
	mov.u32 %r140, %laneid;
	// end inline asm
	setp.ne.s32 	%p1, %r1, 0;
	@%p1 bra 	$L__BB5_2;
	cvta.to.global.u64 	%rd86, %rd81;
	atom.global.add.u32 	%r141, [%rd86], 1;
	st.shared.u32 	[_ZZN3cub18CUB_300001_SM_10006detail10radix_sort29DeviceRadixSortOnesweepKernelINS1_5radix10policy_hubIyNS0_8NullTypeEyE10Policy1000ELNS0_9SortOrderE0EyS6_yiiNS1_21identity_decomposer_tEEEvPT5_SC_PT3_PKSD_PT1_PKSH_PT2_PKSL_T4_iiT6_E1s+46080], %r141;
$L__BB5_2:
	ld.param.u32 	%r1311, [_ZN3cub18CUB_300001_SM_10006detail10radix_sort29DeviceRadixSortOnesweepKernelINS1_5radix10policy_hubIyNS0_8NullTypeEyE10Policy1000ELNS0_9SortOrderE0EyS6_yiiNS1_21identity_decomposer_tEEEvPT5_SC_PT3_PKSD_PT1_PKSH_PT2_PKSL_T4_iiT6__param_8];
	bar.sync 	0;
	ld.shared.u32 	%r4, [_ZZN3cub18CUB_300001_SM_10006detail10radix_sort29DeviceRadixSortOnesweepKernelINS1_5radix10policy_hubIyNS0_8NullTypeEyE10Policy1000ELNS0_9SortOrderE0EyS6_yiiNS1_21identity_decomposer_tEEEvPT5_SC_PT3_PKSD_PT1_PKSH_PT2_PKSL_T4_iiT6_E1s+46080];
	mul.lo.s32 	%r142, %r4, 5760;
	add.s32 	%r143, %r142, 5760;
	setp.gt.s32 	%p2, %r143, %r1311;
	cvt.s64.s32 	%rd2, %r142;
	@%p2 bra 	$L__BB5_4;
	and.b32  	%r144, %r1, 31;
	and.b32  	%r145, %r1, 992;
	mul.lo.s32 	%r146, %r145, 15;
	or.b32  	%r147, %r146, %r144;
	cvt.u64.u32 	%rd87, %r147;
	add.s64 	%rd88, %rd87, %rd2;
	shl.b64 	%rd89, %rd88, 3;
	add.s64 	%rd90, %rd1, %rd89;
	ld.global.u64 	%rd397, [%rd90];
	ld.global.u64 	%rd398, [%rd90+256];
	ld.global.u64 	%rd399, [%rd90+512];
	ld.global.u64 	%rd400, [%rd90+768];
	ld.global.u64 	%rd401, [%rd90+1024];
	ld.global.u64 	%rd402, [%rd90+1280];
	ld.global.u64 	%rd403, [%rd90+1536];
	ld.global.u64 	%rd404, [%rd90+1792];
	ld.global.u64 	%rd405, [%rd90+2048];
	ld.global.u64 	%rd406, [%rd90+2304];
	ld.global.u64 	%rd407, [%rd90+2560];
	ld.global.u64 	%rd408, [%rd90+2816];
	ld.global.u64 	%rd409, [%rd90+3072];
	ld.global.u64 	%rd410, [%rd90+3328];
	ld.global.u64 	%rd411, [%rd90+3584];
	bra.uni 	$L__BB5_34;
$L__BB5_4:
	ld.param.u32 	%r1312, [_ZN3cub18CUB_300001_SM_10006detail10radix_sort29DeviceRadixSortOnesweepKernelINS1_5radix10policy_hubIyNS0_8NullTypeEyE10Policy1000ELNS0_9SortOrderE0EyS6_yiiNS1_21identity_decomposer_tEEEvPT5_SC_PT3_PKSD_PT1_PKSH_PT2_PKSL_T4_iiT6__param_8];
	cvt.u32.u64 	%r148, %rd2;
	sub.s32 	%r5, %r1312, %r148;
	and.b32  	%r149, %r1, 31;
	and.b32  	%r150, %r1, 992;
	mul.lo.s32 	%r151, %r150, 15;
	or.b32  	%r6, %r151, %r149;
	setp.ge.s32 	%p3, %r6, %r5;
	cvt.u64.u32 	%rd92, %r6;
	add.s64 	%rd93, %rd92, %rd2;
	shl.b64 	%rd94, %rd93, 3;
	add.s64 	%rd18, %rd1, %rd94;
	mov.b64 	%rd397, -1;
	@%p3 bra 	$L__BB5_6;
	ld.global.u64 	%rd397, [%rd18];
$L__BB5_6:
	add.s32 	%r152, %r6, 32;
	setp.ge.s32 	%p4, %r152, %r5;
	mov.b64 	%rd398, -1;
	@%p4 bra 	$L__BB5_8;
	ld.global.u64 	%rd398, [%rd18+256];
$L__BB5_8:
	add.s32 	%r153, %r6, 64;
	setp.ge.s32 	%p5, %r153, %r5;
	mov.b64 	%rd399, -1;
	@%p5 bra 	$L__BB5_10;
	ld.global.u64 	%rd399, [%rd18+512];
$L__BB5_10:
	add.s32 	%r154, %r6, 96;
	setp.ge.s32 	%p6, %r154, %r5;
	mov.b64 	%rd400, -1;
	@%p6 bra 	$L__BB5_12;
	ld.global.u64 	%rd400, [%rd18+768];
$L__BB5_12:
	add.s32 	%r155, %r6, 128;
	setp.ge.s32 	%p7, %r155, %r5;
	mov.b64 	%rd401, -1;
	@%p7 bra 	$L__BB5_14;
	ld.global.u64 	%rd401, [%rd18+1024];
$L__BB5_14:
	add.s32 	%r156, %r6, 160;
	setp.ge.s32 	%p8, %r156, %r5;
	mov.b64 	%rd402, -1;
	@%p8 bra 	$L__BB5_16;
	ld.global.u64 	%rd402, [%rd18+1280];
$L__BB5_16:
	add.s32 	%r157, %r6, 192;
	setp.ge.s32 	%p9, %r157, %r5;
	mov.b64 	%rd403, -1;
	@%p9 bra 	$L__BB5_18;
	ld.global.u64 	%rd403, [%rd18+1536];
$L__BB5_18:
	add.s32 	%r158, %r6, 224;
	setp.ge.s32 	%p10, %r158, %r5;
	mov.b64 	%rd404, -1;
	@%p10 bra 	$L__BB5_20;
	ld.global.u64 	%rd404, [%rd18+1792];
$L__BB5_20:
	add.s32 	%r159, %r6, 256;
	setp.ge.s32 	%p11, %r159, %r5;
	mov.b64 	%rd405, -1;
	@%p11 bra 	$L__BB5_22;
	ld.global.u64 	%rd405, [%rd18+2048];
$L__BB5_22:
	add.s32 	%r160, %r6, 288;
	setp.ge.s32 	%p12, %r160, %r5;
	mov.b64 	%rd406, -1;
	@%p12 bra 	$L__BB5_24;
	ld.global.u64 	%rd406, [%rd18+2304];
$L__BB5_24:
	add.s32 	%r161, %r6, 320;
	setp.ge.s32 	%p13, %r161, %r5;
	mov.b64 	%rd407, -1;
	@%p13 bra 	$L__BB5_26;
	ld.global.u64 	%rd407, [%rd18+2560];
$L__BB5_26:
	add.s32 	%r162, %r6, 352;
	setp.ge.s32 	%p14, %r162, %r5;
	mov.b64 	%rd408, -1;
	@%p14 bra 	$L__BB5_28;
	ld.global.u64 	%rd408, [%rd18+2816];
$L__BB5_28:
	add.s32 	%r163, %r6, 384;
	setp.ge.s32 	%p15, %r163, %r5;
	mov.b64 	%rd409, -1;
	@%p15 bra 	$L__BB5_30;
	ld.global.u64 	%rd409, [%rd18+3072];
$L__BB5_30:
	add.s32 	%r164, %r6, 416;
	setp.ge.s32 	%p16, %r164, %r5;
	mov.b64 	%rd410, -1;
	@%p16 bra 	$L__BB5_32;
	ld.global.u64 	%rd410, [%rd18+3328];
$L__BB5_32:
	add.s32 	%r165, %r6, 448;
	setp.ge.s32 	%p17, %r165, %r5;
	mov.b64 	%rd411, -1;
	@%p17 bra 	$L__BB5_34;
	ld.global.u64 	%rd411, [%rd18+3584];
$L__BB5_34:
	shl.b32 	%r166, %r2, 10;
	mov.u32 	%r167, _ZZN3cub18CUB_300001_SM_10006detail10radix_sort29DeviceRadixSortOnesweepKernelINS1_5radix10policy_hubIyNS0_8NullTypeEyE10Policy1000ELNS0_9SortOrderE0EyS6_yiiNS1_21identity_decomposer_tEEEvPT5_SC_PT3_PKSD_PT1_PKSH_PT2_PKSL_T4_iiT6_E1s;
	add.s32 	%r7, %r167, %r166;
	setp.gt.s32 	%p18, %r140, 255;
	@%p18 bra 	$L__BB5_47;
	max.s32 	%r168, %r140, 224;
	sub.s32 	%r169, %r168, %r140;
	add.s32 	%r170, %r169, 31;
	shr.u32 	%r171, %r170, 5;
	add.s32 	%r8, %r171, 1;
	and.b32  	%r9, %r8, 15;
	setp.lt.u32 	%p19, %r170, 480;
	mov.u32 	%r1324, %r140;
	@%p19 bra 	$L__BB5_38;
	and.b32  	%r172, %r8, 268435440;
	neg.s32 	%r1322, %r172;
	shl.b32 	%r174, %r140, 2;
	add.s32 	%r175, %r166, %r174;
	add.s32 	%r177, %r175, %r167;
	add.s32 	%r1321, %r177, 1024;
	mov.u32 	%r1324, %r140;
$L__BB5_37:
	.pragma "nounroll";
	mov.b32 	%r178, 0;
	st.shared.u32 	[%r1321+-1024], %r178;
	st.shared.u32 	[%r1321+-896], %r178;
	st.shared.u32 	[%r1321+-768], %r178;
	st.shared.u32 	[%r1321+-640], %r178;
	st.shared.u32 	[%r1321+-512], %r178;
	st.shared.u32 	[%r1321+-384], %r178;
	st.shared.u32 	[%r1321+-256], %r178;
	st.shared.u32 	[%r1321+-128], %r178;
	st.shared.u32 	[%r1321], %r178;
	st.shared.u32 	[%r1321+128], %r178;
	st.shared.u32 	[%r1321+256], %r178;
	st.shared.u32 	[%r1321+384], %r178;
	st.shared.u32 	[%r1321+512], %r178;
	st.shared.u32 	[%r1321+640], %r178;
	st.shared.u32 	[%r1321+768], %r178;
	st.shared.u32 	[%r1321+896], %r178;
	add.s32 	%r1324, %r1324, 512;
	add.s32 	%r1322, %r1322, 16;
	add.s32 	%r1321, %r1321, 2048;
	setp.ne.s32 	%p20, %r1322, 0;
	@%p20 bra 	$L__BB5_37;
$L__BB5_38:
	setp.eq.s32 	%p21, %r9, 0;
	@%p21 bra 	$L__BB5_47;
	and.b32  	%r19, %r8, 7;
	setp.lt.u32 	%p22, %r9, 8;
	@%p22 bra 	$L__BB5_41;
	shl.b32 	%r179, %r1324, 2;
	add.s32 	%r180, %r7, %r179;
	mov.b32 	%r181, 0;
	st.shared.u32 	[%r180], %r181;
	st.shared.u32 	[%r180+128], %r181;
	st.shared.u32 	[%r180+256], %r181;
	st.shared.u32 	[%r180+384], %r181;
	st.shared.u32 	[%r180+512], %r181;
	st.shared.u32 	[%r180+640], %r181;
	st.shared.u32 	[%r180+768], %r181;
	st.shared.u32 	[%r180+896], %r181;
	add.s32 	%r1324, %r1324, 256;
$L__BB5_41:
	setp.eq.s32 	%p23, %r19, 0;
	@%p23 bra 	$L__BB5_47;
	and.b32  	%r22, %r8, 3;
	setp.lt.u32 	%p24, %r19, 4;
	@%p24 bra 	$L__BB5_44;
	shl.b32 	%r182, %r1324, 2;
	add.s32 	%r183, %r7, %r182;
	mov.b32 	%r184, 0;
	st.shared.u32 	[%r183], %r184;
	st.shared.u32 	[%r183+128], %r184;
	st.shared.u32 	[%r183+256], %r184;
	st.shared.u32 	[%r183+384], %r184;
	add.s32 	%r1324, %r1324, 128;
$L__BB5_44:
	setp.eq.s32 	%p25, %r22, 0;
	@%p25 bra 	$L__BB5_47;
	shl.b32 	%r186, %r1324, 2;
	add.s32 	%r187, %r166, %r186;
	add.s32 	%r1328, %r167, %r187;
	neg.s32 	%r1327, %r22;
$L__BB5_46:
	.pragma "nounroll";
	mov.b32 	%r189, 0;
	st.shared.u32 	[%r1328], %r189;
	add.s32 	%r1328, %r1328, 128;
	add.s32 	%r1327, %r1327, 1;
	setp.ne.s32 	%p26, %r1327, 0;
	@%p26 bra 	$L__BB5_46;
$L__BB5_47:
	ld.param.u32 	%r1320, [_ZN3cub18CUB_300001_SM_10006detail10radix_sort29DeviceRadixSortOnesweepKernelINS1_5radix10policy_hubIyNS0_8NullTypeEyE10Policy1000ELNS0_9SortOrderE0EyS6_yiiNS1_21identity_decomposer_tEEEvPT5_SC_PT3_PKSD_PT1_PKSH_PT2_PKSL_T4_iiT6__param_10];
	ld.param.u32 	%r1319, [_ZN3cub18CUB_300001_SM_10006detail10radix_sort29DeviceRadixSortOnesweepKernelINS1_5radix10policy_hubIyNS0_8NullTypeEyE10Policy1000ELNS0_9SortOrderE0EyS6_yiiNS1_21identity_decomposer_tEEEvPT5_SC_PT3_PKSD_PT1_PKSH_PT2_PKSL_T4_iiT6__param_9];
	bar.warp.sync 	-1;
	cvt.u64.u32 	%rd63, %r1319;
	shr.u64 	%rd109, %rd397, %r1319;
	cvt.u32.u64 	%r191, %rd109;
	mov.b32 	%r192, -1;
	shl.b32 	%r193, %r192, %r1320;
	not.b32 	%r31, %r193;
	and.b32  	%r32, %r191, %r31;
	shl.b32 	%r194, %r1, 5;
	and.b32  	%r195, %r194, 31744;
	mov.u32 	%r196, _ZZN3cub18CUB_300001_SM_10006detail10radix_sort29DeviceRadixSortOnesweepKernelINS1_5radix10policy_hubIyNS0_8NullTypeEyE10Policy1000ELNS0_9SortOrderE0EyS6_yiiNS1_21identity_decomposer_tEEEvPT5_SC_PT3_PKSD_PT1_PKSH_PT2_PKSL_T4_iiT6_E1s;
	add.s32 	%r197, %r196, %r195;
	shl.b32 	%r198, %r32, 2;
	add.s32 	%r33, %r197, %r198;
	atom.shared.add.u32 	%r199, [%r33], 1;
	shr.u64 	%rd110, %rd398, %r1319;
	cvt.u32.u64 	%r200, %rd110;
	and.b32  	%r201, %r200, %r31;
	shl.b32 	%r202, %r201, 2;
	add.s32 	%r34, %r197, %r202;
	atom.shared.add.u32 	%r203, [%r34], 1;
	shr.u64 	%rd111, %rd399, %r1319;
	cvt.u32.u64 	%r204, %rd111;
	and.b32  	%r205, %r204, %r31;
	shl.b32 	%r206, %r205, 2;
	add.s32 	%r207, %r197, %r206;
	atom.shared.add.u32 	%r208, [%r207], 1;
	shr.u64 	%rd112, %rd400, %r1319;
	cvt.u32.u64 	%r209, %rd112;
	and.b32  	%r210, %r209, %r31;
	shl.b32 	%r211, %r210, 2;
	add.s32 	%r212, %r197, %r211;
	atom.shared.add.u32 	%r213, [%r212], 1;
	shr.u64 	%rd113, %rd401, %r1319;
	cvt.u32.u64 	%r214, %rd113;
	and.b32  	%r215, %r214, %r31;
	shl.b32 	%r216, %r215, 2;
	add.s32 	%r217, %r197, %r216;
	atom.shared.add.u32 	%r218, [%r217], 1;
	shr.u64 	%rd114, %rd402, %r1319;
	cvt.u32.u64 	%r219, %rd114;
	and.b32  	%r220, %r219, %r31;
	shl.b32 	%r221, %r220, 2;
	add.s32 	%r222, %r197, %r221;
	atom.shared.add.u32 	%r223, [%r222], 1;
	shr.u64 	%rd115, %rd403, %r1319;
	cvt.u32.u64 	%r224, %rd115;
	and.b32  	%r225, %r224, %r31;
	shl.b32 	%r226, %r225, 2;
	add.s32 	%r227, %r197, %r226;
	atom.shared.add.u32 	%r228, [%r227], 1;
	shr.u64 	%rd116, %rd404, %r1319;
	cvt.u32.u64 	%r229, %rd116;
	and.b32  	%r230, %r229, %r31;
	shl.b32 	%r231, %r230, 2;
	add.s32 	%r232, %r197, %r231;
	atom.shared.add.u32 	%r233, [%r232], 1;
	shr.u64 	%rd117, %rd405, %r1319;
	cvt.u32.u64 	%r234, %rd117;
	and.b32  	%r235, %r234, %r31;
	shl.b32 	%r236, %r235, 2;
	add.s32 	%r237, %r197, %r236;
	atom.shared.add.u32 	%r238, [%r237], 1;
	shr.u64 	%rd118, %rd406, %r1319;
	cvt.u32.u64 	%r239, %rd118;
	and.b32  	%r240, %r239, %r31;
	shl.b32 	%r241, %r240, 2;
	add.s32 	%r242, %r197, %r241;
	atom.shared.add.u32 	%r243, [%r242], 1;
	shr.u64 	%rd119, %rd407, %r1319;
	cvt.u32.u64 	%r244, %rd119;
	and.b32  	%r245, %r244, %r31;
	shl.b32 	%r246, %r245, 2;
	add.s32 	%r247, %r197, %r246;
	atom.shared.add.u32 	%r248, [%r247], 1;
	shr.u64 	%rd120, %rd408, %r1319;
	cvt.u32.u64 	%r249, %rd120;
	and.b32  	%r250, %r249, %r31;
	shl.b32 	%r251, %r250, 2;
	add.s32 	%r252, %r197, %r251;
	atom.shared.add.u32 	%r253, [%r252], 1;
	shr.u64 	%rd121, %rd409, %r1319;
	cvt.u32.u64 	%r254, %rd121;
	and.b32  	%r255, %r254, %r31;
	shl.b32 	%r256, %r255, 2;
	add.s32 	%r257, %r197, %r256;
	atom.shared.add.u32 	%r258, [%r257], 1;
	shr.u64 	%rd122, %rd410, %r1319;
	cvt.u32.u64 	%r259, %rd122;
	and.b32  	%r260, %r259, %r31;
	shl.b32 	%r261, %r260, 2;
	add.s32 	%r262, %r197, %r261;
	atom.shared.add.u32 	%r263, [%r262], 1;
	shr.u64 	%rd123, %rd411, %r1319;
	cvt.u32.u64 	%r264, %rd123;
	and.b32  	%r265, %r264, %r31;
	shl.b32 	%r266, %r265, 2;
	add.s32 	%r267, %r197, %r266;
	atom.shared.add.u32 	%r268, [%r267], 1;
	bar.sync 	0;
	setp.gt.u32 	%p27, %r1, 255;
	mov.b32 	%r1329, 0;
	@%p27 bra 	$L__BB5_49;
	shl.b32 	%r269, %r1, 2;
	add.s32 	%r271, %r196, %r269;
	ld.shared.u32 	%r272, [%r271];
	mov.b32 	%r273, 0;
	st.shared.u32 	[%r271], %r273;
	ld.shared.u32 	%r274, [%r271+1024];
	st.shared.u32 	[%r271+1024], %r272;
	add.s32 	%r275, %r274, %r272;
	ld.shared.u32 	%r276, [%r271+2048];
	st.shared.u32 	[%r271+2048], %r275;
	add.s32 	%r277, %r276, %r275;
	ld.shared.u32 	%r278, [%r271+3072];
	st.shared.u32 	[%r271+3072], %r277;
	add.s32 	%r279, %r278, %r277;
	ld.shared.u32 	%r280, [%r271+4096];
	st.shared.u32 	[%r271+4096], %r279;
	add.s32 	%r281, %r280, %r279;
	ld.shared.u32 	%r282, [%r271+5120];
	st.shared.u32 	[%r271+5120], %r281;
	add.s32 	%r283, %r282, %r281;
	ld.shared.u32 	%r284, [%r271+6144];
	st.shared.u32 	[%r271+6144], %r283;
	add.s32 	%r285, %r284, %r283;
	ld.shared.u32 	%r286, [%r271+7168];
	st.shared.u32 	[%r271+7168], %r285;
	add.s32 	%r287, %r286, %r285;
	ld.shared.u32 	%r288, [%r271+8192];
	st.shared.u32 	[%r271+8192], %r287;
	add.s32 	%r289, %r288, %r287;
	ld.shared.u32 	%r290, [%r271+9216];
	st.shared.u32 	[%r271+9216], %r289;
	add.s32 	%r291, %r290, %r289;
	ld.shared.u32 	%r292, [%r271+10240];
	st.shared.u32 	[%r271+10240], %r291;
	add.s32 	%r293, %r292, %r291;
	ld.shared.u32 	%r294, [%r271+11264];
	st.shared.u32 	[%r271+11264], %r293;
	add.s32 	%r1329, %r294, %r293;
$L__BB5_49:
	ld.param.u64 	%rd373, [_ZN3cub18CUB_300001_SM_10006detail10radix_sort29DeviceRadixSortOnesweepKernelINS1_5radix10policy_hubIyNS0_8NullTypeEyE10Policy1000ELNS0_9SortOrderE0EyS6_yiiNS1_21identity_decomposer_tEEEvPT5_SC_PT3_PKSD_PT1_PKSH_PT2_PKSL_T4_iiT6__param_0];
	setp.gt.u32 	%p28, %r1, 255;
	shl.b32 	%r295, %r4, 8;
	add.s32 	%r296, %r295, %r1;
	cvta.to.global.u64 	%rd64, %rd373;
	mul.wide.s32 	%rd124, %r296, 4;
	add.s64 	%rd65, %rd64, %rd124;
	@%p28 bra 	$L__BB5_51;
	or.b32  	%r297, %r1329, 1073741824;
	st.volatile.global.u32 	[%rd65], %r297;
$L__BB5_51:
	ld.param.u64 	%rd382, [_ZN3cub18CUB_300001_SM_10006detail10radix_sort29DeviceRadixSortOnesweepKernelINS1_5radix10policy_hubIyNS0_8NullTypeEyE10Policy1000ELNS0_9SortOrderE0EyS6_yiiNS1_21identity_decomposer_tEEEvPT5_SC_PT3_PKSD_PT1_PKSH_PT2_PKSL_T4_iiT6__param_4];
	cvta.to.global.u64 	%rd66, %rd382;
	setp.lt.u32 	%p29, %r1, 256;
	setp.eq.s32 	%p30, %r1329, 5760;
	and.pred  	%p31, %p29, %p30;
	selp.u32 	%r298, 1, 0, %p31;
	{ 
	.reg .pred 	%p1; 
	.reg .pred 	%p2; 
	setp.ne.u32 	%p1, %r298, 0; 
	bar.red.or.pred 	%p2, 0, %p1; 
	selp.u32 	%r299, 1, 0, %p2; 
	}
	setp.eq.s32 	%p32, %r299, 0;
	cvt.u64.u32 	%rd67, %r1;
	@%p32 bra 	$L__BB5_95;
	shl.b32 	%r300, %r1, 3;
	add.s32 	%r302, %r196, %r300;
	add.s32 	%r37, %r302, 46080;
	@%p28 bra 	$L__BB5_60;
	ld.param.u64 	%rd380, [_ZN3cub18CUB_300001_SM_10006detail10radix_sort29DeviceRadixSortOnesweepKernelINS1_5radix10policy_hubIyNS0_8NullTypeEyE10Policy1000ELNS0_9SortOrderE0EyS6_yiiNS1_21identity_decomposer_tEEEvPT5_SC_PT3_PKSD_PT1_PKSH_PT2_PKSL_T4_iiT6__param_3];
	cvta.to.global.u64 	%rd125, %rd380;
	shl.b64 	%rd126, %rd67, 3;
	add.s64 	%rd127, %rd125, %rd126;
	ld.global.u64 	%rd128, [%rd127];
	setp.gt.u32 	%p34, %r1, %r32;
	selp.b64 	%rd129, 5760, 0, %p34;
	sub.s64 	%rd412, %rd128, %rd129;
	st.shared.u64 	[%r37], %rd412;
	setp.lt.s32 	%p35, %r4, 1;
	mov.u32 	%r1333, %r1329;
	@%p35 bra 	$L__BB5_59;
	mov.b32 	%r1331, -1;
	mov.u32 	%r1330, %r4;
	mov.u32 	%r1333, %r1329;
$L__BB5_55:
	add.s32 	%r41, %r1330, -1;
	shl.b32 	%r304, %r41, 8;
	add.s32 	%r305, %r304, %r1;
	mul.wide.s32 	%rd130, %r305, 4;
	add.s64 	%rd69, %rd64, %rd130;
$L__BB5_56:
	membar.cta;
	ld.volatile.global.u32 	%r42, [%rd69];
	setp.eq.s32 	%p36, %r42, 0;
	@%p36 bra 	$L__BB5_56;
	and.b32  	%r306, %r42, 1073741823;
	add.s32 	%r1333, %r306, %r1333;
	setp.gt.s32 	%p37, %r42, -1;
	vote.sync.ballot.b32 	%r1331, %p37, %r1331;
	setp.gt.u32 	%p39, %r1330, 1;
	and.pred  	%p40, %p37, %p39;
	mov.u32 	%r1330, %r41;
	@%p40 bra 	$L__BB5_55;
	ld.shared.u64 	%rd412, [%r37];
$L__BB5_59:
	or.b32  	%r307, %r1333, -2147483648;
	st.volatile.global.u32 	[%rd65], %r307;
	sub.s32 	%r308, %r1333, %r1329;
	cvt.s64.s32 	%rd131, %r308;
	add.s64 	%rd132, %rd412, %rd131;
	st.shared.u64 	[%r37], %rd132;
$L__BB5_60:
	ld.param.u32 	%r1313, [_ZN3cub18CUB_300001_SM_10006detail10radix_sort29DeviceRadixSortOnesweepKernelINS1_5radix10policy_hubIyNS0_8NullTypeEyE10Policy1000ELNS0_9SortOrderE0EyS6_yiiNS1_21identity_decomposer_tEEEvPT5_SC_PT3_PKSD_PT1_PKSH_PT2_PKSL_T4_iiT6__param_8];
	ld.param.u64 	%rd376, [_ZN3cub18CUB_300001_SM_10006detail10radix_sort29DeviceRadixSortOnesweepKernelINS1_5radix10policy_hubIyNS0_8NullTypeEyE10Policy1000ELNS0_9SortOrderE0EyS6_yiiNS1_21identity_decomposer_tEEEvPT5_SC_PT3_PKSD_PT1_PKSH_PT2_PKSL_T4_iiT6__param_2];
	mad.lo.s32 	%r46, %r4, 5760, 5760;
	setp.lt.s32 	%p42, %r46, %r1313;
	setp.eq.s64 	%p43, %rd376, 0;
	or.pred  	%p44, %p43, %p42;
	or.pred  	%p45, %p28, %p44;
	@%p45 bra 	$L__BB5_62;
	ld.param.u64 	%rd377, [_ZN3cub18CUB_300001_SM_10006detail10radix_sort29DeviceRadixSortOnesweepKernelINS1_5radix10policy_hubIyNS0_8NullTypeEyE10Policy1000ELNS0_9SortOrderE0EyS6_yiiNS1_21identity_decomposer_tEEEvPT5_SC_PT3_PKSD_PT1_PKSH_PT2_PKSL_T4_iiT6__param_2];
	ld.shared.u64 	%rd133, [%r37];
	setp.gt.u32 	%p46, %r1, %r32;
	selp.b64 	%rd134, 5760, 0, %p46;
	cvt.s64.s32 	%rd135, %r1329;
	add.s64 	%rd136, %rd134, %rd135;
	add.s64 	%rd137, %rd136, %rd133;
	cvta.to.global.u64 	%rd138, %rd377;
	shl.b64 	%rd139, %rd67, 3;
	add.s64 	%rd140, %rd138, %rd139;
	st.global.u64 	[%rd140], %rd137;
$L__BB5_62:
	ld.param.u32 	%r1314, [_ZN3cub18CUB_300001_SM_10006detail10radix_sort29DeviceRadixSortOnesweepKernelINS1_5radix10policy_hubIyNS0_8NullTypeEyE10Policy1000ELNS0_9SortOrderE0EyS6_yiiNS1_21identity_decomposer_tEEEvPT5_SC_PT3_PKSD_PT1_PKSH_PT2_PKSL_T4_iiT6__param_8];
	setp.gt.s32 	%p47, %r46, %r1314;
	bar.sync 	0;
	shl.b32 	%r309, %r32, 3;
	mov.u32 	%r310, _ZZN3cub18CUB_300001_SM_10006detail10radix_sort29DeviceRadixSortOnesweepKernelINS1_5radix10policy_hubIyNS0_8NullTypeEyE10Policy1000ELNS0_9SortOrderE0EyS6_yiiNS1_21identity_decomposer_tEEEvPT5_SC_PT3_PKSD_PT1_PKSH_PT2_PKSL_T4_iiT6_E1s;
	add.s32 	%r311, %r310, %r309;
	ld.shared.u64 	%rd72, [%r311+46080];
	@%p47 bra 	$L__BB5_64;
	and.b32  	%r312, %r1, 31;
	and.b32  	%r313, %r1, 992;
	mul.lo.s32 	%r314, %r313, 15;
	or.b32  	%r315, %r314, %r312;
	cvt.u64.u32 	%rd141, %r315;
	add.s64 	%rd142, %rd72, %rd141;
	shl.b64 	%rd143, %rd142, 3;
	add.s64 	%rd144, %rd66, %rd143;
	st.global.u64 	[%rd144], %rd397;
	st.global.u64 	[%rd144+256], %rd398;
	st.global.u64 	[%rd144+512], %rd399;
	st.global.u64 	[%rd144+768], %rd400;
	st.global.u64 	[%rd144+1024], %rd401;
	st.global.u64 	[%rd144+1280], %rd402;
	st.global.u64 	[%rd144+1536], %rd403;
	st.global.u64 	[%rd144+1792], %rd404;
	st.global.u64 	[%rd144+2048], %rd405;
	st.global.u64 	[%rd144+2304], %rd406;
	st.global.u64 	[%rd144+2560], %rd407;
	st.global.u64 	[%rd144+2816], %rd408;
	st.global.u64 	[%rd144+3072], %rd409;
	st.global.u64 	[%rd144+3328], %rd410;
	st.global.u64 	[%rd144+3584], %rd411;
	bra.uni 	$L__BB5_94;
$L__BB5_64:
	ld.param.u32 	%r1315, [_ZN3cub18CUB_300001_SM_10006detail10radix_sort29DeviceRadixSortOnesweepKernelINS1_5radix10policy_hubIyNS0_8NullTypeEyE10Policy1000ELNS0_9SortOrderE0EyS6_yiiNS1_21identity_decomposer_tEEEvPT5_SC_PT3_PKSD_PT1_PKSH_PT2_PKSL_T4_iiT6__param_8];
	mad.lo.s32 	%r47, %r4, -5760, %r1315;
	and.b32  	%r316, %r1, 31;
	and.b32  	%r317, %r1, 992;
	mul.lo.s32 	%r318, %r317, 15;
	or.b32  	%r48, %r318, %r316;
	setp.ge.s32 	%p48, %r48, %r47;
	cvt.u64.u32 	%rd145, %r48;
	add.s64 	%rd146, %rd72, %rd145;
	shl.b64 	%rd147, %rd146, 3;
	add.s64 	%rd73, %rd66, %rd147;
	@%p48 bra 	$L__BB5_66;
	st.global.u64 	[%rd73], %rd397;
$L__BB5_66:
	add.s32 	%r319, %r48, 32;
	setp.ge.s32 	%p49, %r319, %r47;
	@%p49 bra 	$L__BB5_68;
	st.global.u64 	[%rd73+256], %rd398;
$L__BB5_68:
	add.s32 	%r320, %r48, 64;
	setp.ge.s32 	%p50, %r320, %r47;
	@%p50 bra 	$L__BB5_70;
	st.global.u64 	[%rd73+512], %rd399;
$L__BB5_70:
	add.s32 	%r321, %r48, 96;
	setp.ge.s32 	%p51, %r321, %r47;
	@%p51 bra 	$L__BB5_72;
	st.global.u64 	[%rd73+768], %rd400;
$L__BB5_72:
	add.s32 	%r322, %r48, 128;
	setp.ge.s32 	%p52, %r322, %r47;
	@%p52 bra 	$L__BB5_74;
	st.global.u64 	[%rd73+1024], %rd401;
$L__BB5_74:
	add.s32 	%r323, %r48, 160;
	setp.ge.s32 	%p53, %r323, %r47;
	@%p53 bra 	$L__BB5_76;
	st.global.u64 	[%rd73+1280], %rd402;
$L__BB5_76:
	add.s32 	%r324, %r48, 192;
	setp.ge.s32 	%p54, %r324, %r47;
	@%p54 bra 	$L__BB5_78;
	st.global.u64 	[%rd73+1536], %rd403;
$L__BB5_78:
	add.s32 	%r325, %r48, 224;
	setp.ge.s32 	%p55, %r325, %r47;
	@%p55 bra 	$L__BB5_80;
	st.global.u64 	[%rd73+1792], %rd404;
$L__BB5_80:
	add.s32 	%r326, %r48, 256;
	setp.ge.s32 	%p56, %r326, %r47;
	@%p56 bra 	$L__BB5_82;
	st.global.u64 	[%rd73+2048], %rd405;
$L__BB5_82:
	add.s32 	%r327, %r48, 288;
	setp.ge.s32 	%p57, %r327, %r47;
	@%p57 bra 	$L__BB5_84;
	st.global.u64 	[%rd73+2304], %rd406;
$L__BB5_84:
	add.s32 	%r328, %r48, 320;
	setp.ge.s32 	%p58, %r328, %r47;
	@%p58 bra 	$L__BB5_86;
	st.global.u64 	[%rd73+2560], %rd407;
$L__BB5_86:
	add.s32 	%r329, %r48, 352;
	setp.ge.s32 	%p59, %r329, %r47;
	@%p59 bra 	$L__BB5_88;
	st.global.u64 	[%rd73+2816], %rd408;
$L__BB5_88:
	add.s32 	%r330, %r48, 384;
	setp.ge.s32 	%p60, %r330, %r47;
	@%p60 bra 	$L__BB5_90;
	st.global.u64 	[%rd73+3072], %rd409;
$L__BB5_90:
	add.s32 	%r331, %r48, 416;
	setp.ge.s32 	%p61, %r331, %r47;
	@%p61 bra 	$L__BB5_92;
	st.global.u64 	[%rd73+3328], %rd410;
$L__BB5_92:
	add.s32 	%r332, %r48, 448;
	setp.ge.s32 	%p62, %r332, %r47;
	@%p62 bra 	$L__BB5_94;
	st.global.u64 	[%rd73+3584], %rd411;
$L__BB5_94:
	// begin inline asm
	exit;
	// end inline asm
$L__BB5_95:
	mul.hi.u32 	%r333, %r1, 357913942;
	add.s32 	%r334, %r333, %r1;
	shl.b32 	%r335, %r334, 2;
	mov.u32 	%r336, _ZZN3cub18CUB_300001_SM_10006detail10radix_sort29DeviceRadixSortOnesweepKernelINS1_5radix10policy_hubIyNS0_8NullTypeEyE10Policy1000ELNS0_9SortOrderE0EyS6_yiiNS1_21identity_decomposer_tEEEvPT5_SC_PT3_PKSD_PT1_PKSH_PT2_PKSL_T4_iiT6_E1s;
	add.s32 	%r337, %r336, %r335;
	add.s32 	%r49, %r337, 13328;
	st.shared.u32 	[%r337+13328], %r1329;
	bar.sync 	0;
	setp.gt.u32 	%p63, %r1, 31;
	@%p63 bra 	$L__BB5_97;
	mov.u32 	%r368, _ZZN3cub18CUB_300001_SM_10006detail10radix_sort29DeviceRadixSortOnesweepKernelINS1_5radix10policy_hubIyNS0_8NullTypeEyE10Policy1000ELNS0_9SortOrderE0EyS6_yiiNS1_21identity_decomposer_tEEEvPT5_SC_PT3_PKSD_PT1_PKSH_PT2_PKSL_T4_iiT6_E1s;
	mad.lo.s32 	%r369, %r1, 52, %r368;
	ld.shared.u32 	%r370, [%r369+13328];
	ld.shared.u32 	%r371, [%r369+13332];
	ld.shared.u32 	%r372, [%r369+13336];
	ld.shared.u32 	%r373, [%r369+13340];
	ld.shared.u32 	%r374, [%r369+13344];
	ld.shared.u32 	%r375, [%r369+13348];
	ld.shared.u32 	%r376, [%r369+13352];
	ld.shared.u32 	%r377, [%r369+13356];
	ld.shared.u32 	%r378, [%r369+13360];
	ld.shared.u32 	%r379, [%r369+13364];
	ld.shared.u32 	%r380, [%r369+13368];
	ld.shared.u32 	%r381, [%r369+13372];
	add.s32 	%r382, %r371, %r370;
	add.s32 	%r383, %r382, %r372;
	add.s32 	%r384, %r383, %r373;
	add.s32 	%r385, %r384, %r374;
	add.s32 	%r386, %r385, %r375;
	add.s32 	%r387, %r386, %r376;
	add.s32 	%r388, %r387, %r377;
	add.s32 	%r389, %r388, %r378;
	add.s32 	%r390, %r389, %r379;
	add.s32 	%r391, %r390, %r380;
	add.s32 	%r342, %r391, %r381;
	mov.b32 	%r340, 1;
	mov.b32 	%r365, 0;
	mov.b32 	%r367, -1;
	// begin inline asm
	{  .reg .s32 r0;  .reg .pred p;  shfl.sync.up.b32 r0|p, %r342, %r340, %r365, %r367;  @p add.s32 r0, r0, %r342;  mov.s32 %r338, r0;}
	// end inline asm
	mov.b32 	%r346, 2;
	// begin inline asm
	{  .reg .s32 r0;  .reg .pred p;  shfl.sync.up.b32 r0|p, %r338, %r346, %r365, %r367;  @p add.s32 r0, r0, %r338;  mov.s32 %r344, r0;}
	// end inline asm
	mov.b32 	%r352, 4;
	// begin inline asm
	{  .reg .s32 r0;  .reg .pred p;  shfl.sync.up.b32 r0|p, %r344, %r352, %r365, %r367;  @p add.s32 r0, r0, %r344;  mov.s32 %r350, r0;}
	// end inline asm
	mov.b32 	%r358, 8;
	// begin inline asm
	{  .reg .s32 r0;  .reg .pred p;  shfl.sync.up.b32 r0|p, %r350, %r358, %r365, %r367;  @p add.s32 r0, r0, %r350;  mov.s32 %r356, r0;}
	// end inline asm
	mov.b32 	%r364, 16;
	// begin inline asm
	{  .reg .s32 r0;  .reg .pred p;  shfl.sync.up.b32 r0|p, %r356, %r364, %r365, %r367;  @p add.s32 r0, r0, %r356;  mov.s32 %r362, r0;}
	// end inline asm
	sub.s32 	%r392, %r362, %r342;
	add.s32 	%r393, %r370, %r392;
	add.s32 	%r394, %r371, %r393;
	add.s32 	%r395, %r372, %r394;
	add.s32 	%r396, %r373, %r395;
	add.s32 	%r397, %r374, %r396;
	add.s32 	%r398, %r375, %r397;
	add.s32 	%r399, %r376, %r398;
	add.s32 	%r400, %r377, %r399;
	add.s32 	%r401, %r378, %r400;
	add.s32 	%r402, %r379, %r401;
	add.s32 	%r403, %r380, %r402;
	st.shared.u32 	[%r369+13328], %r392;
	st.shared.u32 	[%r369+13332], %r393;
	st.shared.u32 	[%r369+13336], %r394;
	st.shared.u32 	[%r369+13340], %r395;
	st.shared.u32 	[%r369+13344], %r396;
	st.shared.u32 	[%r369+13348], %r397;
	st.shared.u32 	[%r369+13352], %r398;
	st.shared.u32 	[%r369+13356], %r399;
	st.shared.u32 	[%r369+13360], %r400;
	st.shared.u32 	[%r369+13364], %r401;
	st.shared.u32 	[%r369+13368], %r402;
	st.shared.u32 	[%r369+13372], %r403;
$L__BB5_97:
	setp.gt.u32 	%p64, %r1, 255;
	bar.sync 	0;
	ld.shared.u32 	%r50, [%r49];
	@%p64 bra 	$L__BB5_99;
	shl.b32 	%r404, %r1, 2;
	mov.u32 	%r405, _ZZN3cub18CUB_300001_SM_10006detail10radix_sort29DeviceRadixSortOnesweepKernelINS1_5radix10policy_hubIyNS0_8NullTypeEyE10Policy1000ELNS0_9SortOrderE0EyS6_yiiNS1_21identity_decomposer_tEEEvPT5_SC_PT3_PKSD_PT1_PKSH_PT2_PKSL_T4_iiT6_E1s;
	add.s32 	%r406, %r405, %r404;
	ld.shared.u32 	%r407, [%r406];
	add.s32 	%r408, %r407, %r50;
	st.shared.u32 	[%r406], %r408;
	ld.shared.u32 	%r409, [%r406+1024];
	add.s32 	%r410, %r409, %r50;
	st.shared.u32 	[%r406+1024], %r410;
	ld.shared.u32 	%r411, [%r406+2048];
	add.s32 	%r412, %r411, %r50;
	st.shared.u32 	[%r406+2048], %r412;
	ld.shared.u32 	%r413, [%r406+3072];
	add.s32 	%r414, %r413, %r50;
	st.shared.u32 	[%r406+3072], %r414;
	ld.shared.u32 	%r415, [%r406+4096];
	add.s32 	%r416, %r415, %r50;
	st.shared.u32 	[%r406+4096], %r416;
	ld.shared.u32 	%r417, [%r406+5120];
	add.s32 	%r418, %r417, %r50;
	st.shared.u32 	[%r406+5120], %r418;
	ld.shared.u32 	%r419, [%r406+6144];
	add.s32 	%r420, %r419, %r50;
	st.shared.u32 	[%r406+6144], %r420;
	ld.shared.u32 	%r421, [%r406+7168];
	add.s32 	%r422, %r421, %r50;
	st.shared.u32 	[%r406+7168], %r422;
	ld.shared.u32 	%r423, [%r406+8192];
	add.s32 	%r424, %r423, %r50;
	st.shared.u32 	[%r406+8192], %r424;
	ld.shared.u32 	%r425, [%r406+9216];
	add.s32 	%r426, %r425, %r50;
	st.shared.u32 	[%r406+9216], %r426;
	ld.shared.u32 	%r427, [%r406+10240];
	add.s32 	%r428, %r427, %r50;
	st.shared.u32 	[%r406+10240], %r428;
	ld.shared.u32 	%r429, [%r406+11264];
	add.s32 	%r430, %r429, %r50;
	st.shared.u32 	[%r406+11264], %r430;
$L__BB5_99:
	bar.sync 	0;
	// begin inline asm
	mov.u32 %r431, %lanemask_le;
	// end inline asm
	mov.b32 	%r434, 1;
	// begin inline asm
	{
    .reg .pred p;
    and.b32 %r432, %r32, %r434;    setp.ne.u32 p, %r432, 0;
    vote.ballot.sync.b32 %r432, p, 0xffffffff;
    @!p not.b32 %r432, %r432;
}

	// end inline asm
	mov.b32 	%r437, 2;
	// begin inline asm
	{
    .reg .pred p;
    and.b32 %r435, %r32, %r437;    setp.ne.u32 p, %r435, 0;
    vote.ballot.sync.b32 %r435, p, 0xffffffff;
    @!p not.b32 %r435, %r435;
}

	// end inline asm
	and.b32  	%r457, %r435, %r432;
	mov.b32 	%r440, 4;
	// begin inline asm
	{
    .reg .pred p;
    and.b32 %r438, %r32, %r440;    setp.ne.u32 p, %r438, 0;
    vote.ballot.sync.b32 %r438, p, 0xffffffff;
    @!p not.b32 %r438, %r438;
}

	// end inline asm
	and.b32  	%r458, %r438, %r457;
	mov.b32 	%r443, 8;
	// begin inline asm
	{
    .reg .pred p;
    and.b32 %r441, %r32, %r443;    setp.ne.u32 p, %r441, 0;
    vote.ballot.sync.b32 %r441, p, 0xffffffff;
    @!p not.b32 %r441, %r441;
}

	// end inline asm
	and.b32  	%r459, %r441, %r458;
	mov.b32 	%r446, 16;
	// begin inline asm
	{
    .reg .pred p;
    and.b32 %r444, %r32, %r446;    setp.ne.u32 p, %r444, 0;
    vote.ballot.sync.b32 %r444, p, 0xffffffff;
    @!p not.b32 %r444, %r444;
}

	// end inline asm
	and.b32  	%r460, %r444, %r459;
	mov.b32 	%r449, 32;
	// begin inline asm
	{
    .reg .pred p;
    and.b32 %r447, %r32, %r449;    setp.ne.u32 p, %r447, 0;
    vote.ballot.sync.b32 %r447, p, 0xffffffff;
    @!p not.b32 %r447, %r447;
}

	// end inline asm
	and.b32  	%r461, %r447, %r460;
	mov.b32 	%r452, 64;
	// begin inline asm
	{
    .reg .pred p;
    and.b32 %r450, %r32, %r452;    setp.ne.u32 p, %r450, 0;
    vote.ballot.sync.b32 %r450, p, 0xffffffff;
    @!p not.b32 %r450, %r450;
}

	// end inline asm
	and.b32  	%r462, %r450, %r461;
	mov.b32 	%r455, 128;
	// begin inline asm
	{
    .reg .pred p;
    and.b32 %r453, %r32, %r455;    setp.ne.u32 p, %r453, 0;
    vote.ballot.sync.b32 %r453, p, 0xffffffff;
    @!p not.b32 %r453, %r453;
}

	// end inline asm
	and.b32  	%r463, %r453, %r462;
	clz.b32 	%r464, %r463;
	sub.s32 	%r52, 31, %r464;
	and.b32  	%r465, %r431, %r463;
	popc.b32 	%r53, %r465;
	setp.ne.s32 	%p65, %r140, %r52;
	mov.b32 	%r1334, 0;
	@%p65 bra 	$L__BB5_101;
	atom.shared.add.u32 	%r1334, [%r33], %r53;
$L__BB5_101:
	shfl.sync.idx.b32	%r491|%p66, %r1334, %r52, 31, -1;
	add.s32 	%r56, %r53, %r491;
	cvt.u32.u64 	%r492, %rd63;
	shr.u64 	%rd148, %rd398, %r492;
	cvt.u32.u64 	%r493, %rd148;
	and.b32  	%r488, %r493, %r31;
	mov.b32 	%r468, 1;
	// begin inline asm
	{
    .reg .pred p;
    and.b32 %r466, %r488, %r468;    setp.ne.u32 p, %r466, 0;
    vote.ballot.sync.b32 %r466, p, 0xffffffff;
    @!p not.b32 %r466, %r466;
}

	// end inline asm
	mov.b32 	%r471, 2;
	// begin inline asm
	{
    .reg .pred p;
    and.b32 %r469, %r488, %r471;    setp.ne.u32 p, %r469, 0;
    vote.ballot.sync.b32 %r469, p, 0xffffffff;
    @!p not.b32 %r469, %r469;
}

	// end inline asm
	and.b32  	%r494, %r469, %r466;
	mov.b32 	%r474, 4;
	// begin inline asm
	{
    .reg .pred p;
    and.b32 %r472, %r488, %r474;    setp.ne.u32 p, %r472, 0;
    vote.ballot.sync.b32 %r472, p, 0xffffffff;
    @!p not.b32 %r472, %r472;
}

	// end inline asm
	and.b32  	%r495, %r472, %r494;
	mov.b32 	%r477, 8;
	// begin inline asm
	{
    .reg .pred p;
    and.b32 %r475, %r488, %r477;    setp.ne.u32 p, %r475, 0;
    vote.ballot.sync.b32 %r475, p, 0xffffffff;
    @!p not.b32 %r475, %r475;
}

	// end inline asm
	and.b32  	%r496, %r475, %r495;
	mov.b32 	%r480, 16;
	// begin inline asm
	{
    .reg .pred p;
    and.b32 %r478, %r488, %r480;    setp.ne.u32 p, %r478, 0;
    vote.ballot.sync.b32 %r478, p, 0xffffffff;
    @!p not.b32 %r478, %r478;
}

	// end inline asm
	and.b32  	%r497, %r478, %r496;
	mov.b32 	%r483, 32;
	// begin inline asm
	{
    .reg .pred p;
    and.b32 %r481, %r488, %r483;    setp.ne.u32 p, %r481, 0;
    vote.ballot.sync.b32 %r481, p, 0xffffffff;
    @!p not.b32 %r481, %r481;
}

	// end inline asm
	and.b32  	%r498, %r481, %r497;
	mov.b32 	%r486, 64;
	// begin inline asm
	{
    .reg .pred p;
    and.b32 %r484, %r488, %r486;    setp.ne.u32 p, %r484, 0;
    vote.ballot.sync.b32 %r484, p, 0xffffffff;
    @!p not.b32 %r484, %r484;
}

	// end inline asm
	and.b32  	%r499, %r484, %r498;
	mov.b32 	%r489, 128;
	// begin inline asm
	{
    .reg .pred p;
    and.b32 %r487, %r488, %r489;    setp.ne.u32 p, %r487, 0;
    vote.ballot.sync.b32 %r487, p, 0xffffffff;
    @!p not.b32 %r487, %r487;
}

	// end inline asm
	and.b32  	%r500, %r487, %r499;
	clz.b32 	%r501, %r500;
	sub.s32 	%r57, 31, %r501;
	and.b32  	%r502, %r431, %r500;
	popc.b32 	%r58, %r502;
	setp.ne.s32 	%p67, %r140, %r57;
	mov.b32 	%r1335, 0;
	@%p67 bra 	$L__BB5_103;
	atom.shared.add.u32 	%r1335, [%r34], %r58;
$L__BB5_103:
	shfl.sync.idx.b32	%r528|%p68, %r1335, %r57, 31, -1;
	add.s32 	%r61, %r58, %r528;
	shr.u64 	%rd149, %rd399, %r492;
	cvt.u32.u64 	%r530, %rd149;
	and.b32  	%r525, %r530, %r31;
	mov.b32 	%r505, 1;
	// begin inline asm
	{
    .reg .pred p;
    and.b32 %r503, %r525, %r505;    setp.ne.u32 p, %r503, 0;
    vote.ballot.sync.b32 %r503, p, 0xffffffff;
    @!p not.b32 %r503, %r503;
}

	// end inline asm
	mov.b32 	%r508, 2;
	// begin inline asm
	{
    .reg .pred p;
    and.b32 %r506, %r525, %r508;    setp.ne.u32 p, %r506, 0;
    vote.ballot.sync.b32 %r506, p, 0xffffffff;
    @!p not.b32 %r506, %r506;
}

	// end inline asm
	and.b32  	%r531, %r506, %r503;
	mov.b32 	%r511, 4;
	// begin inline asm
	{
    .reg .pred p;
    and.b32 %r509, %r525, %r511;    setp.ne.u32 p, %r509, 0;
    vote.ballot.sync.b32 %r509, p, 0xffffffff;
    @!p not.b32 %r509, %r509;
}

	// end inline asm
	and.b32  	%r532, %r509, %r531;
	mov.b32 	%r514, 8;
	// begin inline asm
	{
    .reg .pred p;
    and.b32 %r512, %r525, %r514;    setp.ne.u32 p, %r512, 0;
    vote.ballot.sync.b32 %r512, p, 0xffffffff;
    @!p not.b32 %r512, %r512;
}

	// end inline asm
	and.b32  	%r533, %r512, %r532;
	mov.b32 	%r517, 16;
	// begin inline asm
	{
    .reg .pred p;
    and.b32 %r515, %r525, %r517;    setp.ne.u32 p, %r515, 0;
    vote.ballot.sync.b32 %r515, p, 0xffffffff;
    @!p not.b32 %r515, %r515;
}

	// end inline asm
	and.b32  	%r534, %r515, %r533;
	mov.b32 	%r520, 32;
	// begin inline asm
	{
    .reg .pred p;
    and.b32 %r518, %r525, %r520;    setp.ne.u32 p, %r518, 0;
    vote.ballot.sync.b32 %r518, p, 0xffffffff;
    @!p not.b32 %r518, %r518;
}

	// end inline asm
	and.b32  	%r535, %r518, %r534;
	mov.b32 	%r523, 64;
	// begin inline asm
	{
    .reg .pred p;
    and.b32 %r521, %r525, %r523;    setp.ne.u32 p, %r521, 0;
    vote.ballot.sync.b32 %r521, p, 0xffffffff;
    @!p not.b32 %r521, %r521;
}

	// end inline asm
	and.b32  	%r536, %r521, %r535;
	mov.b32 	%r526, 128;
	// begin inline asm
	{
    .reg .pred p;
    and.b32 %r524, %r525, %r526;    setp.ne.u32 p, %r524, 0;
    vote.ballot.sync.b32 %r524, p, 0xffffffff;
    @!p not.b32 %r524, %r524;
}

	// end inline asm
	and.b32  	%r537, %r524, %r536;
	clz.b32 	%r538, %r537;
	sub.s32 	%r62, 31, %r538;
	and.b32  	%r539, %r431, %r537;
	popc.b32 	%r63, %r539;
	setp.ne.s32 	%p69, %r140, %r62;
	mov.b32 	%r1336, 0;
	@%p69 bra 	$L__BB5_105;
	shl.b32 	%r540, %r1, 5;
	and.b32  	%r541, %r540, 31744;
	mov.u32 	%r542, _ZZN3cub18CUB_300001_SM_10006detail10radix_sort29DeviceRadixSortOnesweepKernelINS1_5radix10policy_hubIyNS0_8NullTypeEyE10Policy1000ELNS0_9SortOrderE0EyS6_yiiNS1_21identity_decomposer_tEEEvPT5_SC_PT3_PKSD_PT1_PKSH_PT2_PKSL_T4_iiT6_E1s;
	add.s32 	%r543, %r542, %r541;
	shl.b32 	%r547, %r525, 2;
	add.s32 	%r548, %r543, %r547;
	atom.shared.add.u32 	%r1336, [%r548], %r63;
$L__BB5_105:
	shfl.sync.idx.b32	%r574|%p70, %r1336, %r62, 31, -1;
	add.s32 	%r66, %r63, %r574;
	shr.u64 	%rd151, %rd400, %r492;
	cvt.u32.u64 	%r576, %rd151;
	and.b32  	%r571, %r576, %r31;
	mov.b32 	%r551, 1;
	// begin inline asm
	{
    .reg .pred p;
    and.b32 %r549, %r571, %r551;    setp.ne.u32 p, %r549, 0;
    vote.ballot.sync.b32 %r549, p, 0xffffffff;
    @!p not.b32 %r549, %r549;
}

	// end inline asm
	mov.b32 	%r554, 2;
	// begin inline asm
	{
    .reg .pred p;
    and.b32 %r552, %r571, %r554;    setp.ne.u32 p, %r552, 0;
    vote.ballot.sync.b32 %r552, p, 0xffffffff;
    @!p not.b32 %r552, %r552;
}

	// end inline asm
	and.b32  	%r577, %r552, %r549;
	mov.b32 	%r557, 4;
	// begin inline asm
	{
    .reg .pred p;
    and.b32 %r555, %r571, %r557;    setp.ne.u32 p, %r555, 0;
    vote.ballot.sync.b32 %r555, p, 0xffffffff;
    @!p not.b32 %r555, %r555;
}

	// end inline asm
	and.b32  	%r578, %r555, %r577;
	mov.b32 	%r560, 8;
	// begin inline asm
	{
    .reg .pred p;
    and.b32 %r558, %r571, %r560;    setp.ne.u32 p, %r558, 0;
    vote.ballot.sync.b32 %r558, p, 0xffffffff;
    @!p not.b32 %r558, %r558;
}

	// end inline asm
	and.b32  	%r579, %r558, %r578;
	mov.b32 	%r563, 16;
	// begin inline asm
	{
    .reg .pred p;
    and.b32 %r561, %r571, %r563;    setp.ne.u32 p, %r561, 0;
    vote.ballot.sync.b32 %r561, p, 0xffffffff;
    @!p not.b32 %r561, %r561;
}

	// end inline asm
	and.b32  	%r580, %r561, %r579;
	mov.b32 	%r566, 32;
	// begin inline asm
	{
    .reg .pred p;
    and.b32 %r564, %r571, %r566;    setp.ne.u32 p, %r564, 0;
    vote.ballot.sync.b32 %r564, p, 0xffffffff;
    @!p not.b32 %r564, %r564;
}

	// end inline asm
	and.b32  	%r581, %r564, %r580;
	mov.b32 	%r569, 64;
	// begin inline asm
	{
    .reg .pred p;
    and.b32 %r567, %r571, %r569;    setp.ne.u32 p, %r567, 0;
    vote.ballot.sync.b32 %r567, p, 0xffffffff;
    @!p not.b32 %r567, %r567;
}

	// end inline asm
	and.b32  	%r582, %r567, %r581;
	mov.b32 	%r572, 128;
	// begin inline asm
	{
    .reg .pred p;
    and.b32 %r570, %r571, %r572;    setp.ne.u32 p, %r570, 0;
    vote.ballot.sync.b32 %r570, p, 0xffffffff;
    @!p not.b32 %r570, %r570;
}

	// end inline asm
	and.b32  	%r583, %r570, %r582;
	clz.b32 	%r584, %r583;
	sub.s32 	%r67, 31, %r584;
	and.b32  	%r585, %r431, %r583;
	popc.b32 	%r68, %r585;
	setp.ne.s32 	%p71, %r140, %r67;
	mov.b32 	%r1337, 0;
	@%p71 bra 	$L__BB5_107;
	shl.b32 	%r586, %r1, 5;
	and.b32  	%r587, %r586, 31744;
	mov.u32 	%r588, _ZZN3cub18CUB_300001_SM_10006detail10radix_sort29DeviceRadixSortOnesweepKernelINS1_5radix10policy_hubIyNS0_8NullTypeEyE10Policy1000ELNS0_9SortOrderE0EyS6_yiiNS1_21identity_decomposer_tEEEvPT5_SC_PT3_PKSD_PT1_PKSH_PT2_PKSL_T4_iiT6_E1s;
	add.s32 	%r589, %r588, %r587;
	shl.b32 	%r593, %r571, 2;
	add.s32 	%r594, %r589, %r593;
	atom.shared.add.u32 	%r1337, [%r594], %r68;
$L__BB5_107:
	shfl.sync.idx.b32	%r620|%p72, %r1337, %r67, 31, -1;
	add.s32 	%r71, %r68, %r620;
	shr.u64 	%rd153, %rd401, %r492;
	cvt.u32.u64 	%r622, %rd153;
	and.b32  	%r617, %r622, %r31;
	mov.b32 	%r597, 1;
	// begin inline asm
	{
    .reg .pred p;
    and.b32 %r595, %r617, %r597;    setp.ne.u32 p, %r595, 0;
    vote.ballot.sync.b32 %r595, p, 0xffffffff;
    @!p not.b32 %r595, %r595;
}

	// end inline asm
	mov.b32 	%r600, 2;
	// begin inline asm
	{
    .reg .pred p;
    and.b32 %r598, %r617, %r600;    setp.ne.u32 p, %r598, 0;
    vote.ballot.sync.b32 %r598, p, 0xffffffff;
    @!p not.b32 %r598, %r598;
}

	// end inline asm
	and.b32  	%r623, %r598, %r595;
	mov.b32 	%r603, 4;
	// begin inline asm
	{
    .reg .pred p;
    and.b32 %r601, %r617, %r603;    setp.ne.u32 p, %r601, 0;
    vote.ballot.sync.b32 %r601, p, 0xffffffff;
    @!p not.b32 %r601, %r601;
}

	// end inline asm
	and.b32  	%r624, %r601, %r623;
	mov.b32 	%r606, 8;
	// begin inline asm
	{
    .reg .pred p;
    and.b32 %r604, %r617, %r606;    setp.ne.u32 p, %r604, 0;
    vote.ballot.sync.b32 %r604, p, 0xffffffff;
    @!p not.b32 %r604, %r604;
}

	// end inline asm
	and.b32  	%r625, %r604, %r624;
	mov.b32 	%r609, 16;
	// begin inline asm
	{
    .reg .pred p;
    and.b32 %r607, %r617, %r609;    setp.ne.u32 p, %r607, 0;
    vote.ballot.sync.b32 %r607, p, 0xffffffff;
    @!p not.b32 %r607, %r607;
}

	// end inline asm
	and.b32  	%r626, %r607, %r625;
	mov.b32 	%r612, 32;
	// begin inline asm
	{
    .reg .pred p;
    and.b32 %r610, %r617, %r612;    setp.ne.u32 p, %r610, 0;
    vote.ballot.sync.b32 %r610, p, 0xffffffff;
    @!p not.b32 %r610, %r610;
}

	// end inline asm
	and.b32  	%r627, %r610, %r626;
	mov.b32 	%r615, 64;
	// begin inline asm
	{
    .reg .pred p;
    and.b32 %r613, %r617, %r615;    setp.ne.u32 p, %r613, 0;
    vote.ballot.sync.b32 %r613, p, 0xffffffff;
    @!p not.b32 %r613, %r613;
}

	// end inline asm
	and.b32  	%r628, %r613, %r627;
	mov.b32 	%r618, 128;
	// begin inline asm
	{
    .reg .pred p;
    and.b32 %r616, %r617, %r618;    setp.ne.u32 p, %r616, 0;
    vote.ballot.sync.b32 %r616, p, 0xffffffff;
    @!p not.b32 %r616, %r616;
}

	// end inline asm
	and.b32  	%r629, %r616, %r628;
	clz.b32 	%r630, %r629;
	sub.s32 	%r72, 31, %r630;
	and.b32  	%r631, %r431, %r629;
	popc.b32 	%r73, %r631;
	setp.ne.s32 	%p73, %r140, %r72;
	mov.b32 	%r1338, 0;
	@%p73 bra 	$L__BB5_109;
	shl.b32 	%r632, %r1, 5;
	and.b32  	%r633, %r632, 31744;
	mov.u32 	%r634, _ZZN3cub18CUB_300001_SM_10006detail10radix_sort29DeviceRadixSortOnesweepKernelINS1_5radix10policy_hubIyNS0_8NullTypeEyE10Policy1000ELNS0_9SortOrderE0EyS6_yiiNS1_21identity_decomposer_tEEEvPT5_SC_PT3_PKSD_PT1_PKSH_PT2_PKSL_T4_iiT6_E1s;
	add.s32 	%r635, %r634, %r633;
	shl.b32 	%r639, %r617, 2;
	add.s32 	%r640, %r635, %r639;
	atom.shared.add.u32 	%r1338, [%r640], %r73;
$L__BB5_109:
	shfl.sync.idx.b32	%r666|%p74, %r1338, %r72, 31, -1;
	add.s32 	%r76, %r73, %r666;
	shr.u64 	%rd155, %rd402, %r492;
	cvt.u32.u64 	%r668, %rd155;
	and.b32  	%r663, %r668, %r31;
	mov.b32 	%r643, 1;
	// begin inline asm
	{
    .reg .pred p;
    and.b32 %r641, %r663, %r643;    setp.ne.u32 p, %r641, 0;
    vote.ballot.sync.b32 %r641, p, 0xffffffff;
    @!p not.b32 %r641, %r641;
}

	// end inline asm
	mov.b32 	%r646, 2;
	// begin inline asm
	{
    .reg .pred p;
    and.b32 %r644, %r663, %r646;    setp.ne.u32 p, %r644, 0;
    vote.ballot.sync.b32 %r644, p, 0xffffffff;
    @!p not.b32 %r644, %r644;
}

	// end inline asm
	and.b32  	%r669, %r644, %r641;
	mov.b32 	%r649, 4;
	// begin inline asm
	{
    .reg .pred p;
    and.b32 %r647, %r663, %r649;    setp.ne.u32 p, %r647, 0;
    vote.ballot.sync.b32 %r647, p, 0xffffffff;
    @!p not.b32 %r647, %r647;
}

	// end inline asm
	and.b32  	%r670, %r647, %r669;
	mov.b32 	%r652, 8;
	// begin inline asm
	{
    .reg .pred p;
    and.b32 %r650, %r663, %r652;    setp.ne.u32 p, %r650, 0;
    vote.ballot.sync.b32 %r650, p, 0xffffffff;
    @!p not.b32 %r650, %r650;
}

	// end inline asm
	and.b32  	%r671, %r650, %r670;
	mov.b32 	%r655, 16;
	// begin inline asm
	{
    .reg .pred p;
    and.b32 %r653, %r663, %r655;    setp.ne.u32 p, %r653, 0;
    vote.ballot.sync.b32 %r653, p, 0xffffffff;
    @!p not.b32 %r653, %r653;
}

	// end inline asm
	and.b32  	%r672, %r653, %r671;
	mov.b32 	%r658, 32;
	// begin inline asm
	{
    .reg .pred p;
    and.b32 %r656, %r663, %r658;    setp.ne.u32 p, %r656, 0;
    vote.ballot.sync.b32 %r656, p, 0xffffffff;
    @!p not.b32 %r656, %r656;
}

	// end inline asm
	and.b32  	%r673, %r656, %r672;
	mov.b32 	%r661, 64;
	// begin inline asm
	{
    .reg .pred p;
    and.b32 %r659, %r663, %r661;    setp.ne.u32 p, %r659, 0;
    vote.ballot.sync.b32 %r659, p, 0xffffffff;
    @!p not.b32 %r659, %r659;
}

	// end inline asm
	and.b32  	%r674, %r659, %r673;
	mov.b32 	%r664, 128;
	// begin inline asm
	{
    .reg .pred p;
    and.b32 %r662, %r663, %r664;    setp.ne.u32 p, %r662, 0;
    vote.ballot.sync.b32 %r662, p, 0xffffffff;
    @!p not.b32 %r662, %r662;
}

	// end inline asm
	and.b32  	%r675, %r662, %r674;
	clz.b32 	%r676, %r675;
	sub.s32 	%r77, 31, %r676;
	and.b32  	%r677, %r431, %r675;
	popc.b32 	%r78, %r677;
	setp.ne.s32 	%p75, %r140, %r77;
	mov.b32 	%r1339, 0;
	@%p75 bra 	$L__BB5_111;
	shl.b32 	%r678, %r1, 5;
	and.b32  	%r679, %r678, 31744;
	mov.u32 	%r680, _ZZN3cub18CUB_300001_SM_10006detail10radix_sort29DeviceRadixSortOnesweepKernelINS1_5radix10policy_hubIyNS0_8NullTypeEyE10Policy1000ELNS0_9SortOrderE0EyS6_yiiNS1_21identity_decomposer_tEEEvPT5_SC_PT3_PKSD_PT1_PKSH_PT2_PKSL_T4_iiT6_E1s;
	add.s32 	%r681, %r680, %r679;
	shl.b32 	%r685, %r663, 2;
	add.s32 	%r686, %r681, %r685;
	atom.shared.add.u32 	%r1339, [%r686], %r78;
$L__BB5_111:
	shfl.sync.idx.b32	%r712|%p76, %r1339, %r77, 31, -1;
	add.s32 	%r81, %r78, %r712;
	shr.u64 	%rd157, %rd403, %r492;
	cvt.u32.u64 	%r714, %rd157;
	and.b32  	%r709, %r714, %r31;
	mov.b32 	%r689, 1;
	// begin inline asm
	{
    .reg .pred p;
    and.b32 %r687, %r709, %r689;    setp.ne.u32 p, %r687, 0;
    vote.ballot.sync.b32 %r687, p, 0xffffffff;
    @!p not.b32 %r687, %r687;
}

	// end inline asm
	mov.b32 	%r692, 2;
	// begin inline asm
	{
    .reg .pred p;
    and.b32 %r690, %r709, %r692;    setp.ne.u32 p, %r690, 0;
    vote.ballot.sync.b32 %r690, p, 0xffffffff;
    @!p not.b32 %r690, %r690;
}

	// end inline asm
	and.b32  	%r715, %r690, %r687;
	mov.b32 	%r695, 4;
	// begin inline asm
	{
    .reg .pred p;
    and.b32 %r693, %r709, %r695;    setp.ne.u32 p, %r693, 0;
    vote.ballot.sync.b32 %r693, p, 0xffffffff;
    @!p not.b32 %r693, %r693;
}

	// end inline asm
	and.b32  	%r716, %r693, %r715;
	mov.b32 	%r698, 8;
	// begin inline asm
	{
    .reg .pred p;
    and.b32 %r696, %r709, %r698;    setp.ne.u32 p, %r696, 0;
    vote.ballot.sync.b32 %r696, p, 0xffffffff;
    @!p not.b32 %r696, %r696;
}

	// end inline asm
	and.b32  	%r717, %r696, %r716;
	mov.b32 	%r701, 16;
	// begin inline asm
	{
    .reg .pred p;
    and.b32 %r699, %r709, %r701;    setp.ne.u32 p, %r699, 0;
    vote.ballot.sync.b32 %r699, p, 0xffffffff;
    @!p not.b32 %r699, %r699;
}

	// end inline asm
	and.b32  	%r718, %r699, %r717;
	mov.b32 	%r704, 32;
	// begin inline asm
	{
    .reg .pred p;
    and.b32 %r702, %r709, %r704;    setp.ne.u32 p, %r702, 0;
    vote.ballot.sync.b32 %r702, p, 0xffffffff;
    @!p not.b32 %r702, %r702;
}

	// end inline asm
	and.b32  	%r719, %r702, %r718;
	mov.b32 	%r707, 64;
	// begin inline asm
	{
    .reg .pred p;
    and.b32 %r705, %r709, %r707;    setp.ne.u32 p, %r705, 0;
    vote.ballot.sync.b32 %r705, p, 0xffffffff;
    @!p not.b32 %r705, %r705;
}

	// end inline asm
	and.b32  	%r720, %r705, %r719;
	mov.b32 	%r710, 128;
	// begin inline asm
	{
    .reg .pred p;
    and.b32 %r708, %r709, %r710;    setp.ne.u32 p, %r708, 0;
    vote.ballot.sync.b32 %r708, p, 0xffffffff;
    @!p not.b32 %r708, %r708;
}

	// end inline asm
	and.b32  	%r721, %r708, %r720;
	clz.b32 	%r722, %r721;
	sub.s32 	%r82, 31, %r722;
	and.b32  	%r723, %r431, %r721;
	popc.b32 	%r83, %r723;
	setp.ne.s32 	%p77, %r140, %r82;
	mov.b32 	%r1340, 0;
	@%p77 bra 	$L__BB5_113;
	shl.b32 	%r724, %r1, 5;
	and.b32  	%r725, %r724, 31744;
	mov.u32 	%r726, _ZZN3cub18CUB_300001_SM_10006detail10radix_sort29DeviceRadixSortOnesweepKernelINS1_5radix10policy_hubIyNS0_8NullTypeEyE10Policy1000ELNS0_9SortOrderE0EyS6_yiiNS1_21identity_decomposer_tEEEvPT5_SC_PT3_PKSD_PT1_PKSH_PT2_PKSL_T4_iiT6_E1s;
	add.s32 	%r727, %r726, %r725;
	shr.u64 	%rd158, %rd403, %r492;
	cvt.u32.u64 	%r729, %rd158;
	and.b32  	%r730, %r729, %r31;
	shl.b32 	%r731, %r730, 2;
	add.s32 	%r732, %r727, %r731;
	atom.shared.add.u32 	%r1340, [%r732], %r83;
$L__BB5_113:
	shfl.sync.idx.b32	%r758|%p78, %r1340, %r82, 31, -1;
	add.s32 	%r86, %r83, %r758;
	shr.u64 	%rd159, %rd404, %r492;
	cvt.u32.u64 	%r760, %rd159;
	and.b32  	%r755, %r760, %r31;
	mov.b32 	%r735, 1;
	// begin inline asm
	{
    .reg .pred p;
    and.b32 %r733, %r755, %r735;    setp.ne.u32 p, %r733, 0;
    vote.ballot.sync.b32 %r733, p, 0xffffffff;
    @!p not.b32 %r733, %r733;
}

	// end inline asm
	mov.b32 	%r738, 2;
	// begin inline asm
	{
    .reg .pred p;
    and.b32 %r736, %r755, %r738;    setp.ne.u32 p, %r736, 0;
    vote.ballot.sync.b32 %r736, p, 0xffffffff;
    @!p not.b32 %r736, %r736;
}

	// end inline asm
	and.b32  	%r761, %r736, %r733;
	mov.b32 	%r741, 4;
	// begin inline asm
	{
    .reg .pred p;
    and.b32 %r739, %r755, %r741;    setp.ne.u32 p, %r739, 0;
    vote.ballot.sync.b32 %r739, p, 0xffffffff;
    @!p not.b32 %r739, %r739;
}

	// end inline asm
	and.b32  	%r762, %r739, %r761;
	mov.b32 	%r744, 8;
	// begin inline asm
	{
    .reg .pred p;
    and.b32 %r742, %r755, %r744;    setp.ne.u32 p, %r742, 0;
    vote.ballot.sync.b32 %r742, p, 0xffffffff;
    @!p not.b32 %r742, %r742;
}

	// end inline asm
	and.b32  	%r763, %r742, %r762;
	mov.b32 	%r747, 16;
	// begin inline asm
	{
    .reg .pred p;
    and.b32 %r745, %r755, %r747;    setp.ne.u32 p, %r745, 0;
    vote.ballot.sync.b32 %r745, p, 0xffffffff;
    @!p not.b32 %r745, %r745;
}

	// end inline asm
	and.b32  	%r764, %r745, %r763;
	mov.b32 	%r750, 32;
	// begin inline asm
	{
    .reg .pred p;
    and.b32 %r748, %r755, %r750;    setp.ne.u32 p, %r748, 0;
    vote.ballot.sync.b32 %r748, p, 0xffffffff;
    @!p not.b32 %r748, %r748;
}

	// end inline asm
	and.b32  	%r765, %r748, %r764;
	mov.b32 	%r753, 64;
	// begin inline asm
	{
    .reg .pred p;
    and.b32 %r751, %r755, %r753;    setp.ne.u32 p, %r751, 0;
    vote.ballot.sync.b32 %r751, p, 0xffffffff;
    @!p not.b32 %r751, %r751;
}

	// end inline asm
	and.b32  	%r766, %r751, %r765;
	mov.b32 	%r756, 128;
	// begin inline asm
	{
    .reg .pred p;
    and.b32 %r754, %r755, %r756;    setp.ne.u32 p, %r754, 0;
    vote.ballot.sync.b32 %r754, p, 0xffffffff;
    @!p not.b32 %r754, %r754;
}

	// end inline asm
	and.b32  	%r767, %r754, %r766;
	clz.b32 	%r768, %r767;
	sub.s32 	%r87, 31, %r768;
	and.b32  	%r769, %r431, %r767;
	popc.b32 	%r88, %r769;
	setp.ne.s32 	%p79, %r140, %r87;
	mov.b32 	%r1341, 0;
	@%p79 bra 	$L__BB5_115;
	shl.b32 	%r770, %r1, 5;
	and.b32  	%r771, %r770, 31744;
	mov.u32 	%r772, _ZZN3cub18CUB_300001_SM_10006detail10radix_sort29DeviceRadixSortOnesweepKernelINS1_5radix10policy_hubIyNS0_8NullTypeEyE10Policy1000ELNS0_9SortOrderE0EyS6_yiiNS1_21identity_decomposer_tEEEvPT5_SC_PT3_PKSD_PT1_PKSH_PT2_PKSL_T4_iiT6_E1s;
	add.s32 	%r773, %r772, %r771;
	shr.u64 	%rd160, %rd404, %r492;
	cvt.u32.u64 	%r775, %rd160;
	and.b32  	%r776, %r775, %r31;
	shl.b32 	%r777, %r776, 2;
	add.s32 	%r778, %r773, %r777;
	atom.shared.add.u32 	%r1341, [%r778], %r88;
$L__BB5_115:
	shfl.sync.idx.b32	%r804|%p80, %r1341, %r87, 31, -1;
	add.s32 	%r91, %r88, %r804;
	shr.u64 	%rd161, %rd405, %r492;
	cvt.u32.u64 	%r806, %rd161;
	and.b32  	%r801, %r806, %r31;
	mov.b32 	%r781, 1;
	// begin inline asm
	{
    .reg .pred p;
    and.b32 %r779, %r801, %r781;    setp.ne.u32 p, %r779, 0;
    vote.ballot.sync.b32 %r779, p, 0xffffffff;
    @!p not.b32 %r779, %r779;
}

	// end inline asm
	mov.b32 	%r784, 2;
	// begin inline asm
	{
    .reg .pred p;
    and.b32 %r782, %r801, %r784;    setp.ne.u32 p, %r782, 0;
    vote.ballot.sync.b32 %r782, p, 0xffffffff;
    @!p not.b32 %r782, %r782;
}

	// end inline asm
	and.b32  	%r807, %r782, %r779;
	mov.b32 	%r787, 4;
	// begin inline asm
	{
    .reg .pred p;
    and.b32 %r785, %r801, %r787;    setp.ne.u32 p, %r785, 0;
    vote.ballot.sync.b32 %r785, p, 0xffffffff;
    @!p not.b32 %r785, %r785;
}

	// end inline asm
	and.b32  	%r808, %r785, %r807;
	mov.b32 	%r790, 8;
	// begin inline asm
	{
    .reg .pred p;
    and.b32 %r788, %r801, %r790;    setp.ne.u32 p, %r788, 0;
    vote.ballot.sync.b32 %r788, p, 0xffffffff;
    @!p not.b32 %r788, %r788;
}

	// end inline asm
	and.b32  	%r809, %r788, %r808;
	mov.b32 	%r793, 16;
	// begin inline asm
	{
    .reg .pred p;
    and.b32 %r791, %r801, %r793;    setp.ne.u32 p, %r791, 0;
    vote.ballot.sync.b32 %r791, p, 0xffffffff;
    @!p not.b32 %r791, %r791;
}

	// end inline asm
	and.b32  	%r810, %r791, %r809;
	mov.b32 	%r796, 32;
	// begin inline asm
	{
    .reg .pred p;
    and.b32 %r794, %r801, %r796;    setp.ne.u32 p, %r794, 0;
    vote.ballot.sync.b32 %r794, p, 0xffffffff;
    @!p not.b32 %r794, %r794;
}

	// end inline asm
	and.b32  	%r811, %r794, %r810;
	mov.b32 	%r799, 64;
	// begin inline asm
	{
    .reg .pred p;
    and.b32 %r797, %r801, %r799;    setp.ne.u32 p, %r797, 0;
    vote.ballot.sync.b32 %r797, p, 0xffffffff;
    @!p not.b32 %r797, %r797;
}

	// end inline asm
	and.b32  	%r812, %r797, %r811;
	mov.b32 	%r802, 128;
	// begin inline asm
	{
    .reg .pred p;
    and.b32 %r800, %r801, %r802;    setp.ne.u32 p, %r800, 0;
    vote.ballot.sync.b32 %r800, p, 0xffffffff;
    @!p not.b32 %r800, %r800;
}

	// end inline asm
	and.b32  	%r813, %r800, %r812;
	clz.b32 	%r814, %r813;
	sub.s32 	%r92, 31, %r814;
	and.b32  	%r815, %r431, %r813;
	popc.b32 	%r93, %r815;
	setp.ne.s32 	%p81, %r140, %r92;
	mov.b32 	%r1342, 0;
	@%p81 bra 	$L__BB5_117;
	shl.b32 	%r816, %r1, 5;
	and.b32  	%r817, %r816, 31744;
	mov.u32 	%r818, _ZZN3cub18CUB_300001_SM_10006detail10radix_sort29DeviceRadixSortOnesweepKernelINS1_5radix10policy_hubIyNS0_8NullTypeEyE10Policy1000ELNS0_9SortOrderE0EyS6_yiiNS1_21identity_decomposer_tEEEvPT5_SC_PT3_PKSD_PT1_PKSH_PT2_PKSL_T4_iiT6_E1s;
	add.s32 	%r819, %r818, %r817;
	shr.u64 	%rd162, %rd405, %r492;
	cvt.u32.u64 	%r821, %rd162;
	and.b32  	%r822, %r821, %r31;
	shl.b32 	%r823, %r822, 2;
	add.s32 	%r824, %r819, %r823;
	atom.shared.add.u32 	%r1342, [%r824], %r93;
$L__BB5_117:
	shfl.sync.idx.b32	%r850|%p82, %r1342, %r92, 31, -1;
	add.s32 	%r96, %r93, %r850;
	shr.u64 	%rd163, %rd406, %r492;
	cvt.u32.u64 	%r852, %rd163;
	and.b32  	%r847, %r852, %r31;
	mov.b32 	%r827, 1;
	// begin inline asm
	{
    .reg .pred p;
    and.b32 %r825, %r847, %r827;    setp.ne.u32 p, %r825, 0;
    vote.ballot.sync.b32 %r825, p, 0xffffffff;
    @!p not.b32 %r825, %r825;
}

	// end inline asm
	mov.b32 	%r830, 2;
	// begin inline asm
	{
    .reg .pred p;
    and.b32 %r828, %r847, %r830;    setp.ne.u32 p, %r828, 0;
    vote.ballot.sync.b32 %r828, p, 0xffffffff;
    @!p not.b32 %r828, %r828;
}

	// end inline asm
	and.b32  	%r853, %r828, %r825;
	mov.b32 	%r833, 4;
	// begin inline asm
	{
    .reg .pred p;
    and.b32 %r831, %r847, %r833;    setp.ne.u32 p, %r831, 0;
    vote.ballot.sync.b32 %r831, p, 0xffffffff;
    @!p not.b32 %r831, %r831;
}

	// end inline asm
	and.b32  	%r854, %r831, %r853;
	mov.b32 	%r836, 8;
	// begin inline asm
	{
    .reg .pred p;
    and.b32 %r834, %r847, %r836;    setp.ne.u32 p, %r834, 0;
    vote.ballot.sync.b32 %r834, p, 0xffffffff;
    @!p not.b32 %r834, %r834;
}

	// end inline asm
	and.b32  	%r855, %r834, %r854;
	mov.b32 	%r839, 16;
	// begin inline asm
	{
    .reg .pred p;
    and.b32 %r837, %r847, %r839;    setp.ne.u32 p, %r837, 0;
    vote.ballot.sync.b32 %r837, p, 0xffffffff;
    @!p not.b32 %r837, %r837;
}

	// end inline asm
	and.b32  	%r856, %r837, %r855;
	mov.b32 	%r842, 32;
	// begin inline asm
	{
    .reg .pred p;
    and.b32 %r840, %r847, %r842;    setp.ne.u32 p, %r840, 0;
    vote.ballot.sync.b32 %r840, p, 0xffffffff;
    @!p not.b32 %r840, %r840;
}

	// end inline asm
	and.b32  	%r857, %r840, %r856;
	mov.b32 	%r845, 64;
	// begin inline asm
	{
    .reg .pred p;
    and.b32 %r843, %r847, %r845;    setp.ne.u32 p, %r843, 0;
    vote.ballot.sync.b32 %r843, p, 0xffffffff;
    @!p not.b32 %r843, %r843;
}

	// end inline asm
	and.b32  	%r858, %r843, %r857;
	mov.b32 	%r848, 128;
	// begin inline asm
	{
    .reg .pred p;
    and.b32 %r846, %r847, %r848;    setp.ne.u32 p, %r846, 0;
    vote.ballot.sync.b32 %r846, p, 0xffffffff;
    @!p not.b32 %r846, %r846;
}

	// end inline asm
	and.b32  	%r859, %r846, %r858;
	clz.b32 	%r860, %r859;
	sub.s32 	%r97, 31, %r860;
	and.b32  	%r861, %r431, %r859;
	popc.b32 	%r98, %r861;
	setp.ne.s32 	%p83, %r140, %r97;
	mov.b32 	%r1343, 0;
	@%p83 bra 	$L__BB5_119;
	shl.b32 	%r862, %r1, 5;
	and.b32  	%r863, %r862, 31744;
	mov.u32 	%r864, _ZZN3cub18CUB_300001_SM_10006detail10radix_sort29DeviceRadixSortOnesweepKernelINS1_5radix10policy_hubIyNS0_8NullTypeEyE10Policy1000ELNS0_9SortOrderE0EyS6_yiiNS1_21identity_decomposer_tEEEvPT5_SC_PT3_PKSD_PT1_PKSH_PT2_PKSL_T4_iiT6_E1s;
	add.s32 	%r865, %r864, %r863;
	shr.u64 	%rd164, %rd406, %r492;
	cvt.u32.u64 	%r867, %rd164;
	and.b32  	%r868, %r867, %r31;
	shl.b32 	%r869, %r868, 2;
	add.s32 	%r870, %r865, %r869;
	atom.shared.add.u32 	%r1343, [%r870], %r98;
$L__BB5_119:
	shfl.sync.idx.b32	%r896|%p84, %r1343, %r97, 31, -1;
	add.s32 	%r101, %r98, %r896;
	shr.u64 	%rd165, %rd407, %r492;
	cvt.u32.u64 	%r898, %rd165;
	and.b32  	%r893, %r898, %r31;
	mov.b32 	%r873, 1;
	// begin inline asm
	{
    .reg .pred p;
    and.b32 %r871, %r893, %r873;    setp.ne.u32 p, %r871, 0;
    vote.ballot.sync.b32 %r871, p, 0xffffffff;
    @!p not.b32 %r871, %r871;
}

	// end inline asm
	mov.b32 	%r876, 2;
	// begin inline asm
	{
    .reg .pred p;
    and.b32 %r874, %r893, %r876;    setp.ne.u32 p, %r874, 0;
    vote.ballot.sync.b32 %r874, p, 0xffffffff;
    @!p not.b32 %r874, %r874;
}

	// end inline asm
	and.b32  	%r899, %r874, %r871;
	mov.b32 	%r879, 4;
	// begin inline asm
	{
    .reg .pred p;
    and.b32 %r877, %r893, %r879;    setp.ne.u32 p, %r877, 0;
    vote.ballot.sync.b32 %r877, p, 0xffffffff;
    @!p not.b32 %r877, %r877;
}

	// end inline asm
	and.b32  	%r900, %r877, %r899;
	mov.b32 	%r882, 8;
	// begin inline asm
	{
    .reg .pred p;
    and.b32 %r880, %r893, %r882;    setp.ne.u32 p, %r880, 0;
    vote.ballot.sync.b32 %r880, p, 0xffffffff;
    @!p not.b32 %r880, %r880;
}

	// end inline asm
	and.b32  	%r901, %r880, %r900;
	mov.b32 	%r885, 16;
	// begin inline asm
	{
    .reg .pred p;
    and.b32 %r883, %r893, %r885;    setp.ne.u32 p, %r883, 0;
    vote.ballot.sync.b32 %r883, p, 0xffffffff;
    @!p not.b32 %r883, %r883;
}

	// end inline asm
	and.b32  	%r902, %r883, %r901;
	mov.b32 	%r888, 32;
	// begin inline asm
	{
    .reg .pred p;
    and.b32 %r886, %r893, %r888;    setp.ne.u32 p, %r886, 0;
    vote.ballot.sync.b32 %r886, p, 0xffffffff;
    @!p not.b32 %r886, %r886;
}

	// end inline asm
	and.b32  	%r903, %r886, %r902;
	mov.b32 	%r891, 64;
	// begin inline asm
	{
    .reg .pred p;
    and.b32 %r889, %r893, %r891;    setp.ne.u32 p, %r889, 0;
    vote.ballot.sync.b32 %r889, p, 0xffffffff;
    @!p not.b32 %r889, %r889;
}

	// end inline asm
	and.b32  	%r904, %r889, %r903;
	mov.b32 	%r894, 128;
	// begin inline asm
	{
    .reg .pred p;
    and.b32 %r892, %r893, %r894;    setp.ne.u32 p, %r892, 0;
    vote.ballot.sync.b32 %r892, p, 0xffffffff;
    @!p not.b32 %r892, %r892;
}

	// end inline asm
	and.b32  	%r905, %r892, %r904;
	clz.b32 	%r906, %r905;
	sub.s32 	%r102, 31, %r906;
	and.b32  	%r907, %r431, %r905;
	popc.b32 	%r103, %r907;
	setp.ne.s32 	%p85, %r140, %r102;
	mov.b32 	%r1344, 0;
	@%p85 bra 	$L__BB5_121;
	shl.b32 	%r908, %r1, 5;
	and.b32  	%r909, %r908, 31744;
	mov.u32 	%r910, _ZZN3cub18CUB_300001_SM_10006detail10radix_sort29DeviceRadixSortOnesweepKernelINS1_5radix10policy_hubIyNS0_8NullTypeEyE10Policy1000ELNS0_9SortOrderE0EyS6_yiiNS1_21identity_decomposer_tEEEvPT5_SC_PT3_PKSD_PT1_PKSH_PT2_PKSL_T4_iiT6_E1s;
	add.s32 	%r911, %r910, %r909;
	shr.u64 	%rd166, %rd407, %r492;
	cvt.u32.u64 	%r913, %rd166;
	and.b32  	%r914, %r913, %r31;
	shl.b32 	%r915, %r914, 2;
	add.s32 	%r916, %r911, %r915;
	atom.shared.add.u32 	%r1344, [%r916], %r103;
$L__BB5_121:
	shfl.sync.idx.b32	%r942|%p86, %r1344, %r102, 31, -1;
	add.s32 	%r106, %r103, %r942;
	shr.u64 	%rd167, %rd408, %r492;
	cvt.u32.u64 	%r944, %rd167;
	and.b32  	%r939, %r944, %r31;
	mov.b32 	%r919, 1;
	// begin inline asm
	{
    .reg .pred p;
    and.b32 %r917, %r939, %r919;    setp.ne.u32 p, %r917, 0;
    vote.ballot.sync.b32 %r917, p, 0xffffffff;
    @!p not.b32 %r917, %r917;
}

	// end inline asm
	mov.b32 	%r922, 2;
	// begin inline asm
	{
    .reg .pred p;
    and.b32 %r920, %r939, %r922;    setp.ne.u32 p, %r920, 0;
    vote.ballot.sync.b32 %r920, p, 0xffffffff;
    @!p not.b32 %r920, %r920;
}

	// end inline asm
	and.b32  	%r945, %r920, %r917;
	mov.b32 	%r925, 4;
	// begin inline asm
	{
    .reg .pred p;
    and.b32 %r923, %r939, %r925;    setp.ne.u32 p, %r923, 0;
    vote.ballot.sync.b32 %r923, p, 0xffffffff;
    @!p not.b32 %r923, %r923;
}

	// end inline asm
	and.b32  	%r946, %r923, %r945;
	mov.b32 	%r928, 8;
	// begin inline asm
	{
    .reg .pred p;
    and.b32 %r926, %r939, %r928;    setp.ne.u32 p, %r926, 0;
    vote.ballot.sync.b32 %r926, p, 0xffffffff;
    @!p not.b32 %r926, %r926;
}

	// end inline asm
	and.b32  	%r947, %r926, %r946;
	mov.b32 	%r931, 16;
	// begin inline asm
	{
    .reg .pred p;
    and.b32 %r929, %r939, %r931;    setp.ne.u32 p, %r929, 0;
    vote.ballot.sync.b32 %r929, p, 0xffffffff;
    @!p not.b32 %r929, %r929;
}

	// end inline asm
	and.b32  	%r948, %r929, %r947;
	mov.b32 	%r934, 32;
	// begin inline asm
	{
    .reg .pred p;
    and.b32 %r932, %r939, %r934;    setp.ne.u32 p, %r932, 0;
    vote.ballot.sync.b32 %r932, p, 0xffffffff;
    @!p not.b32 %r932, %r932;
}

	// end inline asm
	and.b32  	%r949, %r932, %r948;
	mov.b32 	%r937, 64;
	// begin inline asm
	{
    .reg .pred p;
    and.b32 %r935, %r939, %r937;    setp.ne.u32 p, %r935, 0;
    vote.ballot.sync.b32 %r935, p, 0xffffffff;
    @!p not.b32 %r935, %r935;
}

	// end inline asm
	and.b32  	%r950, %r935, %r949;
	mov.b32 	%r940, 128;
	// begin inline asm
	{
    .reg .pred p;
    and.b32 %r938, %r939, %r940;    setp.ne.u32 p, %r938, 0;
    vote.ballot.sync.b32 %r938, p, 0xffffffff;
    @!p not.b32 %r938, %r938;
}

	// end inline asm
	and.b32  	%r951, %r938, %r950;
	clz.b32 	%r952, %r951;
	sub.s32 	%r107, 31, %r952;
	and.b32  	%r953, %r431, %r951;
	popc.b32 	%r108, %r953;
	setp.ne.s32 	%p87, %r140, %r107;
	mov.b32 	%r1345, 0;
	@%p87 bra 	$L__BB5_123;
	shl.b32 	%r954, %r1, 5;
	and.b32  	%r955, %r954, 31744;
	mov.u32 	%r956, _ZZN3cub18CUB_300001_SM_10006detail10radix_sort29DeviceRadixSortOnesweepKernelINS1_5radix10policy_hubIyNS0_8NullTypeEyE10Policy1000ELNS0_9SortOrderE0EyS6_yiiNS1_21identity_decomposer_tEEEvPT5_SC_PT3_PKSD_PT1_PKSH_PT2_PKSL_T4_iiT6_E1s;
	add.s32 	%r957, %r956, %r955;
	shr.u64 	%rd168, %rd408, %r492;
	cvt.u32.u64 	%r959, %rd168;
	and.b32  	%r960, %r959, %r31;
	shl.b32 	%r961, %r960, 2;
	add.s32 	%r962, %r957, %r961;
	atom.shared.add.u32 	%r1345, [%r962], %r108;
$L__BB5_123:
	shfl.sync.idx.b32	%r988|%p88, %r1345, %r107, 31, -1;
	add.s32 	%r111, %r108, %r988;
	shr.u64 	%rd169, %rd409, %r492;
	cvt.u32.u64 	%r990, %rd169;
	and.b32  	%r985, %r990, %r31;
	mov.b32 	%r965, 1;
	// begin inline asm
	{
    .reg .pred p;
    and.b32 %r963, %r985, %r965;    setp.ne.u32 p, %r963, 0;
    vote.ballot.sync.b32 %r963, p, 0xffffffff;
    @!p not.b32 %r963, %r963;
}

	// end inline asm
	mov.b32 	%r968, 2;
	// begin inline asm
	{
    .reg .pred p;
    and.b32 %r966, %r985, %r968;    setp.ne.u32 p, %r966, 0;
    vote.ballot.sync.b32 %r966, p, 0xffffffff;
    @!p not.b32 %r966, %r966;
}

	// end inline asm
	and.b32  	%r991, %r966, %r963;
	mov.b32 	%r971, 4;
	// begin inline asm
	{
    .reg .pred p;
    and.b32 %r969, %r985, %r971;    setp.ne.u32 p, %r969, 0;
    vote.ballot.sync.b32 %r969, p, 0xffffffff;
    @!p not.b32 %r969, %r969;
}

	// end inline asm
	and.b32  	%r992, %r969, %r991;
	mov.b32 	%r974, 8;
	// begin inline asm
	{
    .reg .pred p;
    and.b32 %r972, %r985, %r974;    setp.ne.u32 p, %r972, 0;
    vote.ballot.sync.b32 %r972, p, 0xffffffff;
    @!p not.b32 %r972, %r972;
}

	// end inline asm
	and.b32  	%r993, %r972, %r992;
	mov.b32 	%r977, 16;
	// begin inline asm
	{
    .reg .pred p;
    and.b32 %r975, %r985, %r977;    setp.ne.u32 p, %r975, 0;
    vote.ballot.sync.b32 %r975, p, 0xffffffff;
    @!p not.b32 %r975, %r975;
}

	// end inline asm
	and.b32  	%r994, %r975, %r993;
	mov.b32 	%r980, 32;
	// begin inline asm
	{
    .reg .pred p;
    and.b32 %r978, %r985, %r980;    setp.ne.u32 p, %r978, 0;
    vote.ballot.sync.b32 %r978, p, 0xffffffff;
    @!p not.b32 %r978, %r978;
}

	// end inline asm
	and.b32  	%r995, %r978, %r994;
	mov.b32 	%r983, 64;
	// begin inline asm
	{
    .reg .pred p;
    and.b32 %r981, %r985, %r983;    setp.ne.u32 p, %r981, 0;
    vote.ballot.sync.b32 %r981, p, 0xffffffff;
    @!p not.b32 %r981, %r981;
}

	// end inline asm
	and.b32  	%r996, %r981, %r995;
	mov.b32 	%r986, 128;
	// begin inline asm
	{
    .reg .pred p;
    and.b32 %r984, %r985, %r986;    setp.ne.u32 p, %r984, 0;
    vote.ballot.sync.b32 %r984, p, 0xffffffff;
    @!p not.b32 %r984, %r984;
}

	// end inline asm
	and.b32  	%r997, %r984, %r996;
	clz.b32 	%r998, %r997;
	sub.s32 	%r112, 31, %r998;
	and.b32  	%r999, %r431, %r997;
	popc.b32 	%r113, %r999;
	setp.ne.s32 	%p89, %r140, %r112;
	mov.b32 	%r1346, 0;
	@%p89 bra 	$L__BB5_125;
	shl.b32 	%r1000, %r1, 5;
	and.b32  	%r1001, %r1000, 31744;
	mov.u32 	%r1002, _ZZN3cub18CUB_300001_SM_10006detail10radix_sort29DeviceRadixSortOnesweepKernelINS1_5radix10policy_hubIyNS0_8NullTypeEyE10Policy1000ELNS0_9SortOrderE0EyS6_yiiNS1_21identity_decomposer_tEEEvPT5_SC_PT3_PKSD_PT1_PKSH_PT2_PKSL_T4_iiT6_E1s;
	add.s32 	%r1003, %r1002, %r1001;
	shr.u64 	%rd170, %rd409, %r492;
	cvt.u32.u64 	%r1005, %rd170;
	and.b32  	%r1006, %r1005, %r31;
	shl.b32 	%r1007, %r1006, 2;
	add.s32 	%r1008, %r1003, %r1007;
	atom.shared.add.u32 	%r1346, [%r1008], %r113;
$L__BB5_125:
	shfl.sync.idx.b32	%r1034|%p90, %r1346, %r112, 31, -1;
	add.s32 	%r116, %r113, %r1034;
	shr.u64 	%rd171, %rd410, %r492;
	cvt.u32.u64 	%r1036, %rd171;
	and.b32  	%r1031, %r1036, %r31;
	mov.b32 	%r1011, 1;
	// begin inline asm
	{
    .reg .pred p;
    and.b32 %r1009, %r1031, %r1011;    setp.ne.u32 p, %r1009, 0;
    vote.ballot.sync.b32 %r1009, p, 0xffffffff;
    @!p not.b32 %r1009, %r1009;
}

	// end inline asm
	mov.b32 	%r1014, 2;
	// begin inline asm
	{
    .reg .pred p;
    and.b32 %r1012, %r1031, %r1014;    setp.ne.u32 p, %r1012, 0;
    vote.ballot.sync.b32 %r1012, p, 0xffffffff;
    @!p not.b32 %r1012, %r1012;
}

	// end inline asm
	and.b32  	%r1037, %r1012, %r1009;
	mov.b32 	%r1017, 4;
	// begin inline asm
	{
    .reg .pred p;
    and.b32 %r1015, %r1031, %r1017;    setp.ne.u32 p, %r1015, 0;
    vote.ballot.sync.b32 %r1015, p, 0xffffffff;
    @!p not.b32 %r1015, %r1015;
}

	// end inline asm
	and.b32  	%r1038, %r1015, %r1037;
	mov.b32 	%r1020, 8;
	// begin inline asm
	{
    .reg .pred p;
    and.b32 %r1018, %r1031, %r1020;    setp.ne.u32 p, %r1018, 0;
    vote.ballot.sync.b32 %r1018, p, 0xffffffff;
    @!p not.b32 %r1018, %r1018;
}

	// end inline asm
	and.b32  	%r1039, %r1018, %r1038;
	mov.b32 	%r1023, 16;
	// begin inline asm
	{
    .reg .pred p;
    and.b32 %r1021, %r1031, %r1023;    setp.ne.u32 p, %r1021, 0;
    vote.ballot.sync.b32 %r1021, p, 0xffffffff;
    @!p not.b32 %r1021, %r1021;
}

	// end inline asm
	and.b32  	%r1040, %r1021, %r1039;
	mov.b32 	%r1026, 32;
	// begin inline asm
	{
    .reg .pred p;
    and.b32 %r1024, %r1031, %r1026;    setp.ne.u32 p, %r1024, 0;
    vote.ballot.sync.b32 %r1024, p, 0xffffffff;
    @!p not.b32 %r1024, %r1024;
}

	// end inline asm
	and.b32  	%r1041, %r1024, %r1040;
	mov.b32 	%r1029, 64;
	// begin inline asm
	{
    .reg .pred p;
    and.b32 %r1027, %r1031, %r1029;    setp.ne.u32 p, %r1027, 0;
    vote.ballot.sync.b32 %r1027, p, 0xffffffff;
    @!p not.b32 %r1027, %r1027;
}

	// end inline asm
	and.b32  	%r1042, %r1027, %r1041;
	mov.b32 	%r1032, 128;
	// begin inline asm
	{
    .reg .pred p;
    and.b32 %r1030, %r1031, %r1032;    setp.ne.u32 p, %r1030, 0;
    vote.ballot.sync.b32 %r1030, p, 0xffffffff;
    @!p not.b32 %r1030, %r1030;
}

	// end inline asm
	and.b32  	%r1043, %r1030, %r1042;
	clz.b32 	%r1044, %r1043;
	sub.s32 	%r117, 31, %r1044;
	and.b32  	%r1045, %r431, %r1043;
	popc.b32 	%r118, %r1045;
	setp.ne.s32 	%p91, %r140, %r117;
	mov.b32 	%r1347, 0;
	@%p91 bra 	$L__BB5_127;
	shl.b32 	%r1046, %r1, 5;
	and.b32  	%r1047, %r1046, 31744;
	mov.u32 	%r1048, _ZZN3cub18CUB_300001_SM_10006detail10radix_sort29DeviceRadixSortOnesweepKernelINS1_5radix10policy_hubIyNS0_8NullTypeEyE10Policy1000ELNS0_9SortOrderE0EyS6_yiiNS1_21identity_decomposer_tEEEvPT5_SC_PT3_PKSD_PT1_PKSH_PT2_PKSL_T4_iiT6_E1s;
	add.s32 	%r1049, %r1048, %r1047;
	shr.u64 	%rd172, %rd410, %r492;
	cvt.u32.u64 	%r1051, %rd172;
	and.b32  	%r1052, %r1051, %r31;
	shl.b32 	%r1053, %r1052, 2;
	add.s32 	%r1054, %r1049, %r1053;
	atom.shared.add.u32 	%r1347, [%r1054], %r118;
$L__BB5_127:
	shfl.sync.idx.b32	%r1080|%p92, %r1347, %r117, 31, -1;
	add.s32 	%r121, %r118, %r1080;
	shr.u64 	%rd173, %rd411, %r492;
	cvt.u32.u64 	%r1082, %rd173;
	and.b32  	%r1077, %r1082, %r31;
	mov.b32 	%r1057, 1;
	// begin inline asm
	{
    .reg .pred p;
    and.b32 %r1055, %r1077, %r1057;    setp.ne.u32 p, %r1055, 0;
    vote.ballot.sync.b32 %r1055, p, 0xffffffff;
    @!p not.b32 %r1055, %r1055;
}

	// end inline asm
	mov.b32 	%r1060, 2;
	// begin inline asm
	{
    .reg .pred p;
    and.b32 %r1058, %r1077, %r1060;    setp.ne.u32 p, %r1058, 0;
    vote.ballot.sync.b32 %r1058, p, 0xffffffff;
    @!p not.b32 %r1058, %r1058;
}

	// end inline asm
	and.b32  	%r1083, %r1058, %r1055;
	mov.b32 	%r1063, 4;
	// begin inline asm
	{
    .reg .pred p;
    and.b32 %r1061, %r1077, %r1063;    setp.ne.u32 p, %r1061, 0;
    vote.ballot.sync.b32 %r1061, p, 0xffffffff;
    @!p not.b32 %r1061, %r1061;
}

	// end inline asm
	and.b32  	%r1084, %r1061, %r1083;
	mov.b32 	%r1066, 8;
	// begin inline asm
	{
    .reg .pred p;
    and.b32 %r1064, %r1077, %r1066;    setp.ne.u32 p, %r1064, 0;
    vote.ballot.sync.b32 %r1064, p, 0xffffffff;
    @!p not.b32 %r1064, %r1064;
}

	// end inline asm
	and.b32  	%r1085, %r1064, %r1084;
	mov.b32 	%r1069, 16;
	// begin inline asm
	{
    .reg .pred p;
    and.b32 %r1067, %r1077, %r1069;    setp.ne.u32 p, %r1067, 0;
    vote.ballot.sync.b32 %r1067, p, 0xffffffff;
    @!p not.b32 %r1067, %r1067;
}

	// end inline asm
	and.b32  	%r1086, %r1067, %r1085;
	mov.b32 	%r1072, 32;
	// begin inline asm
	{
    .reg .pred p;
    and.b32 %r1070, %r1077, %r1072;    setp.ne.u32 p, %r1070, 0;
    vote.ballot.sync.b32 %r1070, p, 0xffffffff;
    @!p not.b32 %r1070, %r1070;
}

	// end inline asm
	and.b32  	%r1087, %r1070, %r1086;
	mov.b32 	%r1075, 64;
	// begin inline asm
	{
    .reg .pred p;
    and.b32 %r1073, %r1077, %r1075;    setp.ne.u32 p, %r1073, 0;
    vote.ballot.sync.b32 %r1073, p, 0xffffffff;
    @!p not.b32 %r1073, %r1073;
}

	// end inline asm
	and.b32  	%r1088, %r1073, %r1087;
	mov.b32 	%r1078, 128;
	// begin inline asm
	{
    .reg .pred p;
    and.b32 %r1076, %r1077, %r1078;    setp.ne.u32 p, %r1076, 0;
    vote.ballot.sync.b32 %r1076, p, 0xffffffff;
    @!p not.b32 %r1076, %r1076;
}

	// end inline asm
	and.b32  	%r1089, %r1076, %r1088;
	clz.b32 	%r1090, %r1089;
	sub.s32 	%r122, 31, %r1090;
	and.b32  	%r1091, %r431, %r1089;
	popc.b32 	%r123, %r1091;
	setp.ne.s32 	%p93, %r140, %r122;
	mov.b32 	%r1348, 0;
	@%p93 bra 	$L__BB5_129;
	shl.b32 	%r1092, %r1, 5;
	and.b32  	%r1093, %r1092, 31744;
	mov.u32 	%r1094, _ZZN3cub18CUB_300001_SM_10006detail10radix_sort29DeviceRadixSortOnesweepKernelINS1_5radix10policy_hubIyNS0_8NullTypeEyE10Policy1000ELNS0_9SortOrderE0EyS6_yiiNS1_21identity_decomposer_tEEEvPT5_SC_PT3_PKSD_PT1_PKSH_PT2_PKSL_T4_iiT6_E1s;
	add.s32 	%r1095, %r1094, %r1093;
	shr.u64 	%rd174, %rd411, %r492;
	cvt.u32.u64 	%r1097, %rd174;
	and.b32  	%r1098, %r1097, %r31;
	shl.b32 	%r1099, %r1098, 2;
	add.s32 	%r1100, %r1095, %r1099;
	atom.shared.add.u32 	%r1348, [%r1100], %r123;
$L__BB5_129:
	shfl.sync.idx.b32	%r1101|%p95, %r1348, %r122, 31, -1;
	add.s32 	%r1102, %r123, %r1101;
	bar.sync 	0;
	shl.b32 	%r1103, %r56, 3;
	mov.u32 	%r1104, _ZZN3cub18CUB_300001_SM_10006detail10radix_sort29DeviceRadixSortOnesweepKernelINS1_5radix10policy_hubIyNS0_8NullTypeEyE10Policy1000ELNS0_9SortOrderE0EyS6_yiiNS1_21identity_decomposer_tEEEvPT5_SC_PT3_PKSD_PT1_PKSH_PT2_PKSL_T4_iiT6_E1s;
	add.s32 	%r1105, %r1104, %r1103;
	st.shared.u64 	[%r1105+-8], %rd397;
	shl.b32 	%r1106, %r61, 3;
	add.s32 	%r1107, %r1104, %r1106;
	st.shared.u64 	[%r1107+-8], %rd398;
	shl.b32 	%r1108, %r66, 3;
	add.s32 	%r1109, %r1104, %r1108;
	st.shared.u64 	[%r1109+-8], %rd399;
	shl.b32 	%r1110, %r71, 3;
	add.s32 	%r1111, %r1104, %r1110;
	st.shared.u64 	[%r1111+-8], %rd400;
	shl.b32 	%r1112, %r76, 3;
	add.s32 	%r1113, %r1104, %r1112;
	st.shared.u64 	[%r1113+-8], %rd401;
	shl.b32 	%r1114, %r81, 3;
	add.s32 	%r1115, %r1104, %r1114;
	st.shared.u64 	[%r1115+-8], %rd402;
	shl.b32 	%r1116, %r86, 3;
	add.s32 	%r1117, %r1104, %r1116;
	st.shared.u64 	[%r1117+-8], %rd403;
	shl.b32 	%r1118, %r91, 3;
	add.s32 	%r1119, %r1104, %r1118;
	st.shared.u64 	[%r1119+-8], %rd404;
	shl.b32 	%r1120, %r96, 3;
	add.s32 	%r1121, %r1104, %r1120;
	st.shared.u64 	[%r1121+-8], %rd405;
	shl.b32 	%r1122, %r101, 3;
	add.s32 	%r1123, %r1104, %r1122;
	st.shared.u64 	[%r1123+-8], %rd406;
	shl.b32 	%r1124, %r106, 3;
	add.s32 	%r1125, %r1104, %r1124;
	st.shared.u64 	[%r1125+-8], %rd407;
	shl.b32 	%r1126, %r111, 3;
	add.s32 	%r1127, %r1104, %r1126;
	st.shared.u64 	[%r1127+-8], %rd408;
	shl.b32 	%r1128, %r116, 3;
	add.s32 	%r1129, %r1104, %r1128;
	st.shared.u64 	[%r1129+-8], %rd409;
	shl.b32 	%r1130, %r121, 3;
	add.s32 	%r1131, %r1104, %r1130;
	st.shared.u64 	[%r1131+-8], %rd410;
	shl.b32 	%r1132, %r1102, 3;
	add.s32 	%r1133, %r1104, %r1132;
	st.shared.u64 	[%r1133+-8], %rd411;
	shl.b32 	%r1134, %r1, 3;
	add.s32 	%r1135, %r1104, %r1134;
	add.s32 	%r126, %r1135, 46080;
	@%p64 bra 	$L__BB5_137;
	ld.param.u64 	%rd381, [_ZN3cub18CUB_300001_SM_10006detail10radix_sort29DeviceRadixSortOnesweepKernelINS1_5radix10policy_hubIyNS0_8NullTypeEyE10Policy1000ELNS0_9SortOrderE0EyS6_yiiNS1_21identity_decomposer_tEEEvPT5_SC_PT3_PKSD_PT1_PKSH_PT2_PKSL_T4_iiT6__param_3];
	cvta.to.global.u64 	%rd175, %rd381;
	shl.b64 	%rd176, %rd67, 3;
	add.s64 	%rd177, %rd175, %rd176;
	ld.global.u64 	%rd178, [%rd177];
	cvt.s64.s32 	%rd179, %r50;
	sub.s64 	%rd413, %rd178, %rd179;
	st.shared.u64 	[%r126], %rd413;
	setp.lt.s32 	%p96, %r4, 1;
	mov.u32 	%r1352, %r1329;
	@%p96 bra 	$L__BB5_136;
	mov.b32 	%r1350, -1;
	mov.u32 	%r1349, %r4;
	mov.u32 	%r1352, %r1329;
$L__BB5_132:
	ld.param.u64 	%rd374, [_ZN3cub18CUB_300001_SM_10006detail10radix_sort29DeviceRadixSortOnesweepKernelINS1_5radix10policy_hubIyNS0_8NullTypeEyE10Policy1000ELNS0_9SortOrderE0EyS6_yiiNS1_21identity_decomposer_tEEEvPT5_SC_PT3_PKSD_PT1_PKSH_PT2_PKSL_T4_iiT6__param_0];
	add.s32 	%r130, %r1349, -1;
	shl.b32 	%r1137, %r130, 8;
	add.s32 	%r1138, %r1137, %r1;
	cvta.to.global.u64 	%rd180, %rd374;
	mul.wide.s32 	%rd181, %r1138, 4;
	add.s64 	%rd75, %rd180, %rd181;
$L__BB5_133:
	membar.cta;
	ld.volatile.global.u32 	%r131, [%rd75];
	setp.eq.s32 	%p97, %r131, 0;
	@%p97 bra 	$L__BB5_133;
	and.b32  	%r1139, %r131, 1073741823;
	add.s32 	%r1352, %r1139, %r1352;
	setp.gt.s32 	%p98, %r131, -1;
	vote.sync.ballot.b32 	%r1350, %p98, %r1350;
	setp.gt.u32 	%p100, %r1349, 1;
	and.pred  	%p101, %p98, %p100;
	mov.u32 	%r1349, %r130;
	@%p101 bra 	$L__BB5_132;
	ld.shared.u64 	%rd413, [%r126];
$L__BB5_136:
	ld.param.u64 	%rd375, [_ZN3cub18CUB_300001_SM_10006detail10radix_sort29DeviceRadixSortOnesweepKernelINS1_5radix10policy_hubIyNS0_8NullTypeEyE10Policy1000ELNS0_9SortOrderE0EyS6_yiiNS1_21identity_decomposer_tEEEvPT5_SC_PT3_PKSD_PT1_PKSH_PT2_PKSL_T4_iiT6__param_0];
	or.b32  	%r1140, %r1352, -2147483648;
	cvta.to.global.u64 	%rd182, %rd375;
	shl.b32 	%r1141, %r4, 8;
	add.s32 	%r1142, %r1141, %r1;
	mul.wide.s32 	%rd183, %r1142, 4;
	add.s64 	%rd184, %rd182, %rd183;
	st.volatile.global.u32 	[%rd184], %r1140;
	sub.s32 	%r1143, %r1352, %r1329;
	cvt.s64.s32 	%rd185, %r1143;
	add.s64 	%rd186, %rd413, %rd185;
	st.shared.u64 	[%r126], %rd186;
$L__BB5_137:
	ld.param.u32 	%r1316, [_ZN3cub18CUB_300001_SM_10006detail10radix_sort29DeviceRadixSortOnesweepKernelINS1_5radix10policy_hubIyNS0_8NullTypeEyE10Policy1000ELNS0_9SortOrderE0EyS6_yiiNS1_21identity_decomposer_tEEEvPT5_SC_PT3_PKSD_PT1_PKSH_PT2_PKSL_T4_iiT6__param_8];
	ld.param.u64 	%rd378, [_ZN3cub18CUB_300001_SM_10006detail10radix_sort29DeviceRadixSortOnesweepKernelINS1_5radix10policy_hubIyNS0_8NullTypeEyE10Policy1000ELNS0_9SortOrderE0EyS6_yiiNS1_21identity_decomposer_tEEEvPT5_SC_PT3_PKSD_PT1_PKSH_PT2_PKSL_T4_iiT6__param_2];
	setp.gt.u32 	%p102, %r1, 255;
	mad.lo.s32 	%r135, %r4, 5760, 5760;
	setp.lt.s32 	%p103, %r135, %r1316;
	setp.eq.s64 	%p104, %rd378, 0;
	or.pred  	%p105, %p104, %p103;
	or.pred  	%p106, %p102, %p105;
	@%p106 bra 	$L__BB5_139;
	ld.param.u64 	%rd379, [_ZN3cub18CUB_300001_SM_10006detail10radix_sort29DeviceRadixSortOnesweepKernelINS1_5radix10policy_hubIyNS0_8NullTypeEyE10Policy1000ELNS0_9SortOrderE0EyS6_yiiNS1_21identity_decomposer_tEEEvPT5_SC_PT3_PKSD_PT1_PKSH_PT2_PKSL_T4_iiT6__param_2];
	ld.shared.u64 	%rd187, [%r126];
	cvt.s64.s32 	%rd188, %r1329;
	cvt.s64.s32 	%rd189, %r50;
	add.s64 	%rd190, %rd189, %rd188;
	add.s64 	%rd191, %rd190, %rd187;
	cvta.to.global.u64 	%rd192, %rd379;
	shl.b64 	%rd193, %rd67, 3;
	add.s64 	%rd194, %rd192, %rd193;
	st.global.u64 	[%rd194], %rd191;
$L__BB5_139:
	ld.param.u32 	%r1317, [_ZN3cub18CUB_300001_SM_10006detail10radix_sort29DeviceRadixSortOnesweepKernelINS1_5radix10policy_hubIyNS0_8NullTypeEyE10Policy1000ELNS0_9SortOrderE0EyS6_yiiNS1_21identity_decomposer_tEEEvPT5_SC_PT3_PKSD_PT1_PKSH_PT2_PKSL_T4_iiT6__param_8];
	setp.gt.s32 	%p107, %r135, %r1317;
	bar.sync 	0;
	@%p107 bra 	$L__BB5_141;
	ld.shared.u64 	%rd195, [%r126+-46080];
	shr.u64 	%rd196, %rd195, %r492;
	cvt.u32.u64 	%r1145, %rd196;
	and.b32  	%r1146, %r1145, %r31;
	shl.b32 	%r1147, %r1146, 3;
	add.s32 	%r1149, %r1104, 46080;
	add.s32 	%r1150, %r1149, %r1147;
	ld.shared.u64 	%rd197, [%r1150];
	add.s64 	%rd198, %rd197, %rd67;
	shl.b64 	%rd199, %rd198, 3;
	add.s64 	%rd200, %rd66, %rd199;
	st.global.u64 	[%rd200], %rd195;
	bar.warp.sync 	-1;
	ld.shared.u64 	%rd201, [%r126+-43008];
	shr.u64 	%rd202, %rd201, %r492;
	cvt.u32.u64 	%r1151, %rd202;
	and.b32  	%r1152, %r1151, %r31;
	shl.b32 	%r1153, %r1152, 3;
	add.s32 	%r1154, %r1149, %r1153;
	ld.shared.u64 	%rd203, [%r1154];
	add.s64 	%rd204, %rd203, %rd67;
	shl.b64 	%rd205, %rd204, 3;
	add.s64 	%rd206, %rd66, %rd205;
	st.global.u64 	[%rd206+3072], %rd201;
	bar.warp.sync 	-1;
	ld.shared.u64 	%rd207, [%r126+-39936];
	shr.u64 	%rd208, %rd207, %r492;
	cvt.u32.u64 	%r1155, %rd208;
	and.b32  	%r1156, %r1155, %r31;
	shl.b32 	%r1157, %r1156, 3;
	add.s32 	%r1158, %r1149, %r1157;
	ld.shared.u64 	%rd209, [%r1158];
	add.s64 	%rd210, %rd209, %rd67;
	shl.b64 	%rd211, %rd210, 3;
	add.s64 	%rd212, %rd66, %rd211;
	st.global.u64 	[%rd212+6144], %rd207;
	bar.warp.sync 	-1;
	ld.shared.u64 	%rd213, [%r126+-36864];
	shr.u64 	%rd214, %rd213, %r492;
	cvt.u32.u64 	%r1159, %rd214;
	and.b32  	%r1160, %r1159, %r31;
	shl.b32 	%r1161, %r1160, 3;
	add.s32 	%r1162, %r1149, %r1161;
	ld.shared.u64 	%rd215, [%r1162];
	add.s64 	%rd216, %rd215, %rd67;
	shl.b64 	%rd217, %rd216, 3;
	add.s64 	%rd218, %rd66, %rd217;
	st.global.u64 	[%rd218+9216], %rd213;
	bar.warp.sync 	-1;
	ld.shared.u64 	%rd219, [%r126+-33792];
	shr.u64 	%rd220, %rd219, %r492;
	cvt.u32.u64 	%r1163, %rd220;
	and.b32  	%r1164, %r1163, %r31;
	shl.b32 	%r1165, %r1164, 3;
	add.s32 	%r1166, %r1149, %r1165;
	ld.shared.u64 	%rd221, [%r1166];
	add.s64 	%rd222, %rd221, %rd67;
	shl.b64 	%rd223, %rd222, 3;
	add.s64 	%rd224, %rd66, %rd223;
	st.global.u64 	[%rd224+12288], %rd219;
	bar.warp.sync 	-1;
	ld.shared.u64 	%rd225, [%r126+-30720];
	shr.u64 	%rd226, %rd225, %r492;
	cvt.u32.u64 	%r1167, %rd226;
	and.b32  	%r1168, %r1167, %r31;
	shl.b32 	%r1169, %r1168, 3;
	add.s32 	%r1170, %r1149, %r1169;
	ld.shared.u64 	%rd227, [%r1170];
	add.s64 	%rd228, %rd227, %rd67;
	shl.b64 	%rd229, %rd228, 3;
	add.s64 	%rd230, %rd66, %rd229;
	st.global.u64 	[%rd230+15360], %rd225;
	bar.warp.sync 	-1;
	ld.shared.u64 	%rd231, [%r126+-27648];
	shr.u64 	%rd232, %rd231, %r492;
	cvt.u32.u64 	%r1171, %rd232;
	and.b32  	%r1172, %r1171, %r31;
	shl.b32 	%r1173, %r1172, 3;
	add.s32 	%r1174, %r1149, %r1173;
	ld.shared.u64 	%rd233, [%r1174];
	add.s64 	%rd234, %rd233, %rd67;
	shl.b64 	%rd235, %rd234, 3;
	add.s64 	%rd236, %rd66, %rd235;
	st.global.u64 	[%rd236+18432], %rd231;
	bar.warp.sync 	-1;
	ld.shared.u64 	%rd237, [%r126+-24576];
	shr.u64 	%rd238, %rd237, %r492;
	cvt.u32.u64 	%r1175, %rd238;
	and.b32  	%r1176, %r1175, %r31;
	shl.b32 	%r1177, %r1176, 3;
	add.s32 	%r1178, %r1149, %r1177;
	ld.shared.u64 	%rd239, [%r1178];
	add.s64 	%rd240, %rd239, %rd67;
	shl.b64 	%rd241, %rd240, 3;
	add.s64 	%rd242, %rd66, %rd241;
	st.global.u64 	[%rd242+21504], %rd237;
	bar.warp.sync 	-1;
	ld.shared.u64 	%rd243, [%r126+-21504];
	shr.u64 	%rd244, %rd243, %r492;
	cvt.u32.u64 	%r1179, %rd244;
	and.b32  	%r1180, %r1179, %r31;
	shl.b32 	%r1181, %r1180, 3;
	add.s32 	%r1182, %r1149, %r1181;
	ld.shared.u64 	%rd245, [%r1182];
	add.s64 	%rd246, %rd245, %rd67;
	shl.b64 	%rd247, %rd246, 3;
	add.s64 	%rd248, %rd66, %rd247;
	st.global.u64 	[%rd248+24576], %rd243;
	bar.warp.sync 	-1;
	ld.shared.u64 	%rd249, [%r126+-18432];
	shr.u64 	%rd250, %rd249, %r492;
	cvt.u32.u64 	%r1183, %rd250;
	and.b32  	%r1184, %r1183, %r31;
	shl.b32 	%r1185, %r1184, 3;
	add.s32 	%r1186, %r1149, %r1185;
	ld.shared.u64 	%rd251, [%r1186];
	add.s64 	%rd252, %rd251, %rd67;
	shl.b64 	%rd253, %rd252, 3;
	add.s64 	%rd254, %rd66, %rd253;
	st.global.u64 	[%rd254+27648], %rd249;
	bar.warp.sync 	-1;
	ld.shared.u64 	%rd255, [%r126+-15360];
	shr.u64 	%rd256, %rd255, %r492;
	cvt.u32.u64 	%r1187, %rd256;
	and.b32  	%r1188, %r1187, %r31;
	shl.b32 	%r1189, %r1188, 3;
	add.s32 	%r1190, %r1149, %r1189;
	ld.shared.u64 	%rd257, [%r1190];
	add.s64 	%rd258, %rd257, %rd67;
	shl.b64 	%rd259, %rd258, 3;
	add.s64 	%rd260, %rd66, %rd259;
	st.global.u64 	[%rd260+30720], %rd255;
	bar.warp.sync 	-1;
	ld.shared.u64 	%rd261, [%r126+-12288];
	shr.u64 	%rd262, %rd261, %r492;
	cvt.u32.u64 	%r1191, %rd262;
	and.b32  	%r1192, %r1191, %r31;
	shl.b32 	%r1193, %r1192, 3;
	add.s32 	%r1194, %r1149, %r1193;
	ld.shared.u64 	%rd263, [%r1194];
	add.s64 	%rd264, %rd263, %rd67;
	shl.b64 	%rd265, %rd264, 3;
	add.s64 	%rd266, %rd66, %rd265;
	st.global.u64 	[%rd266+33792], %rd261;
	bar.warp.sync 	-1;
	ld.shared.u64 	%rd267, [%r126+-9216];
	shr.u64 	%rd268, %rd267, %r492;
	cvt.u32.u64 	%r1195, %rd268;
	and.b32  	%r1196, %r1195, %r31;
	shl.b32 	%r1197, %r1196, 3;
	add.s32 	%r1198, %r1149, %r1197;
	ld.shared.u64 	%rd269, [%r1198];
	add.s64 	%rd270, %rd269, %rd67;
	shl.b64 	%rd271, %rd270, 3;
	add.s64 	%rd272, %rd66, %rd271;
	st.global.u64 	[%rd272+36864], %rd267;
	bar.warp.sync 	-1;
	ld.shared.u64 	%rd273, [%r126+-6144];
	shr.u64 	%rd274, %rd273, %r492;
	cvt.u32.u64 	%r1199, %rd274;
	and.b32  	%r1200, %r1199, %r31;
	shl.b32 	%r1201, %r1200, 3;
	add.s32 	%r1202, %r1149, %r1201;
	ld.shared.u64 	%rd275, [%r1202];
	add.s64 	%rd276, %rd275, %rd67;
	shl.b64 	%rd277, %rd276, 3;
	add.s64 	%rd278, %rd66, %rd277;
	st.global.u64 	[%rd278+39936], %rd273;
	bar.warp.sync 	-1;
	ld.shared.u64 	%rd279, [%r126+-3072];
	shr.u64 	%rd280, %rd279, %r492;
	cvt.u32.u64 	%r1203, %rd280;
	and.b32  	%r1204, %r1203, %r31;
	shl.b32 	%r1205, %r1204, 3;
	add.s32 	%r1206, %r1149, %r1205;
	ld.shared.u64 	%rd281, [%r1206];
	add.s64 	%rd282, %rd281, %rd67;
	shl.b64 	%rd283, %rd282, 3;
	add.s64 	%rd284, %rd66, %rd283;
	st.global.u64 	[%rd284+43008], %rd279;
	bar.warp.sync 	-1;
	bra.uni 	$L__BB5_172;
$L__BB5_141:
	ld.param.u32 	%r1318, [_ZN3cub18CUB_300001_SM_10006detail10radix_sort29DeviceRadixSortOnesweepKernelINS1_5radix10policy_hubIyNS0_8NullTypeEyE10Policy1000ELNS0_9SortOrderE0EyS6_yiiNS1_21identity_decomposer_tEEEvPT5_SC_PT3_PKSD_PT1_PKSH_PT2_PKSL_T4_iiT6__param_8];
	mad.lo.s32 	%r136, %r4, -5760, %r1318;
	setp.ge.s32 	%p108, %r1, %r136;
	@%p108 bra 	$L__BB5_143;
	ld.shared.u64 	%rd285, [%r126+-46080];
	shr.u64 	%rd286, %rd285, %r492;
	cvt.u32.u64 	%r1208, %rd286;
	and.b32  	%r1209, %r1208, %r31;
	shl.b32 	%r1210, %r1209, 3;
	add.s32 	%r1212, %r1104, %r1210;
	ld.shared.u64 	%rd287, [%r1212+46080];
	add.s64 	%rd288, %rd287, %rd67;
	shl.b64 	%rd289, %rd288, 3;
	add.s64 	%rd290, %rd66, %rd289;
	st.global.u64 	[%rd290], %rd285;
$L__BB5_143:
	bar.warp.sync 	-1;
	add.s32 	%r1213, %r1, 384;
	setp.ge.s32 	%p109, %r1213, %r136;
	@%p109 bra 	$L__BB5_145;
	ld.shared.u64 	%rd291, [%r126+-43008];
	shr.u64 	%rd292, %rd291, %r492;
	cvt.u32.u64 	%r1215, %rd292;
	and.b32  	%r1216, %r1215, %r31;
	shl.b32 	%r1217, %r1216, 3;
	add.s32 	%r1219, %r1104, %r1217;
	ld.shared.u64 	%rd293, [%r1219+46080];
	add.s64 	%rd294, %rd293, %rd67;
	shl.b64 	%rd295, %rd294, 3;
	add.s64 	%rd296, %rd66, %rd295;
	st.global.u64 	[%rd296+3072], %rd291;
$L__BB5_145:
	bar.warp.sync 	-1;
	add.s32 	%r1220, %r1, 768;
	setp.ge.s32 	%p110, %r1220, %r136;
	@%p110 bra 	$L__BB5_147;
	ld.shared.u64 	%rd297, [%r126+-39936];
	shr.u64 	%rd298, %rd297, %r492;
	cvt.u32.u64 	%r1222, %rd298;
	and.b32  	%r1223, %r1222, %r31;
	shl.b32 	%r1224, %r1223, 3;
	add.s32 	%r1226, %r1104, %r1224;
	ld.shared.u64 	%rd299, [%r1226+46080];
	add.s64 	%rd300, %rd299, %rd67;
	shl.b64 	%rd301, %rd300, 3;
	add.s64 	%rd302, %rd66, %rd301;
	st.global.u64 	[%rd302+6144], %rd297;
$L__BB5_147:
	bar.warp.sync 	-1;
	add.s32 	%r1227, %r1, 1152;
	setp.ge.s32 	%p111, %r1227, %r136;
	@%p111 bra 	$L__BB5_149;
	ld.shared.u64 	%rd303, [%r126+-36864];
	shr.u64 	%rd304, %rd303, %r492;
	cvt.u32.u64 	%r1229, %rd304;
	and.b32  	%r1230, %r1229, %r31;
	shl.b32 	%r1231, %r1230, 3;
	add.s32 	%r1233, %r1104, %r1231;
	ld.shared.u64 	%rd305, [%r1233+46080];
	add.s64 	%rd306, %rd305, %rd67;
	shl.b64 	%rd307, %rd306, 3;
	add.s64 	%rd308, %rd66, %rd307;
	st.global.u64 	[%rd308+9216], %rd303;
$L__BB5_149:
	bar.warp.sync 	-1;
	add.s32 	%r1234, %r1, 1536;
	setp.ge.s32 	%p112, %r1234, %r136;
	@%p112 bra 	$L__BB5_151;
	ld.shared.u64 	%rd309, [%r126+-33792];
	shr.u64 	%rd310, %rd309, %r492;
	cvt.u32.u64 	%r1236, %rd310;
	and.b32  	%r1237, %r1236, %r31;
	shl.b32 	%r1238, %r1237, 3;
	add.s32 	%r1240, %r1104, %r1238;
	ld.shared.u64 	%rd311, [%r1240+46080];
	add.s64 	%rd312, %rd311, %rd67;
	shl.b64 	%rd313, %rd312, 3;
	add.s64 	%rd314, %rd66, %rd313;
	st.global.u64 	[%rd314+12288], %rd309;
$L__BB5_151:
	bar.warp.sync 	-1;
	add.s32 	%r1241, %r1, 1920;
	setp.ge.s32 	%p113, %r1241, %r136;
	@%p113 bra 	$L__BB5_153;
	ld.shared.u64 	%rd315, [%r126+-30720];
	shr.u64 	%rd316, %rd315, %r492;
	cvt.u32.u64 	%r1243, %rd316;
	and.b32  	%r1244, %r1243, %r31;
	shl.b32 	%r1245, %r1244, 3;
	add.s32 	%r1247, %r1104, %r1245;
	ld.shared.u64 	%rd317, [%r1247+46080];
	add.s64 	%rd318, %rd317, %rd67;
	shl.b64 	%rd319, %rd318, 3;
	add.s64 	%rd320, %rd66, %rd319;
	st.global.u64 	[%rd320+15360], %rd315;
$L__BB5_153:
	bar.warp.sync 	-1;
	add.s32 	%r1248, %r1, 2304;
	setp.ge.s32 	%p114, %r1248, %r136;
	@%p114 bra 	$L__BB5_155;
	ld.shared.u64 	%rd321, [%r126+-27648];
	shr.u64 	%rd322, %rd321, %r492;
	cvt.u32.u64 	%r1250, %rd322;
	and.b32  	%r1251, %r1250, %r31;
	shl.b32 	%r1252, %r1251, 3;
	add.s32 	%r1254, %r1104, %r1252;
	ld.shared.u64 	%rd323, [%r1254+46080];
	add.s64 	%rd324, %rd323, %rd67;
	shl.b64 	%rd325, %rd324, 3;
	add.s64 	%rd326, %rd66, %rd325;
	st.global.u64 	[%rd326+18432], %rd321;
$L__BB5_155:
	bar.warp.sync 	-1;
	add.s32 	%r1255, %r1, 2688;
	setp.ge.s32 	%p115, %r1255, %r136;
	@%p115 bra 	$L__BB5_157;
	ld.shared.u64 	%rd327, [%r126+-24576];
	shr.u64 	%rd328, %rd327, %r492;
	cvt.u32.u64 	%r1257, %rd328;
	and.b32  	%r1258, %r1257, %r31;
	shl.b32 	%r1259, %r1258, 3;
	add.s32 	%r1261, %r1104, %r1259;
	ld.shared.u64 	%rd329, [%r1261+46080];
	add.s64 	%rd330, %rd329, %rd67;
	shl.b64 	%rd331, %rd330, 3;
	add.s64 	%rd332, %rd66, %rd331;
	st.global.u64 	[%rd332+21504], %rd327;
$L__BB5_157:
	bar.warp.sync 	-1;
	or.b32  	%r1262, %r1, 3072;
	setp.ge.s32 	%p116, %r1262, %r136;
	@%p116 bra 	$L__BB5_159;
	ld.shared.u64 	%rd333, [%r126+-21504];
	shr.u64 	%rd334, %rd333, %r492;
	cvt.u32.u64 	%r1264, %rd334;
	and.b32  	%r1265, %r1264, %r31;
	shl.b32 	%r1266, %r1265, 3;
	add.s32 	%r1268, %r1104, %r1266;
	ld.shared.u64 	%rd335, [%r1268+46080];
	add.s64 	%rd336, %rd335, %rd67;
	shl.b64 	%rd337, %rd336, 3;
	add.s64 	%rd338, %rd66, %rd337;
	st.global.u64 	[%rd338+24576], %rd333;
$L__BB5_159:
	bar.warp.sync 	-1;
	add.s32 	%r1269, %r1, 3456;
	setp.ge.s32 	%p117, %r1269, %r136;
	@%p117 bra 	$L__BB5_161;
	ld.shared.u64 	%rd339, [%r126+-18432];
	shr.u64 	%rd340, %rd339, %r492;
	cvt.u32.u64 	%r1271, %rd340;
	and.b32  	%r1272, %r1271, %r31;
	shl.b32 	%r1273, %r1272, 3;
	add.s32 	%r1275, %r1104, %r1273;
	ld.shared.u64 	%rd341, [%r1275+46080];
	add.s64 	%rd342, %rd341, %rd67;
	shl.b64 	%rd343, %rd342, 3;
	add.s64 	%rd344, %rd66, %rd343;
	st.global.u64 	[%rd344+27648], %rd339;
$L__BB5_161:
	bar.warp.sync 	-1;
	add.s32 	%r1276, %r1, 3840;
	setp.ge.s32 	%p118, %r1276, %r136;
	@%p118 bra 	$L__BB5_163;
	ld.shared.u64 	%rd345, [%r126+-15360];
	shr.u64 	%rd346, %rd345, %r492;
	cvt.u32.u64 	%r1278, %rd346;
	and.b32  	%r1279, %r1278, %r31;
	shl.b32 	%r1280, %r1279, 3;
	add.s32 	%r1282, %r1104, %r1280;
	ld.shared.u64 	%rd347, [%r1282+46080];
	add.s64 	%rd348, %rd347, %rd67;
	shl.b64 	%rd349, %rd348, 3;
	add.s64 	%rd350, %rd66, %rd349;
	st.global.u64 	[%rd350+30720], %rd345;
$L__BB5_163:
	bar.warp.sync 	-1;
	add.s32 	%r1283, %r1, 4224;
	setp.ge.s32 	%p119, %r1283, %r136;
	@%p119 bra 	$L__BB5_165;
	ld.shared.u64 	%rd351, [%r126+-12288];
	shr.u64 	%rd352, %rd351, %r492;
	cvt.u32.u64 	%r1285, %rd352;
	and.b32  	%r1286, %r1285, %r31;
	shl.b32 	%r1287, %r1286, 3;
	add.s32 	%r1289, %r1104, %r1287;
	ld.shared.u64 	%rd353, [%r1289+46080];
	add.s64 	%rd354, %rd353, %rd67;
	shl.b64 	%rd355, %rd354, 3;
	add.s64 	%rd356, %rd66, %rd355;
	st.global.u64 	[%rd356+33792], %rd351;
$L__BB5_165:
	bar.warp.sync 	-1;
	add.s32 	%r1290, %r1, 4608;
	setp.ge.s32 	%p120, %r1290, %r136;
	@%p120 bra 	$L__BB5_167;
	ld.shared.u64 	%rd357, [%r126+-9216];
	shr.u64 	%rd358, %rd357, %r492;
	cvt.u32.u64 	%r1292, %rd358;
	and.b32  	%r1293, %r1292, %r31;
	shl.b32 	%r1294, %r1293, 3;
	add.s32 	%r1296, %r1104, %r1294;
	ld.shared.u64 	%rd359, [%r1296+46080];
	add.s64 	%rd360, %rd359, %rd67;
	shl.b64 	%rd361, %rd360, 3;
	add.s64 	%rd362, %rd66, %rd361;
	st.global.u64 	[%rd362+36864], %rd357;
$L__BB5_167:
	bar.warp.sync 	-1;
	add.s32 	%r1297, %r1, 4992;
	setp.ge.s32 	%p121, %r1297, %r136;
	@%p121 bra 	$L__BB5_169;
	ld.shared.u64 	%rd363, [%r126+-6144];
	shr.u64 	%rd364, %rd363, %r492;
	cvt.u32.u64 	%r1299, %rd364;
	and.b32  	%r1300, %r1299, %r31;
	shl.b32 	%r1301, %r1300, 3;
	add.s32 	%r1303, %r1104, %r1301;
	ld.shared.u64 	%rd365, [%r1303+46080];
	add.s64 	%rd366, %rd365, %rd67;
	shl.b64 	%rd367, %rd366, 3;
	add.s64 	%rd368, %rd66, %rd367;
	st.global.u64 	[%rd368+39936], %rd363;
$L__BB5_169:
	bar.warp.sync 	-1;
	add.s32 	%r1304, %r1, 5376;
	ld.shared.u64 	%rd78, [%r126+-3072];
	shr.u64 	%rd369, %rd78, %r492;
	cvt.u32.u64 	%r1306, %rd369;
	and.b32  	%r1307, %r1306, %r31;
	shl.b32 	%r1308, %r1307, 3;
	add.s32 	%r1310, %r1104, %r1308;
	ld.shared.u64 	%rd370, [%r1310+46080];
	add.s64 	%rd79, %rd370, %rd67;
	setp.ge.s32 	%p122, %r1304, %r136;
	@%p122 bra 	$L__BB5_171;
	shl.b64 	%rd371, %rd79, 3;
	add.s64 	%rd372, %rd66, %rd371;
	st.global.u64 	[%rd372+43008], %rd78;
$L__BB5_171:
	bar.warp.sync 	-1;
$L__BB5_172:
	ret;

}


// ===== COMPILED SASS (sm_100) =====

	.target	sm_100

	.elftype	@"ET_EXEC"


//--------------------- .note.nv.tkinfo           --------------------------
	.section	.note.nv.tkinfo,"",@"SHT_NOTE"
	.sectionflags	@"SHF_NOTE_NV_TKINFO"
	.tkinfo
        /*0018*/ 	.word	0x00000002
        /*0030*/ 	.string	""
        /*0030*/ 	.string	"ptxas"
        /*0030*/ 	.string	"Cuda compilation tools, release 13.0, V13.0.88"
        /*0030*/ 	.string	"Build cuda_13.0.r13.0/compiler.36424714_0"
        /*0030*/ 	.string	"-arch sm_100 -m 64 "



//--------------------- .note.nv.cuinfo           --------------------------
	.section	.note.nv.cuinfo,"",@"SHT_NOTE"
	.sectionflags	@"SHF_NOTE_NV_CUINFO"
        /*0018*/ 	.short	0x0002
        /*001a*/ 	.short	0x0064
        /*001c*/ 	.short	0x0082
	.zero		2


//--------------------- .nv.info                  --------------------------
	.section	.nv.info,"",@"SHT_CUDA_INFO"
	.align	4


	//----- nvinfo : EIATTR_REGCOUNT
	.align		4
        /*0000*/ 	.byte	0x04, 0x2f
        /*0002*/ 	.short	(.L_46 - .L_45)
	.align		4
.L_45:
        /*0004*/ 	.word	index@(_Z4tranPymS_m)
        /*0008*/ 	.word	0x00000020


	//----- nvinfo : EIATTR_FRAME_SIZE
	.align		4
.L_46:
        /*000c*/ 	.byte	0x04, 0x11
        /*000e*/ 	.short	(.L_48 - .L_47)
	.align		4
.L_47:
        /*0010*/ 	.word	index@($__internal_0_$__cuda_sm20_rem_u64)
        /*0014*/ 	.word	0x00000000


	//----- nvinfo : EIATTR_FRAME_SIZE
	.align		4
.L_48:
        /*0018*/ 	.byte	0x04, 0x11
        /*001a*/ 	.short	(.L_50 - .L_49)
	.align		4
.L_49:
        /*001c*/ 	.word	index@(_Z4tranPymS_m)
        /*0020*/ 	.word	0x00000000


	//----- nvinfo : EIATTR_REGCOUNT
	.align		4
.L_50:
        /*0024*/ 	.byte	0x04, 0x2f
        /*0026*/ 	.short	(.L_52 - .L_51)
	.align		4
.L_51:
        /*0028*/ 	.word	index@(_ZN3cub18CUB_300001_SM_10006detail11EmptyKernelIvEEvv)
        /*002c*/ 	.word	0x00000004


	//----- nvinfo : EIATTR_FRAME_SIZE
	.align		4
.L_52:
        /*0030*/ 	.byte	0x04, 0x11
        /*0032*/ 	.short	(.L_54 - .L_53)
	.align		4
.L_53:
        /*0034*/ 	.word	index@(_ZN3cub18CUB_300001_SM_10006detail11EmptyKernelIvEEvv)
        /*0038*/ 	.word	0x00000000


	//----- nvinfo : EIATTR_REGCOUNT
	.align		4
.L_54:
        /*003c*/ 	.byte	0x04, 0x2f
        /*003e*/ 	.short	(.L_56 - .L_55)
	.align		4
.L_55:
        /*0040*/ 	.word	index@(_ZN3cub18CUB_300001_SM_10006detail10radix_sort31DeviceRadixSortSingleTileKernelINS1_5radix10policy_hubIyNS0_8NullTypeEyE10Policy1000ELNS0_9SortOrderE0EyS6_yNS1_21identity_decomposer_tEEEvPKT1_PSB_PKT2_PSF_T3_iiT4_)
        /*0044*/ 	.word	0x0000005f


	//----- nvinfo : EIATTR_FRAME_SIZE
	.align		4
.L_56:
        /*0048*/ 	.byte	0x04, 0x11
        /*004a*/ 	.short	(.L_58 - .L_57)
	.align		4
.L_57:
        /*004c*/ 	.word	index@(_ZN3cub18CUB_300001_SM_10006detail10radix_sort31DeviceRadixSortSingleTileKernelINS1_5radix10policy_hubIyNS0_8NullTypeEyE10Policy1000ELNS0_9SortOrderE0EyS6_yNS1_21identity_decomposer_tEEEvPKT1_PSB_PKT2_PSF_T3_iiT4_)
        /*0050*/ 	.word	0x00000000


	//----- nvinfo : EIATTR_REGCOUNT
	.align		4
.L_58:
        /*0054*/ 	.byte	0x04, 0x2f
        /*0056*/ 	.short	(.L_60 - .L_59)
	.align		4
.L_59:
        /*0058*/ 	.word	index@(_ZN3cub18CUB_300001_SM_10006detail10radix_sort30DeviceRadixSortHistogramKernelINS1_5radix10policy_hubIyNS0_8NullTypeEyE10Policy1000ELNS0_9SortOrderE0EyyNS1_21identity_decomposer_tEEEvPT2_PKT1_SB_iiT3_)
        /*005c*/ 	.word	0x00000030


	//----- nvinfo : EIATTR_FRAME_SIZE
	.align		4
.L_60:
        /*0060*/ 	.byte	0x04, 0x11
        /*0062*/ 	.short	(.L_62 - .L_61)
	.align		4
.L_61:
        /*0064*/ 	.word	index@(_ZN3cub18CUB_300001_SM_10006detail10radix_sort30DeviceRadixSortHistogramKernelINS1_5radix10policy_hubIyNS0_8NullTypeEyE10Policy1000ELNS0_9SortOrderE0EyyNS1_21identity_decomposer_tEEEvPT2_PKT1_SB_iiT3_)
        /*0068*/ 	.word	0x00000000


	//----- nvinfo : EIATTR_REGCOUNT
	.align		4
.L_62:
        /*006c*/ 	.byte	0x04, 0x2f
        /*006e*/ 	.short	(.L_64 - .L_63)
	.align		4
.L_63:
        /*0070*/ 	.word	index@(_ZN3cub18CUB_300001_SM_10006detail10radix_sort33DeviceRadixSortExclusiveSumKernelINS1_5radix10policy_hubIyNS0_8NullTypeEyE10Policy1000EyEEvPT0_)
        /*0074*/ 	.word	0x00000020


	//----- nvinfo : EIATTR_FRAME_SIZE
	.align		4
.L_64:
        /*0078*/ 	.byte	0x04, 0x11
        /*007a*/ 	.short	(.L_66 - .L_65)
	.align		4
.L_65:
        /*007c*/ 	.word	index@(_ZN3cub18CUB_300001_SM_10006detail10radix_sort33DeviceRadixSortExclusiveSumKernelINS1_5radix10policy_hubIyNS0_8NullTypeEyE10Policy1000EyEEvPT0_)
        /*0080*/ 	.word	0x00000000


	//----- nvinfo : EIATTR_REGCOUNT
	.align		4
.L_66:
        /*0084*/ 	.byte	0x04, 0x2f
        /*0086*/ 	.short	(.L_68 - .L_67)
	.align		4
.L_67:
        /*0088*/ 	.word	index@(_ZN3cub18CUB_300001_SM_10006detail10radix_sort29DeviceRadixSortOnesweepKernelINS1_5radix10policy_hubIyNS0_8NullTypeEyE10Policy1000ELNS0_9SortOrderE0EyS6_yiiNS1_21identity_decomposer_tEEEvPT5_SC_PT3_PKSD_PT1_PKSH_PT2_PKSL_T4_iiT6_)
        /*008c*/ 	.word	0x0000005d


	//----- nvinfo : EIATTR_FRAME_SIZE
	.align		4
.L_68:
        /*0090*/ 	.byte	0x04, 0x11
        /*0092*/ 	.short	(.L_70 - .L_69)
	.align		4
.L_69:
        /*0094*/ 	.word	index@(_ZN3cub18CUB_300001_SM_10006detail10radix_sort29DeviceRadixSortOnesweepKernelINS1_5radix10policy_hubIyNS0_8NullTypeEyE10Policy1000ELNS0_9SortOrderE0EyS6_yiiNS1_21identity_decomposer_tEEEvPT5_SC_PT3_PKSD_PT1_PKSH_PT2_PKSL_T4_iiT6_)
        /*0098*/ 	.word	0x00000000


	//----- nvinfo : EIATTR_MIN_STACK_SIZE
	.align		4
.L_70:
        /*009c*/ 	.byte	0x04, 0x12
        /*009e*/ 	.short	(.L_72 - .L_71)
	.align		4
.L_71:
        /*00a0*/ 	.word	index@(_ZN3cub18CUB_300001_SM_10006detail10radix_sort29DeviceRadixSortOnesweepKernelINS1_5radix10policy_hubIyNS0_8NullTypeEyE10Policy1000ELNS0_9SortOrderE0EyS6_yiiNS1_21identity_decomposer_tEEEvPT5_SC_PT3_PKSD_PT1_PKSH_PT2_PKSL_T4_iiT6_)
        /*00a4*/ 	.word	0x00000000


	//----- nvinfo : EIATTR_MIN_STACK_SIZE
	.align		4
.L_72:
        /*00a8*/ 	.byte	0x04, 0x12
        /*00aa*/ 	.short	(.L_74 - .L_73)
	.align		4
.L_73:
        /*00ac*/ 	.word	index@(_ZN3cub18CUB_300001_SM_10006detail10radix_sort33DeviceRadixSortExclusiveSumKernelINS1_5radix10policy_hubIyNS0_8NullTypeEyE10Policy1000EyEEvPT0_)
        /*00b0*/ 	.word	0x00000000


	//----- nvinfo : EIATTR_MIN_STACK_SIZE
	.align		4
.L_74:
        /*00b4*/ 	.byte	0x04, 0x12
        /*00b6*/ 	.short	(.L_76 - .L_75)
	.align		4
.L_75:
        /*00b8*/ 	.word	index@(_ZN3cub18CUB_300001_SM_10006detail10radix_sort30DeviceRadixSortHistogramKernelINS1_5radix10policy_hubIyNS0_8NullTypeEyE10Policy1000ELNS0_9SortOrderE0EyyNS1_21identity_decomposer_tEEEvPT2_PKT1_SB_iiT3_)
        /*00bc*/ 	.word	0x00000000


	//----- nvinfo : EIATTR_MIN_STACK_SIZE
	.align		4
.L_76:
        /*00c0*/ 	.byte	0x04, 0x12
        /*00c2*/ 	.short	(.L_78 - .L_77)
	.align		4
.L_77:
        /*00c4*/ 	.word	index@(_ZN3cub18CUB_300001_SM_10006detail10radix_sort31DeviceRadixSortSingleTileKernelINS1_5radix10policy_hubIyNS0_8NullTypeEyE10Policy1000ELNS0_9SortOrderE0EyS6_yNS1_21identity_decomposer_tEEEvPKT1_PSB_PKT2_PSF_T3_iiT4_)
        /*00c8*/ 	.word	0x00000000


	//----- nvinfo : EIATTR_MIN_STACK_SIZE
	.align		4
.L_78:
        /*00cc*/ 	.byte	0x04, 0x12
        /*00ce*/ 	.short	(.L_80 - .L_79)
	.align		4
.L_79:
        /*00d0*/ 	.word	index@(_ZN3cub18CUB_300001_SM_10006detail11EmptyKernelIvEEvv)
        /*00d4*/ 	.word	0x00000000


	//----- nvinfo : EIATTR_MIN_STACK_SIZE
	.align		4
.L_80:
        /*00d8*/ 	.byte	0x04, 0x12
        /*00da*/ 	.short	(.L_82 - .L_81)
	.align		4
.L_81:
        /*00dc*/ 	.word	index@(_Z4tranPymS_m)
        /*00e0*/ 	.word	0x00000000
.L_82:


//--------------------- .nv.compat                --------------------------
	.section	.nv.compat,"",@"SHT_CUDA_COMPAT_INFO"
	.align	4
        /*0000*/ 	.byte	0x02, 0x09, 0x00, 0x00, 0x02, 0x02, 0x01, 0x00, 0x02, 0x05, 0x05, 0x00, 0x03, 0x07, 0x01, 0x01
        /*0010*/ 	.byte	0x02, 0x03, 0x00, 0x00, 0x02, 0x06, 0x01, 0x00, 0x04, 0x0b, 0x08, 0x00, 0x09, 0x00, 0x00, 0x00
        /*0020*/ 	.byte	0x00, 0x00, 0x00, 0x00


//--------------------- .nv.info._ZN3cub18CUB_300001_SM_10006detail10radix_sort29DeviceRadixSortOnesweepKernelINS1_5radix10policy_hubIyNS0_8NullTypeEyE10Policy1000ELNS0_9SortOrderE0EyS6_yiiNS1_21identity_decomposer_tEEEvPT5_SC_PT3_PKSD_PT1_PKSH_PT2_PKSL_T4_iiT6_ --------------------------
	.section	.nv.info._ZN3cub18CUB_300001_SM_10006detail10radix_sort29DeviceRadixSortOnesweepKernelINS1_5radix10policy_hubIyNS0_8NullTypeEyE10Policy1000ELNS0_9SortOrderE0EyS6_yiiNS1_21identity_decomposer_tEEEvPT5_SC_PT3_PKSD_PT1_PKSH_PT2_PKSL_T4_iiT6_,"",@"SHT_CUDA_INFO"
	.sectionflags	@""
	.align	4


	//----- nvinfo : EIATTR_CUDA_API_VERSION
	.align		4
        /*0000*/ 	.byte	0x04, 0x37
        /*0002*/ 	.short	(.L_84 - .L_83)
.L_83:
        /*0004*/ 	.word	0x00000082


	//----- nvinfo : EIATTR_KPARAM_INFO
	.align		4
.L_84:
        /*0008*/ 	.byte	0x04, 0x17
        /*000a*/ 	.short	(.L_86 - .L_85)
.L_85:
        /*000c*/ 	.word	0x00000000
        /*0010*/ 	.short	0x000b
        /*0012*/ 	.short	0x004c
        /*0014*/ 	.byte	0x00, 0xf0, 0x05, 0x00


	//----- nvinfo : EIATTR_KPARAM_INFO
	.align		4
.L_86:
        /*0018*/ 	.byte	0x04, 0x17
        /*001a*/ 	.short	(.L_88 - .L_87)
.L_87:
        /*001c*/ 	.word	0x00000000
        /*0020*/ 	.short	0x000a
        /*0022*/ 	.short	0x0048
        /*0024*/ 	.byte	0x00, 0xf0, 0x11, 0x00


	//----- nvinfo : EIATTR_KPARAM_INFO
	.align		4
.L_88:
        /*0028*/ 	.byte	0x04, 0x17
        /*002a*/ 	.short	(.L_90 - .L_89)
.L_89:
        /*002c*/ 	.word	0x00000000
        /*0030*/ 	.short	0x0009
        /*0032*/ 	.short	0x0044
        /*0034*/ 	.byte	0x00, 0xf0, 0x11, 0x00


	//----- nvinfo : EIATTR_KPARAM_INFO
	.align		4
.L_90:
        /*0038*/ 	.byte	0x04, 0x17
        /*003a*/ 	.short	(.L_92 - .L_91)
.L_91:
        /*003c*/ 	.word	0x00000000
        /*0040*/ 	.short	0x0008
        /*0042*/ 	.short	0x0040
        /*0044*/ 	.byte	0x00, 0xf0, 0x11, 0x00


	//----- nvinfo : EIATTR_KPARAM_INFO
	.align		4
.L_92:
        /*0048*/ 	.byte	0x04, 0x17
        /*004a*/ 	.short	(.L_94 - .L_93)
.L_93:
        /*004c*/ 	.word	0x00000000
        /*0050*/ 	.short	0x0007
        /*0052*/ 	.short	0x0038
        /*0054*/ 	.byte	0x00, 0xf5, 0x21, 0x00


	//----- nvinfo : EIATTR_KPARAM_INFO
	.align		4
.L_94:
        /*0058*/ 	.byte	0x04, 0x17
        /*005a*/ 	.short	(.L_96 - .L_95)
.L_95:
        /*005c*/ 	.word	0x00000000
        /*0060*/ 	.short	0x0006
        /*0062*/ 	.short	0x0030
        /*0064*/ 	.byte	0x00, 0xf5, 0x21, 0x00


	//----- nvinfo : EIATTR_KPARAM_INFO
	.align		4
.L_96:
        /*0068*/ 	.byte	0x04, 0x17
        /*006a*/ 	.short	(.L_98 - .L_97)
.L_97:
        /*006c*/ 	.word	0x00000000
        /*0070*/ 	.short	0x0005
        /*0072*/ 	.short	0x0028
        /*0074*/ 	.byte	0x00, 0xf5, 0x21, 0x00


	//----- nvinfo : EIATTR_KPARAM_INFO
	.align		4
.L_98:
        /*0078*/ 	.byte	0x04, 0x17
        /*007a*/ 	.short	(.L_100 - .L_99)
.L_99:
        /*007c*/ 	.word	0x00000000
        /*0080*/ 	.short	0x0004
        /*0082*/ 	.short	0x0020
        /*0084*/ 	.byte	0x00, 0xf5, 0x21, 0x00


	//----- nvinfo : EIATTR_KPARAM_INFO
	.align		4
.L_100:
        /*0088*/ 	.byte	0x04, 0x17
        /*008a*/ 	.short	(.L_102 - .L_101)
.L_101:
        /*008c*/ 	.word	0x00000000
        /*0090*/ 	.short	0x0003
        /*0092*/ 	.short	0x0018
        /*0094*/ 	.byte	0x00, 0xf5, 0x21, 0x00


	//----- nvinfo : EIATTR_KPARAM_INFO
	.align		4
.L_102:
        /*0098*/ 	.byte	0x04, 0x17
        /*009a*/ 	.short	(.L_104 - .L_103)
.L_103:
        /*009c*/ 	.word	0x00000000
        /*00a0*/ 	.short	0x0002
        /*00a2*/ 	.short	0x0010
        /*00a4*/ 	.byte	0x00, 0xf5, 0x21, 0x00


	//----- nvinfo : EIATTR_KPARAM_INFO
	.align		4
.L_104:
        /*00a8*/ 	.byte	0x04, 0x17
        /*00aa*/ 	.short	(.L_106 - .L_105)
.L_105:
        /*00ac*/ 	.word	0x00000000
        /*00b0*/ 	.short	0x0001
        /*00b2*/ 	.short	0x0008
        /*00b4*/ 	.byte	0x00, 0xf5, 0x21, 0x00


	//----- nvinfo : EIATTR_KPARAM_INFO
	.align		4
.L_106:
        /*00b8*/ 	.byte	0x04, 0x17
        /*00ba*/ 	.short	(.L_108 - .L_107)
.L_107:
        /*00bc*/ 	.word	0x00000000
        /*00c0*/ 	.short	0x0000
        /*00c2*/ 	.short	0x0000
        /*00c4*/ 	.byte	0x00, 0xf5, 0x21, 0x00


	//----- nvinfo : EIATTR_SPARSE_MMA_MASK
	.align		4
.L_108:
        /*00c8*/ 	.byte	0x03, 0x50
        /*00ca*/ 	.short	0x0000


	//----- nvinfo : EIATTR_MAXREG_COUNT
	.align		4
        /*00cc*/ 	.byte	0x03, 0x1b
        /*00ce*/ 	.short	0x00a8


	//----- nvinfo : EIATTR_NUM_BARRIERS
	.align		4
        /*00d0*/ 	.byte	0x02, 0x4c
        /*00d2*/ 	.byte	0x01
	.zero		1


	//----- nvinfo : EIATTR_MERCURY_ISA_VERSION
	.align		4
        /*00d4*/ 	.byte	0x03, 0x5f
        /*00d6*/ 	.short	0x0101


	//----- nvinfo : EIATTR_COOP_GROUP_MASK_REGIDS
	.align		4
        /*00d8*/ 	.byte	0x04, 0x29
        /*00da*/ 	.short	(.L_110 - .L_109)


	//   ....[0]....
.L_109:
        /*00dc*/ 	.word	0xffffffff


	//   ....[1]....
        /*00e0*/ 	.word	0x05000000


	//   ....[2]....
        /*00e4*/ 	.word	0xffffffff


	//   ....[3]....
        /*00e8*/ 	.word	0xffffffff


	//   ....[4]....
        /*00ec*/ 	.word	0xffffffff


	//   ....[5]....
        /*00f0*/ 	.word	0xffffffff


	//   ....[6]....
        /*00f4*/ 	.word	0xffffffff


	//   ....[7]....
        /*00f8*/ 	.word	0xffffffff


	//   ....[8]....
        /*00fc*/ 	.word	0xffffffff


	//   ....[9]....
        /*0100*/ 	.word	0xffffffff


	//   ....[10]....
        /*0104*/ 	.word	0xffffffff


	//   ....[11]....
        /*0108*/ 	.word	0xffffffff


	//   ....[12]....
        /*010c*/ 	.word	0xffffffff


	//   ....[13]....
        /*0110*/ 	.word	0xffffffff


	//   ....[14]....
        /*0114*/ 	.word	0xffffffff


	//   ....[15]....
        /*0118*/ 	.word	0xffffffff


	//   ....[16]....
        /*011c*/ 	.word	0xffffffff


	//   ....[17]....
        /*0120*/ 	.word	0xffffffff


	//   ....[18]....
        /*0124*/ 	.word	0xffffffff


	//   ....[19]....
        /*0128*/ 	.word	0xffffffff


	//   ....[20]....
        /*012c*/ 	.word	0xffffffff


	//   ....[21]....
        /*0130*/ 	.word	0xffffffff


	//   ....[22]....
        /*0134*/ 	.word	0xffffffff


	//   ....[23]....
        /*0138*/ 	.word	0xffffffff


	//   ....[24]....
        /*013c*/ 	.word	0xffffffff


	//   ....[25]....
        /*0140*/ 	.word	0xffffffff


	//   ....[26]....
        /*0144*/ 	.word	0xffffffff


	//   ....[27]....
        /*0148*/ 	.word	0xffffffff


	//   ....[28]....
        /*014c*/ 	.word	0xffffffff


	//   ....[29]....
        /*0150*/ 	.word	0xffffffff


	//   ....[30]....
        /*0154*/ 	.word	0xffffffff


	//   ....[31]....
        /*0158*/ 	.word	0xffffffff


	//   ....[32]....
        /*015c*/ 	.word	0xffffffff


	//   ....[33]....
        /*0160*/ 	.word	0xffffffff


	//   ....[34]....
        /*0164*/ 	.word	0xffffffff


	//   ....[35]....
        /*0168*/ 	.word	0xffffffff


	//   ....[36]....
        /*016c*/ 	.word	0xffffffff


	//   ....[37]....
        /*0170*/ 	.word	0xffffffff


	//   ....[38]....
        /*0174*/ 	.word	0xffffffff


	//   ....[39]....
        /*0178*/ 	.word	0xffffffff


	//   ....[40]....
        /*017c*/ 	.word	0xffffffff


	//   ....[41]....
        /*0180*/ 	.word	0xffffffff


	//   ....[42]....
        /*0184*/ 	.word	0xffffffff


	//   ....[43]....
        /*0188*/ 	.word	0xffffffff


	//   ....[44]....
        /*018c*/ 	.word	0xffffffff


	//   ....[45]....
        /*0190*/ 	.word	0xffffffff


	//   ....[46]....
        /*0194*/ 	.word	0xffffffff


	//   ....[47]....
        /*0198*/ 	.word	0xffffffff


	//   ....[48]....
        /*019c*/ 	.word	0xffffffff


	//   ....[49]....
        /*01a0*/ 	.word	0xffffffff


	//   ....[50]....
        /*01a4*/ 	.word	0xffffffff


	//   ....[51]....
        /*01a8*/ 	.word	0xffffffff


	//   ....[52]....
        /*01ac*/ 	.word	0xffffffff


	//   ....[53]....
        /*01b0*/ 	.word	0xffffffff


	//   ....[54]....
        /*01b4*/ 	.word	0xffffffff


	//   ....[55]....
        /*01b8*/ 	.word	0xffffffff


	//   ....[56]....
        /*01bc*/ 	.word	0xffffffff


	//   ....[57]....
        /*01c0*/ 	.word	0xffffffff


	//   ....[58]....
        /*01c4*/ 	.word	0xffffffff


	//   ....[59]....
        /*01c8*/ 	.word	0xffffffff


	//   ....[60]....
        /*01cc*/ 	.word	0xffffffff


	//   ....[61]....
        /*01d0*/ 	.word	0xffffffff


	//   ....[62]....
        /*01d4*/ 	.word	0xffffffff


	//   ....[63]....
        /*01d8*/ 	.word	0xffffffff


	//   ....[64]....
        /*01dc*/ 	.word	0xffffffff


	//   ....[65]....
        /*01e0*/ 	.word	0xffffffff


	//   ....[66]....
        /*01e4*/ 	.word	0xffffffff


	//   ....[67]....
        /*01e8*/ 	.word	0xffffffff


	//   ....[68]....
        /*01ec*/ 	.word	0xffffffff


	//   ....[69]....
        /*01f0*/ 	.word	0xffffffff


	//   ....[70]....
        /*01f4*/ 	.word	0xffffffff


	//   ....[71]....
        /*01f8*/ 	.word	0xffffffff


	//   ....[72]....
        /*01fc*/ 	.word	0xffffffff


	//   ....[73]....
        /*0200*/ 	.word	0xffffffff


	//   ....[74]....
        /*0204*/ 	.word	0xffffffff


	//   ....[75]....
        /*0208*/ 	.word	0xffffffff


	//   ....[76]....
        /*020c*/ 	.word	0xffffffff


	//   ....[77]....
        /*0210*/ 	.word	0xffffffff


	//   ....[78]....
        /*0214*/ 	.word	0xffffffff


	//   ....[79]....
        /*0218*/ 	.word	0xffffffff


	//   ....[80]....
        /*021c*/ 	.word	0xffffffff


	//   ....[81]....
        /*0220*/ 	.word	0xffffffff


	//   ....[82]....
        /*0224*/ 	.word	0xffffffff


	//   ....[83]....
        /*0228*/ 	.word	0xffffffff


	//   ....[84]....
        /*022c*/ 	.word	0xffffffff


	//   ....[85]....
        /*0230*/ 	.word	0xffffffff


	//   ....[86]....
        /*0234*/ 	.word	0xffffffff


	//   ....[87]....
        /*0238*/ 	.word	0xffffffff


	//   ....[88]....
        /*023c*/ 	.word	0xffffffff


	//   ....[89]....
        /*0240*/ 	.word	0xffffffff


	//   ....[90]....
        /*0244*/ 	.word	0xffffffff


	//   ....[91]....
        /*0248*/ 	.word	0xffffffff


	//   ....[92]....
        /*024c*/ 	.word	0xffffffff


	//   ....[93]....
        /*0250*/ 	.word	0xffffffff


	//   ....[94]....
        /*0254*/ 	.word	0xffffffff


	//   ....[95]....
        /*0258*/ 	.word	0xffffffff


	//   ....[96]....
        /*025c*/ 	.word	0xffffffff


	//   ....[97]....
        /*0260*/ 	.word	0xffffffff


	//   ....[98]....
        /*0264*/ 	.word	0xffffffff


	//   ....[99]....
        /*0268*/ 	.word	0xffffffff


	//   ....[100]....
        /*026c*/ 	.word	0xffffffff


	//   ....[101]....
        /*0270*/ 	.word	0xffffffff


	//   ....[102]....
        /*0274*/ 	.word	0xffffffff


	//   ....[103]....
        /*0278*/ 	.word	0xffffffff


	//   ....[104]....
        /*027c*/ 	.word	0xffffffff


	//   ....[105]....
        /*0280*/ 	.word	0xffffffff


	//   ....[106]....
        /*0284*/ 	.word	0xffffffff


	//   ....[107]....
        /*0288*/ 	.word	0xffffffff


	//   ....[108]....
        /*028c*/ 	.word	0xffffffff


	//   ....[109]....
        /*0290*/ 	.word	0xffffffff


	//   ....[110]....
        /*0294*/ 	.word	0xffffffff


	//   ....[111]....
        /*0298*/ 	.word	0xffffffff


	//   ....[112]....
        /*029c*/ 	.word	0xffffffff


	//   ....[113]....
        /*02a0*/ 	.word	0xffffffff


	//   ....[114]....
        /*02a4*/ 	.word	0xffffffff


	//   ....[115]....
        /*02a8*/ 	.word	0xffffffff


	//   ....[116]....
        /*02ac*/ 	.word	0xffffffff


	//   ....[117]....
        /*02b0*/ 	.word	0xffffffff


	//   ....[118]....
        /*02b4*/ 	.word	0xffffffff


	//   ....[119]....
        /*02b8*/ 	.word	0xffffffff


	//   ....[120]....
        /*02bc*/ 	.word	0xffffffff


	//   ....[121]....
        /*02c0*/ 	.word	0xffffffff


	//   ....[122]....
        /*02c4*/ 	.word	0xffffffff


	//   ....[123]....
        /*02c8*/ 	.word	0xffffffff


	//   ....[124]....
        /*02cc*/ 	.word	0xffffffff


	//   ....[125]....
        /*02d0*/ 	.word	0xffffffff


	//   ....[126]....
        /*02d4*/ 	.word	0xffffffff


	//   ....[127]....
        /*02d8*/ 	.word	0xffffffff


	//   ....[128]....
        /*02dc*/ 	.word	0xffffffff


	//   ....[129]....
        /*02e0*/ 	.word	0xffffffff


	//   ....[130]....
        /*02e4*/ 	.word	0xffffffff


	//   ....[131]....
        /*02e8*/ 	.word	0xffffffff


	//   ....[132]....
        /*02ec*/ 	.word	0xffffffff


	//   ....[133]....
        /*02f0*/ 	.word	0xffffffff


	//   ....[134]....
        /*02f4*/ 	.word	0xffffffff


	//   ....[135]....
        /*02f8*/ 	.word	0xffffffff


	//   ....[136]....
        /*02fc*/ 	.word	0xffffffff


	//   ....[137]....
        /*0300*/ 	.word	0xffffffff


	//   ....[138]....
        /*0304*/ 	.word	0xffffffff


	//   ....[139]....
        /*0308*/ 	.word	0xffffffff


	//   ....[140]....
        /*030c*/ 	.word	0xffffffff


	//   ....[141]....
        /*0310*/ 	.word	0xffffffff


	//   ....[142]....
        /*0314*/ 	.word	0x05000008


	//   ....[143]....
        /*0318*/ 	.word	0xffffffff


	//   ....[144]....
        /*031c*/ 	.word	0xffffffff


	//   ....[145]....
        /*0320*/ 	.word	0xffffffff


	//   ....[146]....
        /*0324*/ 	.word	0xffffffff


	//   ....[147]....
        /*0328*/ 	.word	0xffffffff


	//   ....[148]....
        /*032c*/ 	.word	0xffffffff


	//   ....[149]....
        /*0330*/ 	.word	0xffffffff


	//   ....[150]....
        /*0334*/ 	.word	0xffffffff


	//   ....[151]....
        /*0338*/ 	.word	0xffffffff


	//   ....[152]....
        /*033c*/ 	.word	0xffffffff


	//   ....[153]....
        /*0340*/ 	.word	0xffffffff


	//   ....[154]....
        /*0344*/ 	.word	0xffffffff


	//   ....[155]....
        /*0348*/ 	.word	0xffffffff


	//   ....[156]....
        /*034c*/ 	.word	0xffffffff


	//   ....[157]....
        /*0350*/ 	.word	0xffffffff


	//   ....[158]....
        /*0354*/ 	.word	0xffffffff


	//   ....[159]....
        /*0358*/ 	.word	0xffffffff


	//   ....[160]....
        /*035c*/ 	.word	0xffffffff


	//   ....[161]....
        /*0360*/ 	.word	0xffffffff


	//   ....[162]....
        /*0364*/ 	.word	0xffffffff


	//   ....[163]....
        /*0368*/ 	.word	0xffffffff


	//   ....[164]....
        /*036c*/ 	.word	0xffffffff


	//   ....[165]....
        /*0370*/ 	.word	0xffffffff


	//   ....[166]....
        /*0374*/ 	.word	0xffffffff


	//   ....[167]....
        /*0378*/ 	.word	0xffffffff


	//   ....[168]....
        /*037c*/ 	.word	0xffffffff


	//   ....[169]....
        /*0380*/ 	.word	0xffffffff


	//   ....[170]....
        /*0384*/ 	.word	0xffffffff


	//   ....[171]....
        /*0388*/ 	.word	0xffffffff


	//   ....[172]....
        /*038c*/ 	.word	0xffffffff


	//   ....[173]....
        /*0390*/ 	.word	0x05000053


	//   ....[174]....
        /*0394*/ 	.word	0x05000053


	//   ....[175]....
        /*0398*/ 	.word	0x05000053


	//   ....[176]....
        /*039c*/ 	.word	0x05000053


	//   ....[177]....
        /*03a0*/ 	.word	0x05000053


	//----- nvinfo : EIATTR_COOP_GROUP_INSTR_OFFSETS
	.align		4
.L_110:
        /*03a4*/ 	.byte	0x04, 0x28
        /*03a6*/ 	.short	(.L_112 - .L_111)


	//   ....[0]....
.L_111:
        /*03a8*/ 	.word	0x00000ed0


	//   ....[1]....
        /*03ac*/ 	.word	0x000016e0


	//   ....[2]....
        /*03b0*/ 	.word	0x00002030


	//   ....[3]....
        /*03b4*/ 	.word	0x00002050


	//   ....[4]....
        /*03b8*/ 	.word	0x00002070


	//   ....[5]....
        /*03bc*/ 	.word	0x00002090


	//   ....[6]....
        /*03c0*/ 	.word	0x000020b0


	//   ....[7]....
        /*03c4*/ 	.word	0x00002540


	//   ....[8]....
        /*03c8*/ 	.word	0x00002550


	//   ....[9]....
        /*03cc*/ 	.word	0x00002570


	//   ....[10]....
        /*03d0*/ 	.word	0x00002590


	//   ....[11]....
        /*03d4*/ 	.word	0x000025e0


	//   ....[12]....
        /*03d8*/ 	.word	0x00002620


	//   ....[13]....
        /*03dc*/ 	.word	0x00002660


	//   ....[14]....
        /*03e0*/ 	.word	0x00002680


	//   ....[15]....
        /*03e4*/ 	.word	0x00002780


	//   ....[16]....
        /*03e8*/ 	.word	0x00002790


	//   ....[17]....
        /*03ec*/ 	.word	0x000027c0


	//   ....[18]....
        /*03f0*/ 	.word	0x000027f0


	//   ....[19]....
        /*03f4*/ 	.word	0x00002820


	//   ....[20]....
        /*03f8*/ 	.word	0x00002860


	//   ....[21]....
        /*03fc*/ 	.word	0x00002880


	//   ....[22]....
        /*0400*/ 	.word	0x000028a0


	//   ....[23]....
        /*0404*/ 	.word	0x00002900


	//   ....[24]....
        /*0408*/ 	.word	0x000029b0


	//   ....[25]....
        /*040c*/ 	.word	0x000029c0


	//   ....[26]....
        /*0410*/ 	.word	0x000029e0


	//   ....[27]....
        /*0414*/ 	.word	0x00002a20


	//   ....[28]....
        /*0418*/ 	.word	0x00002a50


	//   ....[29]....
        /*041c*/ 	.word	0x00002a90


	//   ....[30]....
        /*0420*/ 	.word	0x00002ab0


	//   ....[31]....
        /*0424*/ 	.word	0x00002ad0


	//   ....[32]....
        /*0428*/ 	.word	0x00002b30


	//   ....[33]....
        /*042c*/ 	.word	0x00002be0


	//   ....[34]....
        /*0430*/ 	.word	0x00002bf0


	//   ....[35]....
        /*0434*/ 	.word	0x00002c10


	//   ....[36]....
        /*0438*/ 	.word	0x00002c50


	//   ....[37]....
        /*043c*/ 	.word	0x00002c80


	//   ....[38]....
        /*0440*/ 	.word	0x00002cc0


	//   ....[39]....
        /*0444*/ 	.word	0x00002ce0


	//   ....[40]....
        /*0448*/ 	.word	0x00002d00


	//   ....[41]....
        /*044c*/ 	.word	0x00002d70


	//   ....[42]....
        /*0450*/ 	.word	0x00002e20


	//   ....[43]....
        /*0454*/ 	.word	0x00002e30


	//   ....[44]....
        /*0458*/ 	.word	0x00002e50


	//   ....[45]....
        /*045c*/ 	.word	0x00002e90


	//   ....[46]....
        /*0460*/ 	.word	0x00002ec0


	//   ....[47]....
        /*0464*/ 	.word	0x00002f00


	//   ....[48]....
        /*0468*/ 	.word	0x00002f20


	//   ....[49]....
        /*046c*/ 	.word	0x00002f40


	//   ....[50]....
        /*0470*/ 	.word	0x00002fb0


	//   ....[51]....
        /*0474*/ 	.word	0x00003070


	//   ....[52]....
        /*0478*/ 	.word	0x00003080


	//   ....[53]....
        /*047c*/ 	.word	0x000030a0


	//   ....[54]....
        /*0480*/ 	.word	0x000030e0


	//   ....[55]....
        /*0484*/ 	.word	0x00003110


	//   ....[56]....
        /*0488*/ 	.word	0x00003150


	//   ....[57]....
        /*048c*/ 	.word	0x00003170


	//   ....[58]....
        /*0490*/ 	.word	0x00003190


	//   ....[59]....
        /*0494*/ 	.word	0x000031f0


	//   ....[60]....
        /*0498*/ 	.word	0x000032a0


	//   ....[61]....
        /*049c*/ 	.word	0x000032b0


	//   ....[62]....
        /*04a0*/ 	.word	0x000032e0


	//   ....[63]....
        /*04a4*/ 	.word	0x00003310


	//   ....[64]....
        /*04a8*/ 	.word	0x00003340


	//   ....[65]....
        /*04ac*/ 	.word	0x00003380


	//   ....[66]....
        /*04b0*/ 	.word	0x000033a0


	//   ....[67]....
        /*04b4*/ 	.word	0x000033c0


	//   ....[68]....
        /*04b8*/ 	.word	0x00003400


	//   ....[69]....
        /*04bc*/ 	.word	0x000034c0


	//   ....[70]....
        /*04c0*/ 	.word	0x000034e0


	//   ....[71]....
        /*04c4*/ 	.word	0x000034f0


	//   ....[72]....
        /*04c8*/ 	.word	0x00003520


	//   ....[73]....
        /*04cc*/ 	.word	0x00003550


	//   ....[74]....
        /*04d0*/ 	.word	0x00003580


	//   ....[75]....
        /*04d4*/ 	.word	0x000035c0


	//   ....[76]....
        /*04d8*/ 	.word	0x000035e0


	//   ....[77]....
        /*04dc*/ 	.word	0x00003600


	//   ....[78]....
        /*04e0*/ 	.word	0x00003710


	//   ....[79]....
        /*04e4*/ 	.word	0x00003720


	//   ....[80]....
        /*04e8*/ 	.word	0x00003750


	//   ....[81]....
        /*04ec*/ 	.word	0x00003780


	//   ....[82]....
        /*04f0*/ 	.word	0x000037b0


	//   ....[83]....
        /*04f4*/ 	.word	0x000037f0


	//   ....[84]....
        /*04f8*/ 	.word	0x00003810


	//   ....[85]....
        /*04fc*/ 	.word	0x00003830


	//   ....[86]....
        /*0500*/ 	.word	0x00003890


	//   ....[87]....
        /*0504*/ 	.word	0x00003930


	//   ....[88]....
        /*0508*/ 	.word	0x00003940


	//   ....[89]....
        /*050c*/ 	.word	0x00003970


	//   ....[90]....
        /*0510*/ 	.word	0x000039a0


	//   ....[91]....
        /*0514*/ 	.word	0x000039d0


	//   ....[92]....
        /*0518*/ 	.word	0x00003a10


	//   ....[93]....
        /*051c*/ 	.word	0x00003a30


	//   ....[94]....
        /*0520*/ 	.word	0x00003a50


	//   ....[95]....
        /*0524*/ 	.word	0x00003ac0


	//   ....[96]....
        /*0528*/ 	.word	0x00003b50


	//   ....[97]....
        /*052c*/ 	.word	0x00003b70


	//   ....[98]....
        /*0530*/ 	.word	0x00003b80


	//   ....[99]....
        /*0534*/ 	.word	0x00003bb0


	//   ....[100]....
        /*0538*/ 	.word	0x00003be0


	//   ....[101]....
        /*053c*/ 	.word	0x00003c10


	//   ....[102]....
        /*0540*/ 	.word	0x00003c50


	//   ....[103]....
        /*0544*/ 	.word	0x00003c70


	//   ....[104]....
        /*0548*/ 	.word	0x00003c90


	//   ....[105]....
        /*054c*/ 	.word	0x00003d80


	//   ....[106]....
        /*0550*/ 	.word	0x00003db0


	//   ....[107]....
        /*0554*/ 	.word	0x00003dc0


	//   ....[108]....
        /*0558*/ 	.word	0x00003de0


	//   ....[109]....
        /*055c*/ 	.word	0x00003e20


	//   ....[110]....
        /*0560*/ 	.word	0x00003e50


	//   ....[111]....
        /*0564*/ 	.word	0x00003e90


	//   ....[112]....
        /*0568*/ 	.word	0x00003eb0


	//   ....[113]....
        /*056c*/ 	.word	0x00003ed0


	//   ....[114]....
        /*0570*/ 	.word	0x00003fb0


	//   ....[115]....
        /*0574*/ 	.word	0x00003fd0


	//   ....[116]....
        /*0578*/ 	.word	0x00003fe0


	//   ....[117]....
        /*057c*/ 	.word	0x00004000


	//   ....[118]....
        /*0580*/ 	.word	0x00004040


	//   ....[119]....
        /*0584*/ 	.word	0x00004080


	//   ....[120]....
        /*0588*/ 	.word	0x000040c0


	//   ....[121]....
        /*058c*/ 	.word	0x000040e0


	//   ....[122]....
        /*0590*/ 	.word	0x00004100


	//   ....[123]....
        /*0594*/ 	.word	0x000041e0


	//   ....[124]....
        /*0598*/ 	.word	0x00004200


	//   ....[125]....
        /*059c*/ 	.word	0x00004210


	//   ....[126]....
        /*05a0*/ 	.word	0x00004240


	//   ....[127]....
        /*05a4*/ 	.word	0x00004270


	//   ....[128]....
        /*05a8*/ 	.word	0x000042a0


	//   ....[129]....
        /*05ac*/ 	.word	0x000042e0


	//   ....[130]....
        /*05b0*/ 	.word	0x00004300


	//   ....[131]....
        /*05b4*/ 	.word	0x00004320


	//   ....[132]....
        /*05b8*/ 	.word	0x00004410


	//   ....[133]....
        /*05bc*/ 	.word	0x00004430


	//   ....[134]....
        /*05c0*/ 	.word	0x00004440


	//   ....[135]....
        /*05c4*/ 	.word	0x00004460


	//   ....[136]....
        /*05c8*/ 	.word	0x000044a0


	//   ....[137]....
        /*05cc*/ 	.word	0x000044d0


	//   ....[138]....
        /*05d0*/ 	.word	0x00004510


	//   ....[139]....
        /*05d4*/ 	.word	0x00004530


	//   ....[140]....
        /*05d8*/ 	.word	0x00004550


	//   ....[141]....
        /*05dc*/ 	.word	0x00004630


	//   ....[142]....
        /*05e0*/ 	.word	0x00004b50


	//   ....[143]....
        /*05e4*/ 	.word	0x00004e70


	//   ....[144]....
        /*05e8*/ 	.word	0x00004f20


	//   ....[145]....
        /*05ec*/ 	.word	0x00004fd0


	//   ....[146]....
        /*05f0*/ 	.word	0x00005080


	//   ....[147]....
        /*05f4*/ 	.word	0x00005130


	//   ....[148]....
        /*05f8*/ 	.word	0x000051e0


	//   ....[149]....
        /*05fc*/ 	.word	0x00005290


	//   ....[150]....
        /*0600*/ 	.word	0x00005340


	//   ....[151]....
        /*0604*/ 	.word	0x000053f0


	//   ....[152]....
        /*0608*/ 	.word	0x000054a0


	//   ....[153]....
        /*060c*/ 	.word	0x00005550


	//   ....[154]....
        /*0610*/ 	.word	0x00005600


	//   ....[155]....
        /*0614*/ 	.word	0x000056b0


	//   ....[156]....
        /*0618*/ 	.word	0x00005760


	//   ....[157]....
        /*061c*/ 	.word	0x00005810


	//   ....[158]....
        /*0620*/ 	.word	0x00005a10


	//   ....[159]....
        /*0624*/ 	.word	0x00005b30


	//   ....[160]....
        /*0628*/ 	.word	0x00005c50


	//   ....[161]....
        /*062c*/ 	.word	0x00005d70


	//   ....[162]....
        /*0630*/ 	.word	0x00005e90


	//   ....[163]....
        /*0634*/ 	.word	0x00005fb0


	//   ....[164]....
        /*0638*/ 	.word	0x000060d0


	//   ....[165]....
        /*063c*/ 	.word	0x000061e0


	//   ....[166]....
        /*0640*/ 	.word	0x000062e0


	//   ....[167]....
        /*0644*/ 	.word	0x000063e0


	//   ....[168]....
        /*0648*/ 	.word	0x000064e0


	//   ....[169]....
        /*064c*/ 	.word	0x000065e0


	//   ....[170]....
        /*0650*/ 	.word	0x000066e0


	//   ....[171]....
        /*0654*/ 	.word	0x000067e0


	//   ....[172]....
        /*0658*/ 	.word	0x000068d0


	//   ....[173]....
        /*065c*/ 	.word	0x00006940


	//   ....[174]....
        /*0660*/ 	.word	0x000069b0


	//   ....[175]....
        /*0664*/ 	.word	0x00006a20


	//   ....[176]....
        /*0668*/ 	.word	0x00006a90


	//   ....[177]....
        /*066c*/ 	.word	0x00006b00


	//----- nvinfo : EIATTR_VRC_CTA_INIT_COUNT
	.align		4
.L_112:
        /*0670*/ 	.byte	0x02, 0x4a
	.zero		1
	.zero		1


	//----- nvinfo : EIATTR_EXIT_INSTR_OFFSETS
	.align		4
        /*0674*/ 	.byte	0x04, 0x1c
        /*0676*/ 	.short	(.L_114 - .L_113)


	//   ....[0]....
.L_113:
        /*0678*/ 	.word	0x00001ae0


	//   ....[1]....
        /*067c*/ 	.word	0x00001e30


	//   ....[2]....
        /*0680*/ 	.word	0x00001e50


	//   ....[3]....
        /*0684*/ 	.word	0x00005820


	//   ....[4]....
        /*0688*/ 	.word	0x000068e0


	//----- nvinfo : EIATTR_MAX_THREADS
	.align		4
.L_114:
        /*068c*/ 	.byte	0x04, 0x05
        /*068e*/ 	.short	(.L_116 - .L_115)
.L_115:
        /*0690*/ 	.word	0x00000180
        /*0694*/ 	.word	0x00000001
        /*0698*/ 	.word	0x00000001


	//----- nvinfo : EIATTR_CRS_STACK_SIZE
	.align		4
.L_116:
        /*069c*/ 	.byte	0x04, 0x1e
        /*069e*/ 	.short	(.L_118 - .L_117)
.L_117:
        /*06a0*/ 	.word	0x00000000


	//----- nvinfo : EIATTR_CBANK_PARAM_SIZE
	.align		4
.L_118:
        /*06a4*/ 	.byte	0x03, 0x19
        /*06a6*/ 	.short	0x004d


	//----- nvinfo : EIATTR_PARAM_CBANK
	.align		4
        /*06a8*/ 	.byte	0x04, 0x0a
        /*06aa*/ 	.short	(.L_120 - .L_119)
	.align		4
.L_119:
        /*06ac*/ 	.word	index@(.nv.constant0._ZN3cub18CUB_300001_SM_10006detail10radix_sort29DeviceRadixSortOnesweepKernelINS1_5radix10policy_hubIyNS0_8NullTypeEyE10Policy1000ELNS0_9SortOrderE0EyS6_yiiNS1_21identity_decomposer_tEEEvPT5_SC_PT3_PKSD_PT1_PKSH_PT2_PKSL_T4_iiT6_)
        /*06b0*/ 	.short	0x0380
        /*06b2*/ 	.short	0x004d


	//----- nvinfo : EIATTR_SW_WAR
	.align		4
.L_120:
        /*06b4*/ 	.byte	0x04, 0x36
        /*06b6*/ 	.short	(.L_122 - .L_121)
.L_121:
        /*06b8*/ 	.word	0x00000008
.L_122:


//--------------------- .nv.info._ZN3cub18CUB_300001_SM_10006detail10radix_sort33DeviceRadixSortExclusiveSumKernelINS1_5radix10policy_hubIyNS0_8NullTypeEyE10Policy1000EyEEvPT0_ --------------------------
	.section	.nv.info._ZN3cub18CUB_300001_SM_10006detail10radix_sort33DeviceRadixSortExclusiveSumKernelINS1_5radix10policy_hubIyNS0_8NullTypeEyE10Policy1000EyEEvPT0_,"",@"SHT_CUDA_INFO"
	.sectionflags	@""
	.align	4


	//----- nvinfo : EIATTR_CUDA_API_VERSION
	.align		4
        /*0000*/ 	.byte	0x04, 0x37
        /*0002*/ 	.short	(.L_124 - .L_123)
.L_123:
        /*0004*/ 	.word	0x00000082


	//----- nvinfo : EIATTR_KPARAM_INFO
	.align		4
.L_124:
        /*0008*/ 	.byte	0x04, 0x17
        /*000a*/ 	.short	(.L_126 - .L_125)
.L_125:
        /*000c*/ 	.word	0x00000000
        /*0010*/ 	.short	0x0000
        /*0012*/ 	.short	0x0000
        /*0014*/ 	.byte	0x00, 0xf5, 0x21, 0x00


	//----- nvinfo : EIATTR_SPARSE_MMA_MASK
	.align		4
.L_126:
        /*0018*/ 	.byte	0x03, 0x50
        /*001a*/ 	.short	0x0000


	//----- nvinfo : EIATTR_MAXREG_COUNT
	.align		4
        /*001c*/ 	.byte	0x03, 0x1b
        /*001e*/ 	.short	0x00ff


	//----- nvinfo : EIATTR_NUM_BARRIERS
	.align		4
        /*0020*/ 	.byte	0x02, 0x4c
        /*0022*/ 	.byte	0x01
	.zero		1


	//----- nvinfo : EIATTR_MERCURY_ISA_VERSION
	.align		4
        /*0024*/ 	.byte	0x03, 0x5f
        /*0026*/ 	.short	0x0101


	//----- nvinfo : EIATTR_COOP_GROUP_MASK_REGIDS
	.align		4
        /*0028*/ 	.byte	0x04, 0x29
        /*002a*/ 	.short	(.L_128 - .L_127)


	//   ....[0]....
.L_127:
        /*002c*/ 	.word	0xffffffff


	//   ....[1]....
        /*0030*/ 	.word	0xffffffff


	//   ....[2]....
        /*0034*/ 	.word	0xffffffff


	//   ....[3]....
        /*0038*/ 	.word	0xffffffff


	//   ....[4]....
        /*003c*/ 	.word	0xffffffff


	//   ....[5]....
        /*0040*/ 	.word	0xffffffff


	//   ....[6]....
        /*0044*/ 	.word	0xffffffff


	//   ....[7]....
        /*0048*/ 	.word	0xffffffff


	//   ....[8]....
        /*004c*/ 	.word	0xffffffff


	//   ....[9]....
        /*0050*/ 	.word	0xffffffff


	//   ....[10]....
        /*0054*/ 	.word	0x05000015


	//   ....[11]....
        /*0058*/ 	.word	0x05000015


	//   ....[12]....
        /*005c*/ 	.word	0x05000015


	//   ....[13]....
        /*0060*/ 	.word	0x05000015


	//   ....[14]....
        /*0064*/ 	.word	0x05000015


	//   ....[15]....
        /*0068*/ 	.word	0x05000015


	//   ....[16]....
        /*006c*/ 	.word	0x05000015


	//   ....[17]....
        /*0070*/ 	.word	0x05000015


	//   ....[18]....
        /*0074*/ 	.word	0x05000015


	//   ....[19]....
        /*0078*/ 	.word	0x05000015


	//----- nvinfo : EIATTR_COOP_GROUP_INSTR_OFFSETS
	.align		4
.L_128:
        /*007c*/ 	.byte	0x04, 0x28
        /*007e*/ 	.short	(.L_130 - .L_129)


	//   ....[0]....
.L_129:
        /*0080*/ 	.word	0x00000250


	//   ....[1]....
        /*0084*/ 	.word	0x00000260


	//   ....[2]....
        /*0088*/ 	.word	0x000002a0


	//   ....[3]....
        /*008c*/ 	.word	0x000002c0


	//   ....[4]....
        /*0090*/ 	.word	0x00000310


	//   ....[5]....
        /*0094*/ 	.word	0x00000320


	//   ....[6]....
        /*0098*/ 	.word	0x00000360


	//   ....[7]....
        /*009c*/ 	.word	0x00000380


	//   ....[8]....
        /*00a0*/ 	.word	0x000003d0


	//   ....[9]....
        /*00a4*/ 	.word	0x000003e0


	//   ....[10]....
        /*00a8*/ 	.word	0x00000660


	//   ....[11]....
        /*00ac*/ 	.word	0x000006b0


	//   ....[12]....
        /*00b0*/ 	.word	0x00000740


	//   ....[13]....
        /*00b4*/ 	.word	0x00000790


	//   ....[14]....
        /*00b8*/ 	.word	0x00000820


	//   ....[15]....
        /*00bc*/ 	.word	0x00000870


	//   ....[16]....
        /*00c0*/ 	.word	0x00000900


	//   ....[17]....
        /*00c4*/ 	.word	0x00000950


	//   ....[18]....
        /*00c8*/ 	.word	0x000009e0


	//   ....[19]....
        /*00cc*/ 	.word	0x00000a30


	//----- nvinfo : EIATTR_VRC_CTA_INIT_COUNT
	.align		4
.L_130:
        /*00d0*/ 	.byte	0x02, 0x4a
	.zero		1
	.zero		1


	//----- nvinfo : EIATTR_EXIT_INSTR_OFFSETS
	.align		4
        /*00d4*/ 	.byte	0x04, 0x1c
        /*00d6*/ 	.short	(.L_132 - .L_131)


	//   ....[0]....
.L_131:
        /*00d8*/ 	.word	0x000005d0


	//   ....[1]....
        /*00dc*/ 	.word	0x00000600


	//----- nvinfo : EIATTR_CRS_STACK_SIZE
	.align		4
.L_132:
        /*00e0*/ 	.byte	0x04, 0x1e
        /*00e2*/ 	.short	(.L_134 - .L_133)
.L_133:
        /*00e4*/ 	.word	0x00000000


	//----- nvinfo : EIATTR_CBANK_PARAM_SIZE
	.align		4
.L_134:
        /*00e8*/ 	.byte	0x03, 0x19
        /*00ea*/ 	.short	0x0008


	//----- nvinfo : EIATTR_PARAM_CBANK
	.align		4
        /*00ec*/ 	.byte	0x04, 0x0a
        /*00ee*/ 	.short	(.L_136 - .L_135)
	.align		4
.L_135:
        /*00f0*/ 	.word	index@(.nv.constant0._ZN3cub18CUB_300001_SM_10006detail10radix_sort33DeviceRadixSortExclusiveSumKernelINS1_5radix10policy_hubIyNS0_8NullTypeEyE10Policy1000EyEEvPT0_)
        /*00f4*/ 	.short	0x0380
        /*00f6*/ 	.short	0x0008


	//----- nvinfo : EIATTR_SW_WAR
	.align		4
.L_136:
        /*00f8*/ 	.byte	0x04, 0x36
        /*00fa*/ 	.short	(.L_138 - .L_137)
.L_137:
        /*00fc*/ 	.word	0x00000008
.L_138:


//--------------------- .nv.info._ZN3cub18CUB_300001_SM_10006detail10radix_sort30DeviceRadixSortHistogramKernelINS1_5radix10policy_hubIyNS0_8NullTypeEyE10Policy1000ELNS0_9SortOrderE0EyyNS1_21identity_decomposer_tEEEvPT2_PKT1_SB_iiT3_ --------------------------
	.section	.nv.info._ZN3cub18CUB_300001_SM_10006detail10radix_sort30DeviceRadixSortHistogramKernelINS1_5radix10policy_hubIyNS0_8NullTypeEyE10Policy1000ELNS0_9SortOrderE0EyyNS1_21identity_decomposer_tEEEvPT2_PKT1_SB_iiT3_,"",@"SHT_CUDA_INFO"
	.sectionflags	@""
	.align	4


	//----- nvinfo : EIATTR_CUDA_API_VERSION
	.align		4
        /*0000*/ 	.byte	0x04, 0x37
        /*0002*/ 	.short	(.L_140 - .L_139)
.L_139:
        /*0004*/ 	.word	0x00000082


	//----- nvinfo : EIATTR_KPARAM_INFO
	.align		4
.L_140:
        /*0008*/ 	.byte	0x04, 0x17
        /*000a*/ 	.short	(.L_142 - .L_141)
.L_141:
        /*000c*/ 	.word	0x00000000
        /*0010*/ 	.short	0x0005
        /*0012*/ 	.short	0x0020
        /*0014*/ 	.byte	0x00, 0xf0, 0x05, 0x00


	//----- nvinfo : EIATTR_KPARAM_INFO
	.align		4
.L_142:
        /*0018*/ 	.byte	0x04, 0x17
        /*001a*/ 	.short	(.L_144 - .L_143)
.L_143:
        /*001c*/ 	.word	0x00000000
        /*0020*/ 	.short	0x0004
        /*0022*/ 	.short	0x001c
        /*0024*/ 	.byte	0x00, 0xf0, 0x11, 0x00


	//----- nvinfo : EIATTR_KPARAM_INFO
	.align		4
.L_144:
        /*0028*/ 	.byte	0x04, 0x17
        /*002a*/ 	.short	(.L_146 - .L_145)
.L_145:
        /*002c*/ 	.word	0x00000000
        /*0030*/ 	.short	0x0003
        /*0032*/ 	.short	0x0018
        /*0034*/ 	.byte	0x00, 0xf0, 0x11, 0x00


	//----- nvinfo : EIATTR_KPARAM_INFO
	.align		4
.L_146:
        /*0038*/ 	.byte	0x04, 0x17
        /*003a*/ 	.short	(.L_148 - .L_147)
.L_147:
        /*003c*/ 	.word	0x00000000
        /*0040*/ 	.short	0x0002
        /*0042*/ 	.short	0x0010
        /*0044*/ 	.byte	0x00, 0xf0, 0x21, 0x00


	//----- nvinfo : EIATTR_KPARAM_INFO
	.align		4
.L_148:
        /*0048*/ 	.byte	0x04, 0x17
        /*004a*/ 	.short	(.L_150 - .L_149)
.L_149:
        /*004c*/ 	.word	0x00000000
        /*0050*/ 	.short	0x0001
        /*0052*/ 	.short	0x0008
        /*0054*/ 	.byte	0x00, 0xf5, 0x21, 0x00


	//----- nvinfo : EIATTR_KPARAM_INFO
	.align		4
.L_150:
        /*0058*/ 	.byte	0x04, 0x17
        /*005a*/ 	.short	(.L_152 - .L_151)
.L_151:
        /*005c*/ 	.word	0x00000000
        /*0060*/ 	.short	0x0000
        /*0062*/ 	.short	0x0000
        /*0064*/ 	.byte	0x00, 0xf5, 0x21, 0x00


	//----- nvinfo : EIATTR_SPARSE_MMA_MASK
	.align		4
.L_152:
        /*0068*/ 	.byte	0x03, 0x50
        /*006a*/ 	.short	0x0000


	//----- nvinfo : EIATTR_MAXREG_COUNT
	.align		4
        /*006c*/ 	.byte	0x03, 0x1b
        /*006e*/ 	.short	0x00ff


	//----- nvinfo : EIATTR_NUM_BARRIERS
	.align		4
        /*0070*/ 	.byte	0x02, 0x4c
        /*0072*/ 	.byte	0x01
	.zero		1


	//----- nvinfo : EIATTR_MERCURY_ISA_VERSION
	.align		4
        /*0074*/ 	.byte	0x03, 0x5f
        /*0076*/ 	.short	0x0101


	//----- nvinfo : EIATTR_VRC_CTA_INIT_COUNT
	.align		4
        /*0078*/ 	.byte	0x02, 0x4a
	.zero		1
	.zero		1


	//----- nvinfo : EIATTR_EXIT_INSTR_OFFSETS
	.align		4
        /*007c*/ 	.byte	0x04, 0x1c
        /*007e*/ 	.short	(.L_154 - .L_153)


	//   ....[0]....
.L_153:
        /*0080*/ 	.word	0x00000040


	//   ....[1]....
        /*0084*/ 	.word	0x00002fb0


	//----- nvinfo : EIATTR_MAX_THREADS
	.align		4
.L_154:
        /*0088*/ 	.byte	0x04, 0x05
        /*008a*/ 	.short	(.L_156 - .L_155)
.L_155:
        /*008c*/ 	.word	0x00000080
        /*0090*/ 	.word	0x00000001
        /*0094*/ 	.word	0x00000001


	//----- nvinfo : EIATTR_CRS_STACK_SIZE
	.align		4
.L_156:
        /*0098*/ 	.byte	0x04, 0x1e
        /*009a*/ 	.short	(.L_158 - .L_157)
.L_157:
        /*009c*/ 	.word	0x00000000


	//----- nvinfo : EIATTR_CBANK_PARAM_SIZE
	.align		4
.L_158:
        /*00a0*/ 	.byte	0x03, 0x19
        /*00a2*/ 	.short	0x0021


	//----- nvinfo : EIATTR_PARAM_CBANK
	.align		4
        /*00a4*/ 	.byte	0x04, 0x0a
        /*00a6*/ 	.short	(.L_160 - .L_159)
	.align		4
.L_159:
        /*00a8*/ 	.word	index@(.nv.constant0._ZN3cub18CUB_300001_SM_10006detail10radix_sort30DeviceRadixSortHistogramKernelINS1_5radix10policy_hubIyNS0_8NullTypeEyE10Policy1000ELNS0_9SortOrderE0EyyNS1_21identity_decomposer_tEEEvPT2_PKT1_SB_iiT3_)
        /*00ac*/ 	.short	0x0380
        /*00ae*/ 	.short	0x0021


	//----- nvinfo : EIATTR_SW_WAR
	.align		4
.L_160:
        /*00b0*/ 	.byte	0x04, 0x36
        /*00b2*/ 	.short	(.L_162 - .L_161)
.L_161:
        /*00b4*/ 	.word	0x00000008
.L_162:


//--------------------- .nv.info._ZN3cub18CUB_300001_SM_10006detail10radix_sort31DeviceRadixSortSingleTileKernelINS1_5radix10policy_hubIyNS0_8NullTypeEyE10Policy1000ELNS0_9SortOrderE0EyS6_yNS1_21identity_decomposer_tEEEvPKT1_PSB_PKT2_PSF_T3_iiT4_ --------------------------
	.section	.nv.info._ZN3cub18CUB_300001_SM_10006detail10radix_sort31DeviceRadixSortSingleTileKernelINS1_5radix10policy_hubIyNS0_8NullTypeEyE10Policy1000ELNS0_9SortOrderE0EyS6_yNS1_21identity_decomposer_tEEEvPKT1_PSB_PKT2_PSF_T3_iiT4_,"",@"SHT_CUDA_INFO"
	.sectionflags	@""
	.align	4


	//----- nvinfo : EIATTR_CUDA_API_VERSION
	.align		4
        /*0000*/ 	.byte	0x04, 0x37
        /*0002*/ 	.short	(.L_164 - .L_163)
.L_163:
        /*0004*/ 	.word	0x00000082


	//----- nvinfo : EIATTR_KPARAM_INFO
	.align		4
.L_164:
        /*0008*/ 	.byte	0x04, 0x17
        /*000a*/ 	.short	(.L_166 - .L_165)
.L_165:
        /*000c*/ 	.word	0x00000000
        /*0010*/ 	.short	0x0007
        /*0012*/ 	.short	0x0030
        /*0014*/ 	.byte	0x00, 0xf0, 0x05, 0x00


	//----- nvinfo : EIATTR_KPARAM_INFO
	.align		4
.L_166:
        /*0018*/ 	.byte	0x04, 0x17
        /*001a*/ 	.short	(.L_168 - .L_167)
.L_167:
        /*001c*/ 	.word	0x00000000
        /*0020*/ 	.short	0x0006
        /*0022*/ 	.short	0x002c
        /*0024*/ 	.byte	0x00, 0xf0, 0x11, 0x00


	//----- nvinfo : EIATTR_KPARAM_INFO
	.align		4
.L_168:
        /*0028*/ 	.byte	0x04, 0x17
        /*002a*/ 	.short	(.L_170 - .L_169)
.L_169:
        /*002c*/ 	.word	0x00000000
        /*0030*/ 	.short	0x0005
        /*0032*/ 	.short	0x0028
        /*0034*/ 	.byte	0x00, 0xf0, 0x11, 0x00


	//----- nvinfo : EIATTR_KPARAM_INFO
	.align		4
.L_170:
        /*0038*/ 	.byte	0x04, 0x17
        /*003a*/ 	.short	(.L_172 - .L_171)
.L_171:
        /*003c*/ 	.word	0x00000000
        /*0040*/ 	.short	0x0004
        /*0042*/ 	.short	0x0020
        /*0044*/ 	.byte	0x00, 0xf0, 0x21, 0x00


	//----- nvinfo : EIATTR_KPARAM_INFO
	.align		4
.L_172:
        /*0048*/ 	.byte	0x04, 0x17
        /*004a*/ 	.short	(.L_174 - .L_173)
.L_173:
        /*004c*/ 	.word	0x00000000
        /*0050*/ 	.short	0x0003
        /*0052*/ 	.short	0x0018
        /*0054*/ 	.byte	0x00, 0xf5, 0x21, 0x00


	//----- nvinfo : EIATTR_KPARAM_INFO
	.align		4
.L_174:
        /*0058*/ 	.byte	0x04, 0x17
        /*005a*/ 	.short	(.L_176 - .L_175)
.L_175:
        /*005c*/ 	.word	0x00000000
        /*0060*/ 	.short	0x0002
        /*0062*/ 	.short	0x0010
        /*0064*/ 	.byte	0x00, 0xf5, 0x21, 0x00


	//----- nvinfo : EIATTR_KPARAM_INFO
	.align		4
.L_176:
        /*0068*/ 	.byte	0x04, 0x17
        /*006a*/ 	.short	(.L_178 - .L_177)
.L_177:
        /*006c*/ 	.word	0x00000000
        /*0070*/ 	.short	0x0001
        /*0072*/ 	.short	0x0008
        /*0074*/ 	.byte	0x00, 0xf5, 0x21, 0x00


	//----- nvinfo : EIATTR_KPARAM_INFO
	.align		4
.L_178:
        /*0078*/ 	.byte	0x04, 0x17
        /*007a*/ 	.short	(.L_180 - .L_179)
.L_179:
        /*007c*/ 	.word	0x00000000
        /*0080*/ 	.short	0x0000
        /*0082*/ 	.short	0x0000
        /*0084*/ 	.byte	0x00, 0xf5, 0x21, 0x00


	//----- nvinfo : EIATTR_SPARSE_MMA_MASK
	.align		4
.L_180:
        /*0088*/ 	.byte	0x03, 0x50
        /*008a*/ 	.short	0x0000


	//----- nvinfo : EIATTR_MAXREG_COUNT
	.align		4
        /*008c*/ 	.byte	0x03, 0x1b
        /*008e*/ 	.short	0x00ff


	//----- nvinfo : EIATTR_NUM_BARRIERS
	.align		4
        /*0090*/ 	.byte	0x02, 0x4c
        /*0092*/ 	.byte	0x01
	.zero		1


	//----- nvinfo : EIATTR_MERCURY_ISA_VERSION
	.align		4
        /*0094*/ 	.byte	0x03, 0x5f
        /*0096*/ 	.short	0x0101


	//----- nvinfo : EIATTR_COOP_GROUP_MASK_REGIDS
	.align		4
        /*0098*/ 	.byte	0x04, 0x29
        /*009a*/ 	.short	(.L_182 - .L_181)


	//   ....[0]....
.L_181:
        /*009c*/ 	.word	0xffffffff


	//   ....[1]....
        /*00a0*/ 	.word	0xffffffff


	//   ....[2]....
        /*00a4*/ 	.word	0xffffffff


	//   ....[3]....
        /*00a8*/ 	.word	0xffffffff


	//   ....[4]....
        /*00ac*/ 	.word	0xffffffff


	//----- nvinfo : EIATTR_COOP_GROUP_INSTR_OFFSETS
	.align		4
.L_182:
        /*00b0*/ 	.byte	0x04, 0x28
        /*00b2*/ 	.short	(.L_184 - .L_183)


	//   ....[0]....
.L_183:
        /*00b4*/ 	.word	0x000010b0


	//   ....[1]....
        /*00b8*/ 	.word	0x000010d0


	//   ....[2]....
        /*00bc*/ 	.word	0x000010f0


	//   ....[3]....
        /*00c0*/ 	.word	0x00001110


	//   ....[4]....
        /*00c4*/ 	.word	0x00001130


	//----- nvinfo : EIATTR_VRC_CTA_INIT_COUNT
	.align		4
.L_184:
        /*00c8*/ 	.byte	0x02, 0x4a
	.zero		1
	.zero		1


	//----- nvinfo : EIATTR_EXIT_INSTR_OFFSETS
	.align		4
        /*00cc*/ 	.byte	0x04, 0x1c
        /*00ce*/ 	.short	(.L_186 - .L_185)


	//   ....[0]....
.L_185:
        /*00d0*/ 	.word	0x00001f00


	//   ....[1]....
        /*00d4*/ 	.word	0x00001f30


	//----- nvinfo : EIATTR_MAX_THREADS
	.align		4
.L_186:
        /*00d8*/ 	.byte	0x04, 0x05
        /*00da*/ 	.short	(.L_188 - .L_187)
.L_187:
        /*00dc*/ 	.word	0x00000100
        /*00e0*/ 	.word	0x00000001
        /*00e4*/ 	.word	0x00000001


	//----- nvinfo : EIATTR_CBANK_PARAM_SIZE
	.align		4
.L_188:
        /*00e8*/ 	.byte	0x03, 0x19
        /*00ea*/ 	.short	0x0031


	//----- nvinfo : EIATTR_PARAM_CBANK
	.align		4
        /*00ec*/ 	.byte	0x04, 0x0a
        /*00ee*/ 	.short	(.L_190 - .L_189)
	.align		4
.L_189:
        /*00f0*/ 	.word	index@(.nv.constant0._ZN3cub18CUB_300001_SM_10006detail10radix_sort31DeviceRadixSortSingleTileKernelINS1_5radix10policy_hubIyNS0_8NullTypeEyE10Policy1000ELNS0_9SortOrderE0EyS6_yNS1_21identity_decomposer_tEEEvPKT1_PSB_PKT2_PSF_T3_iiT4_)
        /*00f4*/ 	.short	0x0380
        /*00f6*/ 	.short	0x0031


	//----- nvinfo : EIATTR_SW_WAR
	.align		4
.L_190:
        /*00f8*/ 	.byte	0x04, 0x36
        /*00fa*/ 	.short	(.L_192 - .L_191)
.L_191:
        /*00fc*/ 	.word	0x00000008
.L_192:


//--------------------- .nv.info._ZN3cub18CUB_300001_SM_10006detail11EmptyKernelIvEEvv --------------------------
	.section	.nv.info._ZN3cub18CUB_300001_SM_10006detail11EmptyKernelIvEEvv,"",@"SHT_CUDA_INFO"
	.sectionflags	@""
	.align	4


	//----- nvinfo : EIATTR_CUDA_API_VERSION
	.align		4
        /*0000*/ 	.byte	0x04, 0x37
        /*0002*/ 	.short	(.L_194 - .L_193)
.L_193:
        /*0004*/ 	.word	0x00000082


	//----- nvinfo : EIATTR_SPARSE_MMA_MASK
	.align		4
.L_194:
        /*0008*/ 	.byte	0x03, 0x50
        /*000a*/ 	.short	0x0000


	//----- nvinfo : EIATTR_MAXREG_COUNT
	.align		4
        /*000c*/ 	.byte	0x03, 0x1b
        /*000e*/ 	.short	0x00ff


	//----- nvinfo : EIATTR_MERCURY_ISA_VERSION
	.align		4
        /*0010*/ 	.byte	0x03, 0x5f
        /*0012*/ 	.short	0x0101


	//----- nvinfo : EIATTR_VRC_CTA_INIT_COUNT
	.align		4
        /*0014*/ 	.byte	0x02, 0x4a
	.zero		1
	.zero		1


	//----- nvinfo : EIATTR_EXIT_INSTR_OFFSETS
	.align		4
        /*0018*/ 	.byte	0x04, 0x1c
        /*001a*/ 	.short	(.L_196 - .L_195)


	//   ....[0]....
.L_195:
        /*001c*/ 	.word	0x00000010


	//----- nvinfo : EIATTR_SW_WAR
	.align		4
.L_196:
        /*0020*/ 	.byte	0x04, 0x36
        /*0022*/ 	.short	(.L_198 - .L_197)
.L_197:
        /*0024*/ 	.word	0x00000008
.L_198:


//--------------------- .nv.info._Z4tranPymS_m    --------------------------
	.section	.nv.info._Z4tranPymS_m,"",@"SHT_CUDA_INFO"
	.sectionflags	@""
	.align	4


	//----- nvinfo : EIATTR_CUDA_API_VERSION
	.align		4
        /*0000*/ 	.byte	0x04, 0x37
        /*0002*/ 	.short	(.L_200 - .L_199)
.L_199:
        /*0004*/ 	.word	0x00000082


	//----- nvinfo : EIATTR_KPARAM_INFO
	.align		4
.L_200:
        /*0008*/ 	.byte	0x04, 0x17
        /*000a*/ 	.short	(.L_202 - .L_201)
.L_201:
        /*000c*/ 	.word	0x00000000
        /*0010*/ 	.short	0x0003
        /*0012*/ 	.short	0x0018
        /*0014*/ 	.byte	0x00, 0xf0, 0x21, 0x00


	//----- nvinfo : EIATTR_KPARAM_INFO
	.align		4
.L_202:
        /*0018*/ 	.byte	0x04, 0x17
        /*001a*/ 	.short	(.L_204 - .L_203)
.L_203:
        /*001c*/ 	.word	0x00000000
        /*0020*/ 	.short	0x0002
        /*0022*/ 	.short	0x0010
        /*0024*/ 	.byte	0x00, 0xf5, 0x21, 0x00


	//----- nvinfo : EIATTR_KPARAM_INFO
	.align		4
.L_204:
        /*0028*/ 	.byte	0x04, 0x17
        /*002a*/ 	.short	(.L_206 - .L_205)
.L_205:
        /*002c*/ 	.word	0x00000000
        /*0030*/ 	.short	0x0001
        /*0032*/ 	.short	0x0008
        /*0034*/ 	.byte	0x00, 0xf0, 0x21, 0x00


	//----- nvinfo : EIATTR_KPARAM_INFO
	.align		4
.L_206:
        /*0038*/ 	.byte	0x04, 0x17
        /*003a*/ 	.short	(.L_208 - .L_207)
.L_207:
        /*003c*/ 	.word	0x00000000
        /*0040*/ 	.short	0x0000
        /*0042*/ 	.short	0x0000
        /*0044*/ 	.byte	0x00, 0xf5, 0x21, 0x00


	//----- nvinfo : EIATTR_SPARSE_MMA_MASK
	.align		4
.L_208:
        /*0048*/ 	.byte	0x03, 0x50
        /*004a*/ 	.short	0x0000


	//----- nvinfo : EIATTR_MAXREG_COUNT
	.align		4
        /*004c*/ 	.byte	0x03, 0x1b
        /*004e*/ 	.short	0x00ff


	//----- nvinfo : EIATTR_MERCURY_ISA_VERSION
	.align		4
        /*0050*/ 	.byte	0x03, 0x5f
        /*0052*/ 	.short	0x0101


	//----- nvinfo : EIATTR_VRC_CTA_INIT_COUNT
	.align		4
        /*0054*/ 	.byte	0x02, 0x4a
	.zero		1
	.zero		1


	//----- nvinfo : EIATTR_EXIT_INSTR_OFFSETS
	.align		4
        /*0058*/ 	.byte	0x04, 0x1c
        /*005a*/ 	.short	(.L_210 - .L_209)


	//   ....[0]....
.L_209:
        /*005c*/ 	.word	0x000000d0


	//   ....[1]....
        /*0060*/ 	.word	0x00000670


	//   ....[2]....
        /*0064*/ 	.word	0x00001140


	//----- nvinfo : EIATTR_CRS_STACK_SIZE
	.align		4
.L_210:
        /*0068*/ 	.byte	0x04, 0x1e
        /*006a*/ 	.short	(.L_212 - .L_211)
.L_211:
        /*006c*/ 	.word	0x00000000


	//----- nvinfo : EIATTR_CBANK_PARAM_SIZE
	.align		4
.L_212:
        /*0070*/ 	.byte	0x03, 0x19
        /*0072*/ 	.short	0x0020


	//----- nvinfo : EIATTR_PARAM_CBANK
	.align		4
        /*0074*/ 	.byte	0x04, 0x0a
        /*0076*/ 	.short	(.L_214 - .L_213)
	.align		4
.L_213:
        /*0078*/ 	.word	index@(.nv.constant0._Z4tranPymS_m)
        /*007c*/ 	.short	0x0380
        /*007e*/ 	.short	0x0020


	//----- nvinfo : EIATTR_SW_WAR
	.align		4
.L_214:
        /*0080*/ 	.byte	0x04, 0x36
        /*0082*/ 	.short	(.L_216 - .L_215)
.L_215:
        /*0084*/ 	.word	0x00000008
.L_216:


//--------------------- .nv.callgraph             --------------------------
	.section	.nv.callgraph,"",@"SHT_CUDA_CALLGRAPH"
	.align	4
	.sectionentsize	8
	.align		4
        /*0000*/ 	.word	0x00000000
	.align		4
        /*0004*/ 	.word	0xffffffff
	.align		4
        /*0008*/ 	.word	0x00000000
	.align		4
        /*000c*/ 	.word	0xfffffffe
	.align		4
        /*0010*/ 	.word	0x00000000
	.align		4
        /*0014*/ 	.word	0xfffffffd
	.align		4
        /*0018*/ 	.word	0x00000000
	.align		4
        /*001c*/ 	.word	0xfffffffc


//--------------------- .nv.constant4             --------------------------
	.section	.nv.constant4,"a",@progbits
	.align	8
	.align		8
.nv.constant4:
        /*0000*/ 	.dword	_ZN34_INTERNAL_1af510d4_4_k_cu_b9311e804cuda3std3__45__cpo5beginE
	.align		8
        /*0008*/ 	.dword	_ZN34_INTERNAL_1af510d4_4_k_cu_b9311e804cuda3std3__45__cpo3endE
	.align		8
        /*0010*/ 	.dword	_ZN34_INTERNAL_1af510d4_4_k_cu_b9311e804cuda3std3__45__cpo6cbeginE
	.align		8
        /*0018*/ 	.dword	_ZN34_INTERNAL_1af510d4_4_k_cu_b9311e804cuda3std3__45__cpo4cendE
	.align		8
        /*0020*/ 	.dword	_ZN34_INTERNAL_1af510d4_4_k_cu_b9311e804cuda3std3__45__cpo6rbeginE
	.align		8
        /*0028*/ 	.dword	_ZN34_INTERNAL_1af510d4_4_k_cu_b9311e804cuda3std3__45__cpo4rendE
	.align		8
        /*0030*/ 	.dword	_ZN34_INTERNAL_1af510d4_4_k_cu_b9311e804cuda3std3__45__cpo7crbeginE
	.align		8
        /*0038*/ 	.dword	_ZN34_INTERNAL_1af510d4_4_k_cu_b9311e804cuda3std3__45__cpo5crendE
	.align		8
        /*0040*/ 	.dword	_ZN34_INTERNAL_1af510d4_4_k_cu_b9311e804cuda3std3__436_GLOBAL__N__1af510d4_4_k_cu_b9311e806ignoreE
	.align		8
        /*0048*/ 	.dword	_ZN34_INTERNAL_1af510d4_4_k_cu_b9311e804cuda3std3__419piecewise_constructE
	.align		8
        /*0050*/ 	.dword	_ZN34_INTERNAL_1af510d4_4_k_cu_b9311e804cuda3std3__48in_placeE
	.align		8
        /*0058*/ 	.dword	_ZN34_INTERNAL_1af510d4_4_k_cu_b9311e804cuda3std3__420unreachable_sentinelE
	.align		8
        /*0060*/ 	.dword	_ZN34_INTERNAL_1af510d4_4_k_cu_b9311e804cuda3std3__47nulloptE
	.align		8
        /*0068*/ 	.dword	_ZN34_INTERNAL_1af510d4_4_k_cu_b9311e804cuda3std3__48unexpectE
	.align		8
        /*0070*/ 	.dword	_ZN34_INTERNAL_1af510d4_4_k_cu_b9311e804cuda3std6ranges3__45__cpo4swapE
	.align		8
        /*0078*/ 	.dword	_ZN34_INTERNAL_1af510d4_4_k_cu_b9311e804cuda3std6ranges3__45__cpo9iter_moveE
	.align		8
        /*0080*/ 	.dword	_ZN34_INTERNAL_1af510d4_4_k_cu_b9311e804cuda3std6ranges3__45__cpo5beginE
	.align		8
        /*0088*/ 	.dword	_ZN34_INTERNAL_1af510d4_4_k_cu_b9311e804cuda3std6ranges3__45__cpo3endE
	.align		8
        /*0090*/ 	.dword	_ZN34_INTERNAL_1af510d4_4_k_cu_b9311e804cuda3std6ranges3__45__cpo6cbeginE
	.align		8
        /*0098*/ 	.dword	_ZN34_INTERNAL_1af510d4_4_k_cu_b9311e804cuda3std6ranges3__45__cpo4cendE
	.align		8
        /*00a0*/ 	.dword	_ZN34_INTERNAL_1af510d4_4_k_cu_b9311e804cuda3std6ranges3__45__cpo7advanceE
	.align		8
        /*00a8*/ 	.dword	_ZN34_INTERNAL_1af510d4_4_k_cu_b9311e804cuda3std6ranges3__45__cpo9iter_swapE
	.align		8
        /*00b0*/ 	.dword	_ZN34_INTERNAL_1af510d4_4_k_cu_b9311e804cuda3std6ranges3__45__cpo4nextE
	.align		8
        /*00b8*/ 	.dword	_ZN34_INTERNAL_1af510d4_4_k_cu_b9311e804cuda3std6ranges3__45__cpo4prevE
	.align		8
        /*00c0*/ 	.dword	_ZN34_INTERNAL_1af510d4_4_k_cu_b9311e804cuda3std6ranges3__45__cpo4dataE
	.align		8
        /*00c8*/ 	.dword	_ZN34_INTERNAL_1af510d4_4_k_cu_b9311e804cuda3std6ranges3__45__cpo5cdataE
	.align		8
        /*00d0*/ 	.dword	_ZN34_INTERNAL_1af510d4_4_k_cu_b9311e804cuda3std6ranges3__45__cpo4sizeE
	.align		8
        /*00d8*/ 	.dword	_ZN34_INTERNAL_1af510d4_4_k_cu_b9311e804cuda3std6ranges3__45__cpo5ssizeE
	.align		8
        /*00e0*/ 	.dword	_ZN34_INTERNAL_1af510d4_4_k_cu_b9311e804cuda3std6ranges3__45__cpo8distanceE
	.align		8
        /*00e8*/ 	.dword	_ZN34_INTERNAL_1af510d4_4_k_cu_b9311e806thrust24THRUST_300001_SM_1000_NS8cuda_cub3parE
	.align		8
        /*00f0*/ 	.dword	_ZN34_INTERNAL_1af510d4_4_k_cu_b9311e806thrust24THRUST_300001_SM_1000_NS8cuda_cub10par_nosyncE
	.align		8
        /*00f8*/ 	.dword	_ZN34_INTERNAL_1af510d4_4_k_cu_b9311e806thrust24THRUST_300001_SM_1000_NS6system6detail10sequential3seqE
	.align		8
        /*0100*/ 	.dword	_ZN34_INTERNAL_1af510d4_4_k_cu_b9311e806thrust24THRUST_300001_SM_1000_NS6system3cpp3parE
	.align		8
        /*0108*/ 	.dword	_ZN34_INTERNAL_1af510d4_4_k_cu_b9311e806thrust24THRUST_300001_SM_1000_NS12placeholders2_1E
	.align		8
        /*0110*/ 	.dword	_ZN34_INTERNAL_1af510d4_4_k_cu_b9311e806thrust24THRUST_300001_SM_1000_NS12placeholders2_2E
	.align		8
        /*0118*/ 	.dword	_ZN34_INTERNAL_1af510d4_4_k_cu_b9311e806thrust24THRUST_300001_SM_1000_NS12placeholders2_3E
	.align		8
        /*0120*/ 	.dword	_ZN34_INTERNAL_1af510d4_4_k_cu_b9311e806thrust24THRUST_300001_SM_1000_NS12placeholders2_4E
	.align		8
        /*0128*/ 	.dword	_ZN34_INTERNAL_1af510d4_4_k_cu_b9311e806thrust24THRUST_300001_SM_1000_NS12placeholders2_5E
	.align		8
        /*0130*/ 	.dword	_ZN34_INTERNAL_1af510d4_4_k_cu_b9311e806thrust24THRUST_300001_SM_1000_NS12placeholders2_6E
	.align		8
        /*0138*/ 	.dword	_ZN34_INTERNAL_1af510d4_4_k_cu_b9311e806thrust24THRUST_300001_SM_1000_NS12placeholders2_7E
	.align		8
        /*0140*/ 	.dword	_ZN34_INTERNAL_1af510d4_4_k_cu_b9311e806thrust24THRUST_300001_SM_1000_NS12placeholders2_8E
	.align		8
        /*0148*/ 	.dword	_ZN34_INTERNAL_1af510d4_4_k_cu_b9311e806thrust24THRUST_300001_SM_1000_NS12placeholders2_9E
	.align		8
        /*0150*/ 	.dword	_ZN34_INTERNAL_1af510d4_4_k_cu_b9311e806thrust24THRUST_300001_SM_1000_NS12placeholders3_10E
	.align		8
        /*0158*/ 	.dword	_ZN34_INTERNAL_1af510d4_4_k_cu_b9311e806thrust24THRUST_300001_SM_1000_NS3seqE
	.align		8
        /*0160*/ 	.dword	_ZN34_INTERNAL_1af510d4_4_k_cu_b9311e806thrust24THRUST_300001_SM_1000_NS6deviceE


//--------------------- .text._ZN3cub18CUB_300001_SM_10006detail10radix_sort29DeviceRadixSortOnesweepKernelINS1_5radix10policy_hubIyNS0_8NullTypeEyE10Policy1000ELNS0_9SortOrderE0EyS6_yiiNS1_21identity_decomposer_tEEEvPT5_SC_PT3_PKSD_PT1_PKSH_PT2_PKSL_T4_iiT6_ --------------------------
	.section	.text._ZN3cub18CUB_300001_SM_10006detail10radix_sort29DeviceRadixSortOnesweepKernelINS1_5radix10policy_hubIyNS0_8NullTypeEyE10Policy1000ELNS0_9SortOrderE0EyS6_yiiNS1_21identity_decomposer_tEEEvPT5_SC_PT3_PKSD_PT1_PKSH_PT2_PKSL_T4_iiT6_,"ax",@progbits
	.align	128
        .global         _ZN3cub18CUB_300001_SM_10006detail10radix_sort29DeviceRadixSortOnesweepKernelINS1_5radix10policy_hubIyNS0_8NullTypeEyE10Policy1000ELNS0_9SortOrderE0EyS6_yiiNS1_21identity_decomposer_tEEEvPT5_SC_PT3_PKSD_PT1_PKSH_PT2_PKSL_T4_iiT6_
        .type           _ZN3cub18CUB_300001_SM_10006detail10radix_sort29DeviceRadixSortOnesweepKernelINS1_5radix10policy_hubIyNS0_8NullTypeEyE10Policy1000ELNS0_9SortOrderE0EyS6_yiiNS1_21identity_decomposer_tEEEvPT5_SC_PT3_PKSD_PT1_PKSH_PT2_PKSL_T4_iiT6_,@function
        .size           _ZN3cub18CUB_300001_SM_10006detail10radix_sort29DeviceRadixSortOnesweepKernelINS1_5radix10policy_hubIyNS0_8NullTypeEyE10Policy1000ELNS0_9SortOrderE0EyS6_yiiNS1_21identity_decomposer_tEEEvPT5_SC_PT3_PKSD_PT1_PKSH_PT2_PKSL_T4_iiT6_,(.L_x_238 - _ZN3cub18CUB_300001_SM_10006detail10radix_sort29DeviceRadixSortOnesweepKernelINS1_5radix10policy_hubIyNS0_8NullTypeEyE10Policy1000ELNS0_9SortOrderE0EyS6_yiiNS1_21identity_decomposer_tEEEvPT5_SC_PT3_PKSD_PT1_PKSH_PT2_PKSL_T4_iiT6_)
        .other          _ZN3cub18CUB_300001_SM_10006detail10radix_sort29DeviceRadixSortOnesweepKernelINS1_5radix10policy_hubIyNS0_8NullTypeEyE10Policy1000ELNS0_9SortOrderE0EyS6_yiiNS1_21identity_decomposer_tEEEvPT5_SC_PT3_PKSD_PT1_PKSH_PT2_PKSL_T4_iiT6_,@"STO_CUDA_ENTRY STV_DEFAULT"
_ZN3cub18CUB_300001_SM_10006detail10radix_sort29DeviceRadixSortOnesweepKernelINS1_5radix10policy_hubIyNS0_8NullTypeEyE10Policy1000ELNS0_9SortOrderE0EyS6_yiiNS1_21identity_decomposer_tEEEvPT5_SC_PT3_PKSD_PT1_PKSH_PT2_PKSL_T4_iiT6_:
.text._ZN3cub18CUB_300001_SM_10006detail10radix_sort29DeviceRadixSortOnesweepKernelINS1_5radix10policy_hubIyNS0_8NullTypeEyE10Policy1000ELNS0_9SortOrderE0EyS6_yiiNS1_21identity_decomposer_tEEEvPT5_SC_PT3_PKSD_PT1_PKSH_PT2_PKSL_T4_iiT6_:
[----:B------:R-:W-:Y:S01]  /*0000*/  LDC R1, c[0x0][0x37c] ;  /* 0x0000df00ff017b82 */ /* 0x000fe20000000800 */
[----:B------:R-:W0:Y:S01]  /*0010*/  S2R R3, SR_TID.X ;  /* 0x0000000000037919 */ /* 0x000e220000002100 */
[----:B------:R-:W-:Y:S01]  /*0020*/  MOV R5, 0x400 ;  /* 0x0000040000057802 */ /* 0x000fe20000000f00 */
[----:B------:R-:W1:Y:S01]  /*0030*/  LDCU.64 UR8, c[0x0][0x358] ;  /* 0x00006b00ff0877ac */ /* 0x000e620008000a00 */
[----:B------:R-:W-:Y:S01]  /*0040*/  BSSY.RECONVERGENT B0, `(.L_x_0) ;  /* 0x000000c000007945 */ /* 0x000fe20003800200 */
[----:B------:R-:W2:Y:S01]  /*0050*/  S2R R0, SR_CgaCtaId ;  /* 0x0000000000007919 */ /* 0x000ea20000008800 */
[----:B0-----:R-:W-:Y:S02]  /*0060*/  ISETP.NE.AND P0, PT, R3, RZ, PT ;  /* 0x000000ff0300720c */ /* 0x001fe40003f05270 */
[----:B--2---:R-:W-:-:S11]  /*0070*/  LEA R5, R0, R5, 0x18 ;  /* 0x0000000500057211 */ /* 0x004fd600078ec0ff */
[----:B-1----:R-:W-:Y:S05]  /*0080*/  @P0 BRA `(.L_x_1) ;  /* 0x00000000001c0947 */ /* 0x002fea0003800000 */
[----:B------:R-:W0:Y:S01]  /*0090*/  LDC.64 R6, c[0x0][0x388] ;  /* 0x0000e200ff067b82 */ /* 0x000e220000000a00 */
[----:B------:R-:W-:-:S05]  /*00a0*/  IMAD.MOV.U32 R9, RZ, RZ, 0x1 ;  /* 0x00000001ff097424 */ /* 0x000fca00078e00ff */
[----:B0-----:R-:W2:Y:S02]  /*00b0*/  ATOMG.E.ADD.STRONG.GPU PT, R6, desc[UR8][R6.64], R9 ;  /* 0x80000009060679a8 */ /* 0x001ea400081ef108 */
[----:B------:R-:W0:Y:S01]  /*00c0*/  S2UR UR5, SR_CgaCtaId ;  /* 0x00000000000579c3 */ /* 0x000e220000008800 */
[----:B------:R-:W-:Y:S02]  /*00d0*/  UMOV UR4, 0x400 ;  /* 0x0000040000047882 */ /* 0x000fe40000000000 */
[----:B0-----:R-:W-:-:S09]  /*00e0*/  ULEA UR4, UR5, UR4, 0x18 ;  /* 0x0000000405047291 */ /* 0x001fd2000f8ec0ff */
[----:B--2---:R0:W-:Y:S03]  /*00f0*/  STS [UR4+0xb400], R6 ;  /* 0x00b40006ff007988 */ /* 0x0041e60008000804 */
.L_x_1:
[----:B------:R-:W-:Y:S05]  /*0100*/  BSYNC.RECONVERGENT B0 ;  /* 0x0000000000007941 */ /* 0x000fea0003800200 */
.L_x_0:
[----:B------:R-:W-:Y:S06]  /*0110*/  BAR.SYNC.DEFER_BLOCKING 0x0 ;  /* 0x0000000000007b1d */ /* 0x000fec0000010000 */
[----:B------:R-:W1:Y:S01]  /*0120*/  LDCU UR4, c[0x0][0x3c0] ;  /* 0x00007800ff0477ac */ /* 0x000e620008000800 */
[----:B------:R-:W2:Y:S01]  /*0130*/  S2R R0, SR_LANEID ;  /* 0x0000000000007919 */ /* 0x000ea20000000000 */
[----:B------:R-:W0:Y:S02]  /*0140*/  LDS R37, [R5+0xb400] ;  /* 0x00b4000005257984 */ /* 0x000e240000000800 */
[----:B0-----:R-:W-:-:S04]  /*0150*/  IMAD R6, R37, 0x1680, RZ ;  /* 0x0000168025067824 */ /* 0x001fc800078e02ff */
[----:B------:R-:W-:Y:S01]  /*0160*/  VIADD R4, R6, 0x1680 ;  /* 0x0000168006047836 */ /* 0x000fe20000000000 */
[----:B------:R-:W-:-:S04]  /*0170*/  SHF.R.S32.HI R9, RZ, 0x1f, R6 ;  /* 0x0000001fff097819 */ /* 0x000fc80000011406 */
[----:B-1----:R-:W-:Y:S02]  /*0180*/  ISETP.GT.AND P0, PT, R4, UR4, PT ;  /* 0x0000000404007c0c */ /* 0x002fe4000bf04270 */
[----:B------:R-:W-:-:S11]  /*0190*/  SHF.R.U32.HI R4, RZ, 0x5, R3 ;  /* 0x00000005ff047819 */ /* 0x000fd60000011603 */
[----:B--2---:R-:W-:Y:S05]  /*01a0*/  @P0 BRA `(.L_x_2) ;  /* 0x0000000000600947 */ /* 0x004fea0003800000 */
[----:B------:R-:W0:Y:S01]  /*01b0*/  LDCU.64 UR4, c[0x0][0x3a8] ;  /* 0x00007500ff0477ac */ /* 0x000e220008000a00 */
[C---:B------:R-:W-:Y:S02]  /*01c0*/  LOP3.LUT R7, R3.reuse, 0x1f, RZ, 0xc0, !PT ;  /* 0x0000001f03077812 */ /* 0x040fe400078ec0ff */
[----:B------:R-:W-:-:S05]  /*01d0*/  LOP3.LUT R8, R3, 0x3e0, RZ, 0xc0, !PT ;  /* 0x000003e003087812 */ /* 0x000fca00078ec0ff */
[----:B------:R-:W-:-:S05]  /*01e0*/  IMAD R7, R8, 0xf, R7 ;  /* 0x0000000f08077824 */ /* 0x000fca00078e0207 */
[----:B------:R-:W-:-:S05]  /*01f0*/  IADD3 R7, P0, PT, R6, R7, RZ ;  /* 0x0000000706077210 */ /* 0x000fca0007f1e0ff */
[----:B------:R-:W-:Y:S01]  /*0200*/  IMAD.X R6, RZ, RZ, R9, P0 ;  /* 0x000000ffff067224 */ /* 0x000fe200000e0609 */
[----:B0-----:R-:W-:-:S04]  /*0210*/  LEA R38, P0, R7, UR4, 0x3 ;  /* 0x0000000407267c11 */ /* 0x001fc8000f8018ff */
[----:B------:R-:W-:-:S05]  /*0220*/  LEA.HI.X R39, R7, UR5, R6, 0x3, P0 ;  /* 0x0000000507277c11 */ /* 0x000fca00080f1c06 */
[----:B------:R0:W5:Y:S04]  /*0230*/  LDG.E.64 R22, desc[UR8][R38.64] ;  /* 0x0000000826167981 */ /* 0x000168000c1e1b00 */
        /* <DEDUP_REMOVED lines=13> */
[----:B------:R0:W5:Y:S01]  /*0310*/  LDG.E.64 R10, desc[UR8][R38.64+0xe00] ;  /* 0x000e0008260a7981 */ /* 0x000162000c1e1b00 */
[----:B------:R-:W-:Y:S05]  /*0320*/  BRA `(.L_x_3) ;  /* 0x00000004004c7947 */ /* 0x000fea0003800000 */
.L_x_2:
[C---:B------:R-:W-:Y:S01]  /*0330*/  LOP3.LUT R7, R3.reuse, 0x1f, RZ, 0xc0, !PT ;  /* 0x0000001f03077812 */ /* 0x040fe200078ec0ff */
[----:B------:R-:W0:Y:S01]  /*0340*/  LDCU.64 UR6, c[0x0][0x3a8] ;  /* 0x00007500ff0677ac */ /* 0x000e220008000a00 */
[----:B------:R-:W-:Y:S01]  /*0350*/  LOP3.LUT R8, R3, 0x3e0, RZ, 0xc0, !PT ;  /* 0x000003e003087812 */ /* 0x000fe200078ec0ff */
[----:B------:R-:W-:Y:S02]  /*0360*/  IMAD.MOV.U32 R22, RZ, RZ, -0x1 ;  /* 0xffffffffff167424 */ /* 0x000fe400078e00ff */
[----:B------:R-:W-:Y:S02]  /*0370*/  IMAD.MOV.U32 R23, RZ, RZ, -0x1 ;  /* 0xffffffffff177424 */ /* 0x000fe400078e00ff */
[----:B------:R-:W-:Y:S01]  /*0380*/  IMAD R11, R8, 0xf, R7 ;  /* 0x0000000f080b7824 */ /* 0x000fe200078e0207 */
[----:B------:R-:W-:Y:S01]  /*0390*/  IADD3 R7, PT, PT, -R6, UR4, RZ ;  /* 0x0000000406077c10 */ /* 0x000fe2000fffe1ff */
[----:B------:R-:W-:Y:S02]  /*03a0*/  IMAD.MOV.U32 R24, RZ, RZ, -0x1 ;  /* 0xffffffffff187424 */ /* 0x000fe400078e00ff */
[C---:B------:R-:W-:Y:S01]  /*03b0*/  VIADD R12, R11.reuse, 0x60 ;  /* 0x000000600b0c7836 */ /* 0x040fe20000000000 */
[C---:B------:R-:W-:Y:S01]  /*03c0*/  ISETP.GE.AND P3, PT, R11.reuse, R7, PT ;  /* 0x000000070b00720c */ /* 0x040fe20003f66270 */
[----:B------:R-:W-:-:S02]  /*03d0*/  VIADD R10, R11, 0x40 ;  /* 0x000000400b0a7836 */ /* 0x000fc40000000000 */
[C---:B------:R-:W-:Y:S01]  /*03e0*/  VIADD R8, R11.reuse, 0x20 ;  /* 0x000000200b087836 */ /* 0x040fe20000000000 */
[----:B------:R-:W-:Y:S01]  /*03f0*/  ISETP.GE.AND P6, PT, R12, R7, PT ;  /* 0x000000070c00720c */ /* 0x000fe20003fc6270 */
[----:B------:R-:W-:Y:S01]  /*0400*/  IMAD.MOV.U32 R25, RZ, RZ, -0x1 ;  /* 0xffffffffff197424 */ /* 0x000fe200078e00ff */
[----:B------:R-:W-:Y:S01]  /*0410*/  IADD3 R12, P0, PT, R6, R11, RZ ;  /* 0x0000000b060c7210 */ /* 0x000fe20007f1e0ff */
[C---:B------:R-:W-:Y:S01]  /*0420*/  VIADD R6, R11.reuse, 0x80 ;  /* 0x000000800b067836 */ /* 0x040fe20000000000 */
[-C--:B------:R-:W-:Y:S01]  /*0430*/  ISETP.GE.AND P5, PT, R10, R7.reuse, PT ;  /* 0x000000070a00720c */ /* 0x080fe20003fa6270 */
[----:B------:R-:W-:Y:S01]  /*0440*/  IMAD.MOV.U32 R26, RZ, RZ, -0x1 ;  /* 0xffffffffff1a7424 */ /* 0x000fe200078e00ff */
[----:B0-----:R-:W-:Y:S01]  /*0450*/  LEA R38, P2, R12, UR6, 0x3 ;  /* 0x000000060c267c11 */ /* 0x001fe2000f8418ff */
[----:B------:R-:W-:Y:S01]  /*0460*/  IMAD.X R9, RZ, RZ, R9, P0 ;  /* 0x000000ffff097224 */ /* 0x000fe200000e0609 */
[-C--:B------:R-:W-:Y:S01]  /*0470*/  ISETP.GE.AND P0, PT, R6, R7.reuse, PT ;  /* 0x000000070600720c */ /* 0x080fe20003f06270 */
[C---:B------:R-:W-:Y:S01]  /*0480*/  VIADD R6, R11.reuse, 0xe0 ;  /* 0x000000e00b067836 */ /* 0x040fe20000000000 */
[----:B------:R-:W-:Y:S01]  /*0490*/  ISETP.GE.AND P4, PT, R8, R7, PT ;  /* 0x000000070800720c */ /* 0x000fe20003f86270 */
[----:B------:R-:W-:Y:S01]  /*04a0*/  VIADD R8, R11, 0xa0 ;  /* 0x000000a00b087836 */ /* 0x000fe20000000000 */
[----:B------:R-:W-:Y:S01]  /*04b0*/  LEA.HI.X R39, R12, UR7, R9, 0x3, P2 ;  /* 0x000000070c277c11 */ /* 0x000fe200090f1c09 */
[----:B------:R-:W-:-:S02]  /*04c0*/  IMAD.MOV.U32 R27, RZ, RZ, -0x1 ;  /* 0xffffffffff1b7424 */ /* 0x000fc400078e00ff */
[C---:B------:R-:W-:Y:S01]  /*04d0*/  VIADD R10, R11.reuse, 0xc0 ;  /* 0x000000c00b0a7836 */ /* 0x040fe20000000000 */
[-C--:B------:R-:W-:Y:S01]  /*04e0*/  ISETP.GE.AND P1, PT, R8, R7.reuse, PT ;  /* 0x000000070800720c */ /* 0x080fe20003f26270 */
[----:B------:R1:W5:Y:S01]  /*04f0*/  @!P3 LDG.E.64 R22, desc[UR8][R38.64] ;  /* 0x000000082616b981 */ /* 0x000362000c1e1b00 */
[-C--:B------:R-:W-:Y:S01]  /*0500*/  ISETP.GE.AND P3, PT, R6, R7.reuse, PT ;  /* 0x000000070600720c */ /* 0x080fe20003f66270 */
[C---:B------:R-:W-:Y:S01]  /*0510*/  VIADD R6, R11.reuse, 0x120 ;  /* 0x000001200b067836 */ /* 0x040fe20000000000 */
[-C--:B------:R-:W-:Y:S01]  /*0520*/  ISETP.GE.AND P2, PT, R10, R7.reuse, PT ;  /* 0x000000070a00720c */ /* 0x080fe20003f46270 */
[----:B------:R-:W-:Y:S01]  /*0530*/  IMAD.MOV.U32 R30, RZ, RZ, -0x1 ;  /* 0xffffffffff1e7424 */ /* 0x000fe200078e00ff */
[----:B------:R1:W5:Y:S01]  /*0540*/  @!P5 LDG.E.64 R26, desc[UR8][R38.64+0x200] ;  /* 0x00020008261ad981 */ /* 0x000362000c1e1b00 */
[----:B------:R-:W-:Y:S01]  /*0550*/  IMAD.MOV.U32 R31, RZ, RZ, -0x1 ;  /* 0xffffffffff1f7424 */ /* 0x000fe200078e00ff */
[----:B------:R-:W-:Y:S01]  /*0560*/  ISETP.GE.AND P5, PT, R6, R7, PT ;  /* 0x000000070600720c */ /* 0x000fe20003fa6270 */
[C---:B------:R-:W-:Y:S01]  /*0570*/  VIADD R8, R11.reuse, 0x100 ;  /* 0x000001000b087836 */ /* 0x040fe20000000000 */
[----:B------:R1:W5:Y:S01]  /*0580*/  @!P4 LDG.E.64 R24, desc[UR8][R38.64+0x100] ;  /* 0x000100082618c981 */ /* 0x000362000c1e1b00 */
[----:B------:R-:W-:-:S02]  /*0590*/  VIADD R6, R11, 0x160 ;  /* 0x000001600b067836 */ /* 0x000fc40000000000 */
[----:B------:R-:W-:Y:S01]  /*05a0*/  IMAD.MOV.U32 R28, RZ, RZ, -0x1 ;  /* 0xffffffffff1c7424 */ /* 0x000fe200078e00ff */
[----:B------:R1:W5:Y:S01]  /*05b0*/  @!P0 LDG.E.64 R30, desc[UR8][R38.64+0x400] ;  /* 0x00040008261e8981 */ /* 0x000362000c1e1b00 */
[----:B------:R-:W-:Y:S01]  /*05c0*/  IMAD.MOV.U32 R29, RZ, RZ, -0x1 ;  /* 0xffffffffff1d7424 */ /* 0x000fe200078e00ff */
[-C--:B------:R-:W-:Y:S01]  /*05d0*/  ISETP.GE.AND P4, PT, R8, R7.reuse, PT ;  /* 0x000000070800720c */ /* 0x080fe20003f86270 */
[----:B------:R-:W-:Y:S01]  /*05e0*/  IMAD.MOV.U32 R32, RZ, RZ, -0x1 ;  /* 0xffffffffff207424 */ /* 0x000fe200078e00ff */
[----:B------:R-:W-:Y:S01]  /*05f0*/  ISETP.GE.AND P0, PT, R6, R7, PT ;  /* 0x000000070600720c */ /* 0x000fe20003f06270 */
[----:B------:R-:W-:Y:S02]  /*0600*/  IMAD.MOV.U32 R33, RZ, RZ, -0x1 ;  /* 0xffffffffff217424 */ /* 0x000fe400078e00ff */
        /* <DEDUP_REMOVED lines=12> */
[----:B------:R-:W-:-:S03]  /*06d0*/  VIADD R6, R11, 0x1c0 ;  /* 0x000001c00b067836 */ /* 0x000fc60000000000 */
[----:B------:R1:W5:Y:S01]  /*06e0*/  @!P3 LDG.E.64 R20, desc[UR8][R38.64+0x700] ;  /* 0x000700082614b981 */ /* 0x000362000c1e1b00 */
[-C--:B------:R-:W-:Y:S02]  /*06f0*/  ISETP.GE.AND P2, PT, R8, R7.reuse, PT ;  /* 0x000000070800720c */ /* 0x080fe40003f46270 */
[----:B------:R-:W-:Y:S01]  /*0700*/  ISETP.GE.AND P3, PT, R6, R7, PT ;  /* 0x000000070600720c */ /* 0x000fe20003f66270 */
[----:B------:R-:W-:Y:S02]  /*0710*/  IMAD.MOV.U32 R18, RZ, RZ, -0x1 ;  /* 0xffffffffff127424 */ /* 0x000fe400078e00ff */
[----:B------:R-:W-:Y:S02]  /*0720*/  IMAD.MOV.U32 R19, RZ, RZ, -0x1 ;  /* 0xffffffffff137424 */ /* 0x000fe400078e00ff */
[----:B------:R-:W-:Y:S02]  /*0730*/  IMAD.MOV.U32 R16, RZ, RZ, -0x1 ;  /* 0xffffffffff107424 */ /* 0x000fe400078e00ff */
[----:B------:R-:W-:-:S02]  /*0740*/  IMAD.MOV.U32 R17, RZ, RZ, -0x1 ;  /* 0xffffffffff117424 */ /* 0x000fc400078e00ff */
[----:B------:R-:W-:Y:S01]  /*0750*/  IMAD.MOV.U32 R14, RZ, RZ, -0x1 ;  /* 0xffffffffff0e7424 */ /* 0x000fe200078e00ff */
[----:B------:R1:W5:Y:S01]  /*0760*/  @!P4 LDG.E.64 R18, desc[UR8][R38.64+0x800] ;  /* 0x000800082612c981 */ /* 0x000362000c1e1b00 */
[----:B------:R-:W-:Y:S02]  /*0770*/  IMAD.MOV.U32 R15, RZ, RZ, -0x1 ;  /* 0xffffffffff0f7424 */ /* 0x000fe400078e00ff */
[----:B------:R-:W-:Y:S01]  /*0780*/  IMAD.MOV.U32 R12, RZ, RZ, -0x1 ;  /* 0xffffffffff0c7424 */ /* 0x000fe200078e00ff */
[----:B------:R1:W5:Y:S01]  /*0790*/  @!P5 LDG.E.64 R16, desc[UR8][R38.64+0x900] ;  /* 0x000900082610d981 */ /* 0x000362000c1e1b00 */
[----:B------:R-:W-:Y:S02]  /*07a0*/  IMAD.MOV.U32 R13, RZ, RZ, -0x1 ;  /* 0xffffffffff0d7424 */ /* 0x000fe400078e00ff */
[----:B------:R-:W-:Y:S01]  /*07b0*/  IMAD.MOV.U32 R8, RZ, RZ, -0x1 ;  /* 0xffffffffff087424 */ /* 0x000fe200078e00ff */
[----:B------:R1:W5:Y:S01]  /*07c0*/  @!P6 LDG.E.64 R14, desc[UR8][R38.64+0xa00] ;  /* 0x000a0008260ee981 */ /* 0x000362000c1e1b00 */
[----:B------:R-:W-:-:S02]  /*07d0*/  IMAD.MOV.U32 R9, RZ, RZ, -0x1 ;  /* 0xffffffffff097424 */ /* 0x000fc400078e00ff */
[----:B------:R-:W-:Y:S01]  /*07e0*/  IMAD.MOV.U32 R6, RZ, RZ, -0x1 ;  /* 0xffffffffff067424 */ /* 0x000fe200078e00ff */
[----:B------:R1:W5:Y:S01]  /*07f0*/  @!P0 LDG.E.64 R12, desc[UR8][R38.64+0xb00] ;  /* 0x000b0008260c8981 */ /* 0x000362000c1e1b00 */
[----:B------:R-:W-:Y:S02]  /*0800*/  IMAD.MOV.U32 R7, RZ, RZ, -0x1 ;  /* 0xffffffffff077424 */ /* 0x000fe400078e00ff */
[----:B------:R-:W-:Y:S01]  /*0810*/  IMAD.MOV.U32 R10, RZ, RZ, -0x1 ;  /* 0xffffffffff0a7424 */ /* 0x000fe200078e00ff */
[----:B------:R1:W5:Y:S01]  /*0820*/  @!P1 LDG.E.64 R8, desc[UR8][R38.64+0xc00] ;  /* 0x000c000826089981 */ /* 0x000362000c1e1b00 */
[----:B------:R-:W-:-:S03]  /*0830*/  IMAD.MOV.U32 R11, RZ, RZ, -0x1 ;  /* 0xffffffffff0b7424 */ /* 0x000fc600078e00ff */
[----:B------:R1:W5:Y:S04]  /*0840*/  @!P2 LDG.E.64 R6, desc[UR8][R38.64+0xd00] ;  /* 0x000d00082606a981 */ /* 0x000368000c1e1b00 */
[----:B------:R1:W5:Y:S02]  /*0850*/  @!P3 LDG.E.64 R10, desc[UR8][R38.64+0xe00] ;  /* 0x000e0008260ab981 */ /* 0x000364000c1e1b00 */
.L_x_3:
[----:B01----:R-:W-:Y:S01]  /*0860*/  VIMNMX R39, PT, PT, R0, 0xe0, !PT ;  /* 0x000000e000277848 */ /* 0x003fe20007fe0100 */
[----:B------:R-:W-:Y:S01]  /*0870*/  BSSY.RECONVERGENT B0, `(.L_x_4) ;  /* 0x0000023000007945 */ /* 0x000fe20003800200 */
[----:B------:R-:W-:Y:S02]  /*0880*/  IMAD.SHL.U32 R4, R4, 0x400, RZ ;  /* 0x0000040004047824 */ /* 0x000fe400078e00ff */
[----:B------:R-:W-:-:S04]  /*0890*/  IADD3 R39, PT, PT, R39, 0x1f, -R0 ;  /* 0x0000001f27277810 */ /* 0x000fc80007ffe800 */
[C---:B------:R-:W-:Y:S02]  /*08a0*/  ISETP.GE.U32.AND P0, PT, R39.reuse, 0x1e0, PT ;  /* 0x000001e02700780c */ /* 0x040fe40003f06070 */
[----:B------:R-:W-:Y:S01]  /*08b0*/  LEA.HI R38, R39, 0x1, RZ, 0x1b ;  /* 0x0000000127267811 */ /* 0x000fe200078fd8ff */
[----:B------:R-:W-:-:S03]  /*08c0*/  IMAD.MOV.U32 R39, RZ, RZ, R0 ;  /* 0x000000ffff277224 */ /* 0x000fc600078e0000 */
[----:B------:R-:W-:-:S04]  /*08d0*/  LOP3.LUT R41, R38, 0xf, RZ, 0xc0, !PT ;  /* 0x0000000f26297812 */ /* 0x000fc800078ec0ff */
[----:B------:R-:W-:-:S03]  /*08e0*/  ISETP.NE.AND P1, PT, R41, RZ, PT ;  /* 0x000000ff2900720c */ /* 0x000fc60003f25270 */
[----:B------:R-:W-:Y:S10]  /*08f0*/  @!P0 BRA `(.L_x_5) ;  /* 0x0000000000688947 */ /* 0x000ff40003800000 */
[----:B------:R-:W-:Y:S01]  /*0900*/  IMAD R40, R0, 0x4, R4 ;  /* 0x0000000400287824 */ /* 0x000fe200078e0204 */
[----:B------:R-:W-:Y:S01]  /*0910*/  LOP3.LUT R36, R38, 0xffffff0, RZ, 0xc0, !PT ;  /* 0x0ffffff026247812 */ /* 0x000fe200078ec0ff */
[----:B------:R-:W-:-:S03]  /*0920*/  IMAD.MOV.U32 R39, RZ, RZ, R0 ;  /* 0x000000ffff277224 */ /* 0x000fc600078e0000 */
[----:B------:R-:W-:Y:S01]  /*0930*/  IADD3 R40, PT, PT, R40, 0x400, R5 ;  /* 0x0000040028287810 */ /* 0x000fe20007ffe005 */
[----:B------:R-:W-:-:S07]  /*0940*/  IMAD.MOV R36, RZ, RZ, -R36 ;  /* 0x000000ffff247224 */ /* 0x000fce00078e0a24 */
.L_x_6:
[----:B------:R-:W-:Y:S01]  /*0950*/  VIADD R36, R36, 0x10 ;  /* 0x0000001024247836 */ /* 0x000fe20000000000 */
[----:B------:R-:W-:Y:S01]  /*0960*/  STS [R40+-0x400], RZ ;  /* 0xfffc00ff28007388 */ /* 0x000fe20000000800 */
[----:B------:R-:W-:-:S03]  /*0970*/  VIADD R39, R39, 0x200 ;  /* 0x0000020027277836 */ /* 0x000fc60000000000 */
[----:B------:R-:W-:Y:S01]  /*0980*/  ISETP.NE.AND P0, PT, R36, RZ, PT ;  /* 0x000000ff2400720c */ /* 0x000fe20003f05270 */
[----:B------:R-:W-:Y:S04]  /*0990*/  STS [R40+-0x380], RZ ;  /* 0xfffc80ff28007388 */ /* 0x000fe80000000800 */
[----:B------:R-:W-:Y:S04]  /*09a0*/  STS [R40+-0x300], RZ ;  /* 0xfffd00ff28007388 */ /* 0x000fe80000000800 */
[----:B------:R-:W-:Y:S04]  /*09b0*/  STS [R40+-0x280], RZ ;  /* 0xfffd80ff28007388 */ /* 0x000fe80000000800 */
[----:B------:R-:W-:Y:S04]  /*09c0*/  STS [R40+-0x200], RZ ;  /* 0xfffe00ff28007388 */ /* 0x000fe80000000800 */
[----:B------:R-:W-:Y:S04]  /*09d0*/  STS [R40+-0x180], RZ ;  /* 0xfffe80ff28007388 */ /* 0x000fe80000000800 */
[----:B------:R-:W-:Y:S04]  /*09e0*/  STS [R40+-0x100], RZ ;  /* 0xffff00ff28007388 */ /* 0x000fe80000000800 */
[----:B------:R-:W-:Y:S04]  /*09f0*/  STS [R40+-0x80], RZ ;  /* 0xffff80ff28007388 */ /* 0x000fe80000000800 */
[----:B------:R-:W-:Y:S04]  /*0a00*/  STS [R40], RZ ;  /* 0x000000ff28007388 */ /* 0x000fe80000000800 */
[----:B------:R-:W-:Y:S04]  /*0a10*/  STS [R40+0x80], RZ ;  /* 0x000080ff28007388 */ /* 0x000fe80000000800 */
[----:B------:R-:W-:Y:S04]  /*0a20*/  STS [R40+0x100], RZ ;  /* 0x000100ff28007388 */ /* 0x000fe80000000800 */
[----:B------:R-:W-:Y:S04]  /*0a30*/  STS [R40+0x180], RZ ;  /* 0x000180ff28007388 */ /* 0x000fe80000000800 */
[----:B------:R-:W-:Y:S04]  /*0a40*/  STS [R40+0x200], RZ ;  /* 0x000200ff28007388 */ /* 0x000fe80000000800 */
[----:B------:R-:W-:Y:S04]  /*0a50*/  STS [R40+0x280], RZ ;  /* 0x000280ff28007388 */ /* 0x000fe80000000800 */
[----:B------:R-:W-:Y:S04]  /*0a60*/  STS [R40+0x300], RZ ;  /* 0x000300ff28007388 */ /* 0x000fe80000000800 */
[----:B------:R0:W-:Y:S02]  /*0a70*/  STS [R40+0x380], RZ ;  /* 0x000380ff28007388 */ /* 0x0001e40000000800 */
[----:B0-----:R-:W-:Y:S01]  /*0a80*/  VIADD R40, R40, 0x800 ;  /* 0x0000080028287836 */ /* 0x001fe20000000000 */
[----:B------:R-:W-:Y:S06]  /*0a90*/  @P0 BRA `(.L_x_6) ;  /* 0xfffffffc00ac0947 */ /* 0x000fec000383ffff */
.L_x_5:
[----:B------:R-:W-:Y:S05]  /*0aa0*/  BSYNC.RECONVERGENT B0 ;  /* 0x0000000000007941 */ /* 0x000fea0003800200 */
.L_x_4:
[----:B------:R-:W-:Y:S01]  /*0ab0*/  BSSY.RECONVERGENT B0, `(.L_x_7) ;  /* 0x0000026000007945 */ /* 0x000fe20003800200 */
[----:B------:R-:W-:-:S03]  /*0ac0*/  IMAD.IADD R36, R5, 0x1, R4 ;  /* 0x0000000105247824 */ /* 0x000fc600078e0204 */
[----:B------:R-:W-:Y:S05]  /*0ad0*/  @!P1 BRA `(.L_x_8) ;  /* 0x00000000008c9947 */ /* 0x000fea0003800000 */
[----:B------:R-:W-:Y:S01]  /*0ae0*/  ISETP.GE.U32.AND P0, PT, R41, 0x8, PT ;  /* 0x000000082900780c */ /* 0x000fe20003f06070 */
[----:B------:R-:W-:Y:S01]  /*0af0*/  BSSY.RECONVERGENT B1, `(.L_x_9) ;  /* 0x000000e000017945 */ /* 0x000fe20003800200 */
[----:B------:R-:W-:-:S04]  /*0b00*/  LOP3.LUT R42, R38, 0x7, RZ, 0xc0, !PT ;  /* 0x00000007262a7812 */ /* 0x000fc800078ec0ff */
[----:B------:R-:W-:-:S07]  /*0b10*/  ISETP.NE.AND P1, PT, R42, RZ, PT ;  /* 0x000000ff2a00720c */ /* 0x000fce0003f25270 */
[----:B------:R-:W-:Y:S06]  /*0b20*/  @!P0 BRA `(.L_x_10) ;  /* 0x0000000000288947 */ /* 0x000fec0003800000 */
[C---:B------:R-:W-:Y:S02]  /*0b30*/  IMAD R40, R39.reuse, 0x4, R36 ;  /* 0x0000000427287824 */ /* 0x040fe400078e0224 */
[----:B------:R-:W-:-:S03]  /*0b40*/  VIADD R39, R39, 0x100 ;  /* 0x0000010027277836 */ /* 0x000fc60000000000 */
[----:B------:R0:W-:Y:S04]  /*0b50*/  STS [R40], RZ ;  /* 0x000000ff28007388 */ /* 0x0001e80000000800 */
[----:B------:R0:W-:Y:S04]  /*0b60*/  STS [R40+0x80], RZ ;  /* 0x000080ff28007388 */ /* 0x0001e80000000800 */
[----:B------:R0:W-:Y:S04]  /*0b70*/  STS [R40+0x100], RZ ;  /* 0x000100ff28007388 */ /* 0x0001e80000000800 */
[----:B------:R0:W-:Y:S04]  /*0b80*/  STS [R40+0x180], RZ ;  /* 0x000180ff28007388 */ /* 0x0001e80000000800 */
[----:B------:R0:W-:Y:S04]  /*0b90*/  STS [R40+0x200], RZ ;  /* 0x000200ff28007388 */ /* 0x0001e80000000800 */
[----:B------:R0:W-:Y:S04]  /*0ba0*/  STS [R40+0x280], RZ ;  /* 0x000280ff28007388 */ /* 0x0001e80000000800 */
[----:B------:R0:W-:Y:S04]  /*0bb0*/  STS [R40+0x300], RZ ;  /* 0x000300ff28007388 */ /* 0x0001e80000000800 */
[----:B------:R0:W-:Y:S02]  /*0bc0*/  STS [R40+0x380], RZ ;  /* 0x000380ff28007388 */ /* 0x0001e40000000800 */
.L_x_10:
[----:B------:R-:W-:Y:S05]  /*0bd0*/  BSYNC.RECONVERGENT B1 ;  /* 0x0000000000017941 */ /* 0x000fea0003800200 */
.L_x_9:
[----:B------:R-:W-:Y:S05]  /*0be0*/  @!P1 BRA `(.L_x_8) ;  /* 0x0000000000489947 */ /* 0x000fea0003800000 */
[----:B------:R-:W-:Y:S02]  /*0bf0*/  ISETP.GE.U32.AND P0, PT, R42, 0x4, PT ;  /* 0x000000042a00780c */ /* 0x000fe40003f06070 */
[----:B------:R-:W-:-:S04]  /*0c00*/  LOP3.LUT R38, R38, 0x3, RZ, 0xc0, !PT ;  /* 0x0000000326267812 */ /* 0x000fc800078ec0ff */
[----:B------:R-:W-:-:S07]  /*0c10*/  ISETP.NE.AND P1, PT, R38, RZ, PT ;  /* 0x000000ff2600720c */ /* 0x000fce0003f25270 */
[C---:B------:R-:W-:Y:S02]  /*0c20*/  @P0 IMAD R36, R39.reuse, 0x4, R36 ;  /* 0x0000000427240824 */ /* 0x040fe400078e0224 */
[----:B------:R-:W-:-:S03]  /*0c30*/  @P0 VIADD R39, R39, 0x80 ;  /* 0x0000008027270836 */ /* 0x000fc60000000000 */
[----:B------:R1:W-:Y:S04]  /*0c40*/  @P0 STS [R36], RZ ;  /* 0x000000ff24000388 */ /* 0x0003e80000000800 */
[----:B------:R1:W-:Y:S04]  /*0c50*/  @P0 STS [R36+0x80], RZ ;  /* 0x000080ff24000388 */ /* 0x0003e80000000800 */
[----:B------:R1:W-:Y:S04]  /*0c60*/  @P0 STS [R36+0x100], RZ ;  /* 0x000100ff24000388 */ /* 0x0003e80000000800 */
[----:B------:R1:W-:Y:S01]  /*0c70*/  @P0 STS [R36+0x180], RZ ;  /* 0x000180ff24000388 */ /* 0x0003e20000000800 */
[----:B------:R-:W-:Y:S05]  /*0c80*/  @!P1 BRA `(.L_x_8) ;  /* 0x0000000000209947 */ /* 0x000fea0003800000 */
[----:B------:R-:W-:Y:S02]  /*0c90*/  IMAD R4, R39, 0x4, R4 ;  /* 0x0000000427047824 */ /* 0x000fe400078e0204 */
[----:B------:R-:W-:Y:S02]  /*0ca0*/  IMAD.MOV R38, RZ, RZ, -R38 ;  /* 0x000000ffff267224 */ /* 0x000fe400078e0a26 */
[----:B------:R-:W-:-:S07]  /*0cb0*/  IMAD.IADD R4, R5, 0x1, R4 ;  /* 0x0000000105047824 */ /* 0x000fce00078e0204 */
.L_x_11:
[----:B------:R-:W-:Y:S01]  /*0cc0*/  VIADD R38, R38, 0x1 ;  /* 0x0000000126267836 */ /* 0x000fe20000000000 */
[----:B------:R2:W-:Y:S04]  /*0cd0*/  STS [R4], RZ ;  /* 0x000000ff04007388 */ /* 0x0005e80000000800 */
[----:B------:R-:W-:Y:S01]  /*0ce0*/  ISETP.NE.AND P0, PT, R38, RZ, PT ;  /* 0x000000ff2600720c */ /* 0x000fe20003f05270 */
[----:B--2---:R-:W-:-:S12]  /*0cf0*/  VIADD R4, R4, 0x80 ;  /* 0x0000008004047836 */ /* 0x004fd80000000000 */
[----:B------:R-:W-:Y:S05]  /*0d00*/  @P0 BRA `(.L_x_11) ;  /* 0xfffffffc00ec0947 */ /* 0x000fea000383ffff */
.L_x_8:
[----:B------:R-:W-:Y:S05]  /*0d10*/  BSYNC.RECONVERGENT B0 ;  /* 0x0000000000007941 */ /* 0x000fea0003800200 */
.L_x_7:
[----:B------:R-:W2:Y:S01]  /*0d20*/  LDCU UR4, c[0x0][0x3c8] ;  /* 0x00007900ff0477ac */ /* 0x000ea20008000800 */
[C---:B------:R-:W-:Y:S01]  /*0d30*/  IMAD.SHL.U32 R4, R3.reuse, 0x20, RZ ;  /* 0x0000002003047824 */ /* 0x040fe200078e00ff */
[----:B------:R-:W3:Y:S01]  /*0d40*/  LDC.64 R68, c[0x0][0x380] ;  /* 0x0000e000ff447b82 */ /* 0x000ee20000000a00 */
[----:B------:R-:W-:Y:S01]  /*0d50*/  ISETP.GT.U32.AND P1, PT, R3, 0xff, PT ;  /* 0x000000ff0300780c */ /* 0x000fe20003f24070 */
[----:B------:R-:W4:Y:S01]  /*0d60*/  LDCU UR6, c[0x0][0x3c4] ;  /* 0x00007880ff0677ac */ /* 0x000f220008000800 */
[----:B------:R-:W-:Y:S01]  /*0d70*/  BSSY.RECONVERGENT B0, `(.L_x_12) ;  /* 0x000006a000007945 */ /* 0x000fe20003800200 */
[----:B------:R-:W-:Y:S01]  /*0d80*/  LOP3.LUT R4, R4, 0x7c00, RZ, 0xc0, !PT ;  /* 0x00007c0004047812 */ /* 0x000fe200078ec0ff */
[----:B------:R-:W-:Y:S01]  /*0d90*/  UMOV UR5, 0xffffffff ;  /* 0xffffffff00057882 */ /* 0x000fe20000000000 */
[----:B------:R-:W-:-:S03]  /*0da0*/  P2R R85, PR, RZ, 0x2 ;  /* 0x00000002ff557803 */ /* 0x000fc60000000000 */
[----:B------:R-:W-:Y:S02]  /*0db0*/  IMAD.IADD R51, R5, 0x1, R4 ;  /* 0x0000000105337824 */ /* 0x000fe400078e0204 */
[----:B------:R-:W-:Y:S01]  /*0dc0*/  IMAD.MOV.U32 R4, RZ, RZ, RZ ;  /* 0x000000ffff047224 */ /* 0x000fe200078e00ff */
[----:B--2---:R-:W-:Y:S01]  /*0dd0*/  USHF.L.U32 UR4, UR5, UR4, URZ ;  /* 0x0000000405047299 */ /* 0x004fe200080006ff */
[----:B----45:R-:W-:Y:S02]  /*0de0*/  SHF.R.U64 R39, R22, UR6, R23 ;  /* 0x0000000616277c19 */ /* 0x030fe40008001217 */
[----:B------:R-:W-:Y:S02]  /*0df0*/  SHF.R.U64 R66, R24, UR6, R25 ;  /* 0x0000000618427c19 */ /* 0x000fe40008001219 */
[----:B------:R-:W-:Y:S02]  /*0e00*/  SHF.R.U64 R64, R26, UR6, R27 ;  /* 0x000000061a407c19 */ /* 0x000fe4000800121b */
[----:B------:R-:W-:-:S02]  /*0e10*/  SHF.R.U64 R60, R28, UR6, R29 ;  /* 0x000000061c3c7c19 */ /* 0x000fc4000800121d */
[----:B------:R-:W-:Y:S02]  /*0e20*/  LOP3.LUT R39, R39, UR4, RZ, 0x30, !PT ;  /* 0x0000000427277c12 */ /* 0x000fe4000f8e30ff */
[----:B------:R-:W-:Y:S02]  /*0e30*/  LOP3.LUT R66, R66, UR4, RZ, 0x30, !PT ;  /* 0x0000000442427c12 */ /* 0x000fe4000f8e30ff */
[----:B------:R-:W-:Y:S01]  /*0e40*/  LOP3.LUT R64, R64, UR4, RZ, 0x30, !PT ;  /* 0x0000000440407c12 */ /* 0x000fe2000f8e30ff */
[--C-:B------:R-:W-:Y:S01]  /*0e50*/  IMAD R59, R39, 0x4, R51.reuse ;  /* 0x00000004273b7824 */ /* 0x100fe200078e0233 */
[----:B------:R-:W-:Y:S01]  /*0e60*/  LOP3.LUT R60, R60, UR4, RZ, 0x30, !PT ;  /* 0x000000043c3c7c12 */ /* 0x000fe2000f8e30ff */
[----:B------:R-:W-:Y:S01]  /*0e70*/  IMAD R57, R66, 0x4, R51 ;  /* 0x0000000442397824 */ /* 0x000fe200078e0233 */
[----:B------:R-:W-:Y:S01]  /*0e80*/  SHF.R.U64 R56, R30, UR6, R31 ;  /* 0x000000061e387c19 */ /* 0x000fe2000800121f */
[----:B-1----:R-:W-:Y:S01]  /*0e90*/  IMAD R36, R64, 0x4, R51 ;  /* 0x0000000440247824 */ /* 0x002fe200078e0233 */
[----:B------:R-:W-:Y:S01]  /*0ea0*/  SHF.R.U64 R52, R32, UR6, R33 ;  /* 0x0000000620347c19 */ /* 0x000fe20008001221 */
[----:B------:R-:W-:Y:S01]  /*0eb0*/  IMAD R38, R60, 0x4, R51 ;  /* 0x000000043c267824 */ /* 0x000fe200078e0233 */
[----:B------:R-:W-:Y:S01]  /*0ec0*/  LOP3.LUT R56, R56, UR4, RZ, 0x30, !PT ;  /* 0x0000000438387c12 */ /* 0x000fe2000f8e30ff */
[----:B------:R-:W-:Y:S01]  /*0ed0*/  NOP ;  /* 0x0000000000007918 */ /* 0x000fe20000000000 */
[----:B------:R-:W-:Y:S01]  /*0ee0*/  LOP3.LUT R52, R52, UR4, RZ, 0x30, !PT ;  /* 0x0000000434347c12 */ /* 0x000fe2000f8e30ff */
[----:B------:R-:W-:Y:S01]  /*0ef0*/  ATOMS.POPC.INC.32 RZ, [R59+URZ] ;  /* 0x000000003bff7f8c */ /* 0x000fe2000d8000ff */
[----:B------:R-:W-:Y:S01]  /*0f00*/  SHF.R.U64 R62, R34, UR6, R35 ;  /* 0x00000006223e7c19 */ /* 0x000fe20008001223 */
[----:B0-----:R-:W-:Y:S01]  /*0f10*/  IMAD R40, R56, 0x4, R51 ;  /* 0x0000000438287824 */ /* 0x001fe200078e0233 */
[----:B------:R-:W-:Y:S01]  /*0f20*/  SHF.R.U64 R58, R20, UR6, R21 ;  /* 0x00000006143a7c19 */ /* 0x000fe20008001215 */
[----:B------:R-:W-:Y:S01]  /*0f30*/  ATOMS.POPC.INC.32 RZ, [R57+URZ] ;  /* 0x0000000039ff7f8c */ /* 0x000fe2000d8000ff */
[----:B------:R-:W-:Y:S01]  /*0f40*/  SHF.R.U64 R54, R18, UR6, R19 ;  /* 0x0000000612367c19 */ /* 0x000fe20008001213 */
[----:B------:R-:W-:Y:S01]  /*0f50*/  IMAD R41, R52, 0x4, R51 ;  /* 0x0000000434297824 */ /* 0x000fe200078e0233 */
[----:B------:R-:W-:Y:S01]  /*0f60*/  SHF.R.U64 R49, R16, UR6, R17 ;  /* 0x0000000610317c19 */ /* 0x000fe20008001211 */
[----:B------:R0:W-:Y:S01]  /*0f70*/  ATOMS.POPC.INC.32 RZ, [R36+URZ] ;  /* 0x0000000024ff7f8c */ /* 0x0001e2000d8000ff */
[----:B------:R-:W-:-:S02]  /*0f80*/  LOP3.LUT R62, R62, UR4, RZ, 0x30, !PT ;  /* 0x000000043e3e7c12 */ /* 0x000fc4000f8e30ff */
[----:B------:R-:W-:Y:S01]  /*0f90*/  LOP3.LUT R58, R58, UR4, RZ, 0x30, !PT ;  /* 0x000000043a3a7c12 */ /* 0x000fe2000f8e30ff */
[----:B------:R1:W-:Y:S01]  /*0fa0*/  ATOMS.POPC.INC.32 RZ, [R38+URZ] ;  /* 0x0000000026ff7f8c */ /* 0x0003e2000d8000ff */
[----:B------:R-:W-:Y:S01]  /*0fb0*/  SHF.R.U64 R44, R8, UR6, R9 ;  /* 0x00000006082c7c19 */ /* 0x000fe20008001209 */
[----:B------:R-:W-:Y:S01]  /*0fc0*/  IMAD R55, R62, 0x4, R51 ;  /* 0x000000043e377824 */ /* 0x000fe200078e0233 */
[----:B------:R-:W-:Y:S01]  /*0fd0*/  LOP3.LUT R54, R54, UR4, RZ, 0x30, !PT ;  /* 0x0000000436367c12 */ /* 0x000fe2000f8e30ff */
[----:B------:R2:W-:Y:S01]  /*0fe0*/  ATOMS.POPC.INC.32 RZ, [R40+URZ] ;  /* 0x0000000028ff7f8c */ /* 0x0005e2000d8000ff */
[----:B0-----:R-:W-:Y:S01]  /*0ff0*/  SHF.R.U64 R36, R14, UR6, R15 ;  /* 0x000000060e247c19 */ /* 0x001fe2000800120f */
[----:B------:R-:W-:Y:S01]  /*1000*/  IMAD R53, R58, 0x4, R51 ;  /* 0x000000043a357824 */ /* 0x000fe200078e0233 */
[----:B------:R-:W-:Y:S01]  /*1010*/  SHF.R.U64 R43, R6, UR6, R7 ;  /* 0x00000006062b7c19 */ /* 0x000fe20008001207 */
[----:B------:R0:W-:Y:S01]  /*1020*/  ATOMS.POPC.INC.32 RZ, [R41+URZ] ;  /* 0x0000000029ff7f8c */ /* 0x0001e2000d8000ff */
[----:B-1----:R-:W-:Y:S01]  /*1030*/  SHF.R.U64 R38, R12, UR6, R13 ;  /* 0x000000060c267c19 */ /* 0x002fe2000800120d */
[----:B------:R-:W-:Y:S01]  /*1040*/  IMAD R50, R54, 0x4, R51 ;  /* 0x0000000436327824 */ /* 0x000fe200078e0233 */
[----:B------:R-:W-:Y:S01]  /*1050*/  LOP3.LUT R49, R49, UR4, RZ, 0x30, !PT ;  /* 0x0000000431317c12 */ /* 0x000fe2000f8e30ff */
[----:B------:R1:W-:Y:S01]  /*1060*/  ATOMS.POPC.INC.32 RZ, [R55+URZ] ;  /* 0x0000000037ff7f8c */ /* 0x0003e2000d8000ff */
[----:B------:R-:W-:-:S02]  /*1070*/  SHF.R.U64 R42, R10, UR6, R11 ;  /* 0x000000060a2a7c19 */ /* 0x000fc4000800120b */
[----:B------:R-:W-:Y:S01]  /*1080*/  LOP3.LUT R36, R36, UR4, RZ, 0x30, !PT ;  /* 0x0000000424247c12 */ /* 0x000fe2000f8e30ff */
[----:B------:R1:W-:Y:S01]  /*1090*/  ATOMS.POPC.INC.32 RZ, [R53+URZ] ;  /* 0x0000000035ff7f8c */ /* 0x0003e2000d8000ff */
[----:B------:R-:W-:Y:S02]  /*10a0*/  LOP3.LUT R38, R38, UR4, RZ, 0x30, !PT ;  /* 0x0000000426267c12 */ /* 0x000fe4000f8e30ff */
[----:B--2---:R-:W-:Y:S01]  /*10b0*/  LOP3.LUT R40, R44, UR4, RZ, 0x30, !PT ;  /* 0x000000042c287c12 */ /* 0x004fe2000f8e30ff */
[--C-:B------:R-:W-:Y:S01]  /*10c0*/  IMAD R44, R36, 0x4, R51.reuse ;  /* 0x00000004242c7824 */ /* 0x100fe200078e0233 */
[----:B0-----:R-:W-:Y:S01]  /*10d0*/  LOP3.LUT R41, R43, UR4, RZ, 0x30, !PT ;  /* 0x000000042b297c12 */ /* 0x001fe2000f8e30ff */
[--C-:B------:R-:W-:Y:S01]  /*10e0*/  IMAD R43, R49, 0x4, R51.reuse ;  /* 0x00000004312b7824 */ /* 0x100fe200078e0233 */
[----:B------:R-:W-:Y:S01]  /*10f0*/  LOP3.LUT R42, R42, UR4, RZ, 0x30, !PT ;  /* 0x000000042a2a7c12 */ /* 0x000fe2000f8e30ff */
[--C-:B------:R-:W-:Y:S01]  /*1100*/  IMAD R45, R38, 0x4, R51.reuse ;  /* 0x00000004262d7824 */ /* 0x100fe200078e0233 */
[----:B------:R1:W-:Y:S01]  /*1110*/  ATOMS.POPC.INC.32 RZ, [R50+URZ] ;  /* 0x0000000032ff7f8c */ /* 0x0003e2000d8000ff */
[----:B------:R-:W-:-:S02]  /*1120*/  IMAD R46, R40, 0x4, R51 ;  /* 0x00000004282e7824 */ /* 0x000fc400078e0233 */
[--C-:B------:R-:W-:Y:S01]  /*1130*/  IMAD R47, R41, 0x4, R51.reuse ;  /* 0x00000004292f7824 */ /* 0x100fe200078e0233 */
[----:B------:R1:W-:Y:S01]  /*1140*/  ATOMS.POPC.INC.32 RZ, [R43+URZ] ;  /* 0x000000002bff7f8c */ /* 0x0003e2000d8000ff */
[----:B------:R-:W-:-:S03]  /*1150*/  IMAD R48, R42, 0x4, R51 ;  /* 0x000000042a307824 */ /* 0x000fc600078e0233 */
[----:B------:R1:W-:Y:S04]  /*1160*/  ATOMS.POPC.INC.32 RZ, [R44+URZ] ;  /* 0x000000002cff7f8c */ /* 0x0003e8000d8000ff */
[----:B------:R1:W-:Y:S04]  /*1170*/  ATOMS.POPC.INC.32 RZ, [R45+URZ] ;  /* 0x000000002dff7f8c */ /* 0x0003e8000d8000ff */
[----:B------:R1:W-:Y:S04]  /*1180*/  ATOMS.POPC.INC.32 RZ, [R46+URZ] ;  /* 0x000000002eff7f8c */ /* 0x0003e8000d8000ff */
[----:B------:R1:W-:Y:S04]  /*1190*/  ATOMS.POPC.INC.32 RZ, [R47+URZ] ;  /* 0x000000002fff7f8c */ /* 0x0003e8000d8000ff */
[----:B------:R1:W-:Y:S01]  /*11a0*/  ATOMS.POPC.INC.32 RZ, [R48+URZ] ;  /* 0x0000000030ff7f8c */ /* 0x0003e2000d8000ff */
[----:B------:R-:W-:Y:S06]  /*11b0*/  BAR.SYNC.DEFER_BLOCKING 0x0 ;  /* 0x0000000000007b1d */ /* 0x000fec0000010000 */
[----:B---3--:R-:W-:Y:S05]  /*11c0*/  @P1 BRA `(.L_x_13) ;  /* 0x0000000000901947 */ /* 0x008fea0003800000 */
[----:B------:R-:W-:-:S05]  /*11d0*/  IMAD R61, R3, 0x4, R5 ;  /* 0x00000004033d7824 */ /* 0x000fca00078e0205 */
[----:B------:R-:W-:Y:S04]  /*11e0*/  LDS R4, [R61] ;  /* 0x000000003d047984 */ /* 0x000fe80000000800 */
[----:B------:R-:W0:Y:S04]  /*11f0*/  LDS R63, [R61+0x400] ;  /* 0x000400003d3f7984 */ /* 0x000e280000000800 */
[----:B------:R-:W2:Y:S04]  /*1200*/  LDS R65, [R61+0x800] ;  /* 0x000800003d417984 */ /* 0x000ea80000000800 */
[----:B------:R-:W3:Y:S04]  /*1210*/  LDS R67, [R61+0xc00] ;  /* 0x000c00003d437984 */ /* 0x000ee80000000800 */
[----:B------:R-:W4:Y:S04]  /*1220*/  LDS R71, [R61+0x1000] ;  /* 0x001000003d477984 */ /* 0x000f280000000800 */
[----:B------:R-:W5:Y:S04]  /*1230*/  LDS R73, [R61+0x1400] ;  /* 0x001400003d497984 */ /* 0x000f680000000800 */
[----:B------:R-:W1:Y:S04]  /*1240*/  LDS R75, [R61+0x1800] ;  /* 0x001800003d4b7984 */ /* 0x000e680000000800 */
[----:B------:R-:W1:Y:S04]  /*1250*/  LDS R77, [R61+0x1c00] ;  /* 0x001c00003d4d7984 */ /* 0x000e680000000800 */
[----:B------:R-:W1:Y:S04]  /*1260*/  LDS R79, [R61+0x2000] ;  /* 0x002000003d4f7984 */ /* 0x000e680000000800 */
[----:B------:R-:W1:Y:S04]  /*1270*/  LDS R81, [R61+0x2400] ;  /* 0x002400003d517984 */ /* 0x000e680000000800 */
[----:B------:R-:W1:Y:S01]  /*1280*/  LDS R83, [R61+0x2800] ;  /* 0x002800003d537984 */ /* 0x000e620000000800 */
[----:B0-----:R-:W-:-:S03]  /*1290*/  IMAD.IADD R70, R4, 0x1, R63 ;  /* 0x0000000104467824 */ /* 0x001fc600078e023f */
[----:B------:R-:W-:Y:S01]  /*12a0*/  STS [R61], RZ ;  /* 0x000000ff3d007388 */ /* 0x000fe20000000800 */
[----:B--2---:R-:W-:-:S03]  /*12b0*/  IMAD.IADD R72, R70, 0x1, R65 ;  /* 0x0000000146487824 */ /* 0x004fc600078e0241 */
[----:B------:R-:W0:Y:S01]  /*12c0*/  LDS R63, [R61+0x2c00] ;  /* 0x002c00003d3f7984 */ /* 0x000e220000000800 */
[----:B---3--:R-:W-:-:S03]  /*12d0*/  IMAD.IADD R74, R72, 0x1, R67 ;  /* 0x00000001484a7824 */ /* 0x008fc600078e0243 */
[----:B------:R-:W-:Y:S01]  /*12e0*/  STS [R61+0x800], R70 ;  /* 0x000800463d007388 */ /* 0x000fe20000000800 */
[----:B----4-:R-:W-:-:S03]  /*12f0*/  IMAD.IADD R76, R74, 0x1, R71 ;  /* 0x000000014a4c7824 */ /* 0x010fc600078e0247 */
[----:B------:R-:W-:Y:S01]  /*1300*/  STS [R61+0xc00], R72 ;  /* 0x000c00483d007388 */ /* 0x000fe20000000800 */
[----:B-----5:R-:W-:-:S03]  /*1310*/  IMAD.IADD R78, R76, 0x1, R73 ;  /* 0x000000014c4e7824 */ /* 0x020fc600078e0249 */
[----:B------:R-:W-:Y:S01]  /*1320*/  STS [R61+0x1000], R74 ;  /* 0x0010004a3d007388 */ /* 0x000fe20000000800 */
[----:B-1----:R-:W-:-:S03]  /*1330*/  IMAD.IADD R80, R78, 0x1, R75 ;  /* 0x000000014e507824 */ /* 0x002fc600078e024b */
[----:B------:R-:W-:Y:S01]  /*1340*/  STS [R61+0x1400], R76 ;  /* 0x0014004c3d007388 */ /* 0x000fe20000000800 */
[----:B------:R-:W-:-:S03]  /*1350*/  IMAD.IADD R82, R80, 0x1, R77 ;  /* 0x0000000150527824 */ /* 0x000fc600078e024d */
[----:B------:R-:W-:Y:S01]  /*1360*/  STS [R61+0x1800], R78 ;  /* 0x0018004e3d007388 */ /* 0x000fe20000000800 */
[----:B------:R-:W-:-:S03]  /*1370*/  IMAD.IADD R84, R82, 0x1, R79 ;  /* 0x0000000152547824 */ /* 0x000fc600078e024f */
[----:B------:R-:W-:Y:S01]  /*1380*/  STS [R61+0x1c00], R80 ;  /* 0x001c00503d007388 */ /* 0x000fe20000000800 */
[----:B------:R-:W-:-:S03]  /*1390*/  IMAD.IADD R86, R84, 0x1, R81 ;  /* 0x0000000154567824 */ /* 0x000fc600078e0251 */
[----:B------:R-:W-:Y:S01]  /*13a0*/  STS [R61+0x2000], R82 ;  /* 0x002000523d007388 */ /* 0x000fe20000000800 */
[----:B------:R-:W-:-:S03]  /*13b0*/  IMAD.IADD R88, R86, 0x1, R83 ;  /* 0x0000000156587824 */ /* 0x000fc600078e0253 */
[----:B------:R-:W-:Y:S04]  /*13c0*/  STS [R61+0x2400], R84 ;  /* 0x002400543d007388 */ /* 0x000fe80000000800 */
[----:B------:R-:W-:Y:S04]  /*13d0*/  STS [R61+0x2800], R86 ;  /* 0x002800563d007388 */ /* 0x000fe80000000800 */
[----:B------:R-:W-:Y:S04]  /*13e0*/  STS [R61+0x2c00], R88 ;  /* 0x002c00583d007388 */ /* 0x000fe80000000800 */
[----:B------:R0:W-:Y:S02]  /*13f0*/  STS [R61+0x400], R4 ;  /* 0x000400043d007388 */ /* 0x0001e40000000800 */
[----:B0-----:R-:W-:-:S07]  /*1400*/  IMAD.IADD R4, R88, 0x1, R63 ;  /* 0x0000000158047824 */ /* 0x001fce00078e023f */
.L_x_13:
[----:B------:R-:W-:Y:S05]  /*1410*/  BSYNC.RECONVERGENT B0 ;  /* 0x0000000000007941 */ /* 0x000fea0003800200 */
.L_x_12:
[----:B------:R-:W-:Y:S01]  /*1420*/  ISETP.NE.AND P0, PT, R4, 0x1680, PT ;  /* 0x000016800400780c */ /* 0x000fe20003f05270 */
[----:B------:R-:W-:-:S03]  /*1430*/  IMAD R61, R37, 0x100, R3 ;  /* 0x00000100253d7824 */ /* 0x000fc600078e0203 */
[----:B------:R-:W-:Y:S01]  /*1440*/  ISETP.LT.U32.AND P0, PT, R3, 0x100, !P0 ;  /* 0x000001000300780c */ /* 0x000fe20004701070 */
[----:B------:R-:W-:Y:S01]  /*1450*/  IMAD.WIDE R68, R61, 0x4, R68 ;  /* 0x000000043d447825 */ /* 0x000fe200078e0244 */
[----:B------:R-:W-:-:S05]  /*1460*/  @!P1 LOP3.LUT R61, R4, 0x40000000, RZ, 0xfc, !PT ;  /* 0x40000000043d9812 */ /* 0x000fca00078efcff */
[----:B------:R0:W-:Y:S06]  /*1470*/  @!P1 STG.E.STRONG.SYS desc[UR8][R68.64], R61 ;  /* 0x0000003d44009986 */ /* 0x0001ec000c115908 */
[----:B------:R-:W-:Y:S06]  /*1480*/  BAR.RED.OR.DEFER_BLOCKING 0x0, P0 ;  /* 0x0000000000007b1d */ /* 0x000fec0000014800 */
[----:B------:R-:W2:Y:S02]  /*1490*/  B2R.RESULT RZ, P0 ;  /* 0x0000000000ff731c */ /* 0x000ea40000004000 */
[----:B0-2---:R-:W-:Y:S05]  /*14a0*/  @!P0 BRA `(.L_x_14) ;  /* 0x00000008006c8947 */ /* 0x005fea0003800000 */
[----:B------:R-:W-:Y:S01]  /*14b0*/  BSSY B1, `(.L_x_15) ;  /* 0x0000030000017945 */ /* 0x000fe20003800000 */
[----:B-1----:R-:W-:-:S03]  /*14c0*/  IMAD R45, R3, 0x8, R5 ;  /* 0x00000008032d7824 */ /* 0x002fc600078e0205 */
[----:B------:R-:W-:Y:S05]  /*14d0*/  @P1 BRA `(.L_x_16) ;  /* 0x0000000000b41947 */ /* 0x000fea0003800000 */
[----:B------:R-:W0:Y:S02]  /*14e0*/  LDCU.64 UR6, c[0x0][0x398] ;  /* 0x00007300ff0677ac */ /* 0x000e240008000a00 */
[----:B0-----:R-:W-:-:S04]  /*14f0*/  LEA R42, P0, R3, UR6, 0x3 ;  /* 0x00000006032a7c11 */ /* 0x001fc8000f8018ff */
[----:B------:R-:W-:-:S05]  /*1500*/  LEA.HI.X R43, R3, UR7, RZ, 0x3, P0 ;  /* 0x00000007032b7c11 */ /* 0x000fca00080f1cff */
[----:B------:R-:W2:Y:S01]  /*1510*/  LDG.E.64 R40, desc[UR8][R42.64] ;  /* 0x000000082a287981 */ /* 0x000ea2000c1e1b00 */
[----:B------:R-:W-:-:S04]  /*1520*/  ISETP.GT.U32.AND P0, PT, R3, R39, PT ;  /* 0x000000270300720c */ /* 0x000fc80003f04070 */
[----:B------:R-:W-:-:S04]  /*1530*/  SEL R5, RZ, 0x1680, !P0 ;  /* 0x00001680ff057807 */ /* 0x000fc80004000000 */
[----:B--2---:R-:W-:Y:S01]  /*1540*/  IADD3 R40, P0, PT, R40, -R5, RZ ;  /* 0x8000000528287210 */ /* 0x004fe20007f1e0ff */
[----:B------:R-:W-:-:S03]  /*1550*/  IMAD.MOV.U32 R5, RZ, RZ, R4 ;  /* 0x000000ffff057224 */ /* 0x000fc600078e0004 */
[----:B------:R-:W-:Y:S02]  /*1560*/  IADD3.X R41, PT, PT, R41, -0x1, RZ, P0, !PT ;  /* 0xffffffff29297810 */ /* 0x000fe400007fe4ff */
[----:B------:R-:W-:-:S03]  /*1570*/  ISETP.GE.AND P0, PT, R37, 0x1, PT ;  /* 0x000000012500780c */ /* 0x000fc60003f06270 */
[----:B------:R0:W-:Y:S10]  /*1580*/  STS.64 [R45+0xb400], R40 ;  /* 0x00b400282d007388 */ /* 0x0001f40000000a00 */
[----:B------:R-:W-:Y:S05]  /*1590*/  @!P0 BRA `(.L_x_17) ;  /* 0x00000000006c8947 */ /* 0x000fea0003800000 */
[----:B------:R-:W-:Y:S01]  /*15a0*/  BSSY B0, `(.L_x_18) ;  /* 0x0000019000007945 */ /* 0x000fe20003800000 */
[----:B------:R-:W-:Y:S02]  /*15b0*/  IMAD.MOV.U32 R0, RZ, RZ, -0x1 ;  /* 0xffffffffff007424 */ /* 0x000fe400078e00ff */
[----:B------:R-:W-:Y:S02]  /*15c0*/  IMAD.MOV.U32 R36, RZ, RZ, R37 ;  /* 0x000000ffff247224 */ /* 0x000fe400078e0025 */
[----:B------:R-:W-:-:S07]  /*15d0*/  IMAD.MOV.U32 R5, RZ, RZ, R4 ;  /* 0x000000ffff057224 */ /* 0x000fce00078e0004 */
.L_x_22:
[----:B0-----:R-:W0:Y:S01]  /*15e0*/  LDC.64 R40, c[0x0][0x380] ;  /* 0x0000e000ff287b82 */ /* 0x001e220000000a00 */
[----:B------:R-:W-:Y:S01]  /*15f0*/  VIADD R47, R36, 0xffffffff ;  /* 0xffffffff242f7836 */ /* 0x000fe20000000000 */
[----:B------:R-:W-:Y:S03]  /*1600*/  BSSY B2, `(.L_x_19) ;  /* 0x0000008000027945 */ /* 0x000fe60003800000 */
[----:B------:R-:W-:-:S04]  /*1610*/  IMAD R43, R47, 0x100, R3 ;  /* 0x000001002f2b7824 */ /* 0x000fc800078e0203 */
[----:B0-----:R-:W-:-:S07]  /*1620*/  IMAD.WIDE R40, R43, 0x4, R40 ;  /* 0x000000042b287825 */ /* 0x001fce00078e0228 */
.L_x_20:
[----:B------:R-:W-:Y:S05]  /*1630*/  YIELD ;  /* 0x0000000000007946 */ /* 0x000fea0003800000 */
[----:B------:R0:W-:Y:S06]  /*1640*/  MEMBAR.SC.CTA ;  /* 0x0000000000007992 */ /* 0x0001ec0000000000 */
[----:B0-----:R-:W2:Y:S02]  /*1650*/  LDG.E.STRONG.SYS R38, desc[UR8][R40.64] ;  /* 0x0000000828267981 */ /* 0x001ea4000c1f5900 */
[----:B--2---:R-:W-:-:S13]  /*1660*/  ISETP.NE.AND P0, PT, R38, RZ, PT ;  /* 0x000000ff2600720c */ /* 0x004fda0003f05270 */
[----:B------:R-:W-:Y:S05]  /*1670*/  @!P0 BRA `(.L_x_20) ;  /* 0xfffffffc00ec8947 */ /* 0x000fea000383ffff */
[----:B------:R-:W-:Y:S05]  /*1680*/  BSYNC B2 ;  /* 0x0000000000027941 */ /* 0x000fea0003800000 */
.L_x_19:
[----:B------:R-:W-:Y:S01]  /*1690*/  BSSY.RECONVERGENT B2, `(.L_x_21) ;  /* 0x0000006000027945 */ /* 0x000fe20003800200 */
[C---:B------:R-:W-:Y:S02]  /*16a0*/  ISETP.GT.AND P0, PT, R38.reuse, -0x1, PT ;  /* 0xffffffff2600780c */ /* 0x040fe40003f04270 */
[----:B------:R-:W-:Y:S01]  /*16b0*/  LOP3.LUT R38, R38, 0x3fffffff, RZ, 0xc0, !PT ;  /* 0x3fffffff26267812 */ /* 0x000fe200078ec0ff */
[----:B------:R-:W-:Y:S05]  /*16c0*/  WARPSYNC.EXCLUSIVE R0 ;  /* 0x0000000000007348 */ /* 0x000fea0003a00000 */
[----:B------:R-:W-:-:S05]  /*16d0*/  IMAD.IADD R5, R38, 0x1, R5 ;  /* 0x0000000126057824 */ /* 0x000fca00078e0205 */
[----:B------:R-:W-:-:S07]  /*16e0*/  VOTE.ANY R0, PT, P0 ;  /* 0x0000000000007806 */ /* 0x000fce00000e0100 */
[----:B------:R-:W-:Y:S05]  /*16f0*/  BSYNC.RECONVERGENT B2 ;  /* 0x0000000000027941 */ /* 0x000fea0003800200 */
.L_x_21:
[----:B------:R-:W-:Y:S01]  /*1700*/  ISETP.GT.U32.AND P1, PT, R36, 0x1, PT ;  /* 0x000000012400780c */ /* 0x000fe20003f24070 */
[----:B------:R-:W-:-:S12]  /*1710*/  IMAD.MOV.U32 R36, RZ, RZ, R47 ;  /* 0x000000ffff247224 */ /* 0x000fd800078e002f */
[----:B------:R-:W-:Y:S05]  /*1720*/  @P0 BRA P1, `(.L_x_22) ;  /* 0xfffffffc00ac0947 */ /* 0x000fea000083ffff */
[----:B------:R-:W-:Y:S05]  /*1730*/  BSYNC B0 ;  /* 0x0000000000007941 */ /* 0x000fea0003800000 */
.L_x_18:
[----:B------:R1:W2:Y:S02]  /*1740*/  LDS.64 R40, [R45+0xb400] ;  /* 0x00b400002d287984 */ /* 0x0002a40000000a00 */
.L_x_17:
[C---:B------:R-:W-:Y:S01]  /*1750*/  IMAD.IADD R43, R5.reuse, 0x1, -R4 ;  /* 0x00000001052b7824 */ /* 0x040fe200078e0a04 */
[----:B------:R-:W-:-:S04]  /*1760*/  LOP3.LUT R5, R5, 0x80000000, RZ, 0xfc, !PT ;  /* 0x8000000005057812 */ /* 0x000fc800078efcff */
[C---:B0-2---:R-:W-:Y:S01]  /*1770*/  IADD3 R40, P0, PT, R43.reuse, R40, RZ ;  /* 0x000000282b287210 */ /* 0x045fe20007f1e0ff */
[----:B------:R0:W-:Y:S03]  /*1780*/  STG.E.STRONG.SYS desc[UR8][R68.64], R5 ;  /* 0x0000000544007986 */ /* 0x0001e6000c115908 */
[----:B------:R-:W-:-:S05]  /*1790*/  LEA.HI.X.SX32 R41, R43, R41, 0x1, P0 ;  /* 0x000000292b297211 */ /* 0x000fca00000f0eff */
[----:B------:R0:W-:Y:S04]  /*17a0*/  STS.64 [R45+0xb400], R40 ;  /* 0x00b400282d007388 */ /* 0x0001e80000000a00 */
.L_x_16:
[----:B------:R-:W-:Y:S05]  /*17b0*/  BSYNC B1 ;  /* 0x0000000000017941 */ /* 0x000fea0003800000 */
.L_x_15:
[----:B0-----:R-:W0:Y:S01]  /*17c0*/  LDC.64 R40, c[0x0][0x390] ;  /* 0x0000e400ff287b82 */ /* 0x001e220000000a00 */
[----:B------:R-:W-:-:S04]  /*17d0*/  IMAD.MOV.U32 R0, RZ, RZ, 0x1680 ;  /* 0x00001680ff007424 */ /* 0x000fc800078e00ff */
[----:B------:R-:W-:-:S03]  /*17e0*/  IMAD R0, R37, R0, 0x1680 ;  /* 0x0000168025007424 */ /* 0x000fc600078e0200 */
[----:B------:R-:W2:Y:S01]  /*17f0*/  LDC R47, c[0x0][0x3c0] ;  /* 0x0000f000ff2f7b82 */ /* 0x000ea20000000800 */
[----:B0-----:R-:W-:Y:S02]  /*1800*/  ISETP.EQ.U32.AND P1, PT, R40, RZ, PT ;  /* 0x000000ff2800720c */ /* 0x001fe40003f22070 */
[----:B--2---:R-:W-:-:S04]  /*1810*/  ISETP.GE.AND P0, PT, R0, R47, PT ;  /* 0x0000002f0000720c */ /* 0x004fc80003f06270 */
[----:B------:R-:W-:-:S04]  /*1820*/  ISETP.EQ.OR.EX P0, PT, R41, RZ, !P0, P1 ;  /* 0x000000ff2900720c */ /* 0x000fc80004702710 */
[----:B------:R-:W-:-:S13]  /*1830*/  ISETP.GT.U32.OR P0, PT, R3, 0xff, P0 ;  /* 0x000000ff0300780c */ /* 0x000fda0000704470 */
[----:B------:R-:W-:Y:S05]  /*1840*/  @P0 BRA `(.L_x_23) ;  /* 0x0000000000240947 */ /* 0x000fea0003800000 */
[----:B------:R-:W0:Y:S01]  /*1850*/  LDS.64 R42, [R45+0xb400] ;  /* 0x00b400002d2a7984 */ /* 0x000e220000000a00 */
[C---:B------:R-:W-:Y:S02]  /*1860*/  ISETP.GT.U32.AND P0, PT, R3.reuse, R39, PT ;  /* 0x000000270300720c */ /* 0x040fe40003f04070 */
[----:B------:R-:W-:Y:S02]  /*1870*/  SHF.R.S32.HI R5, RZ, 0x1f, R4 ;  /* 0x0000001fff057819 */ /* 0x000fe40000011404 */
[----:B------:R-:W-:Y:S02]  /*1880*/  SEL R49, RZ, 0x1680, !P0 ;  /* 0x00001680ff317807 */ /* 0x000fe40004000000 */
[----:B------:R-:W-:-:S04]  /*1890*/  LEA R40, P2, R3, R40, 0x3 ;  /* 0x0000002803287211 */ /* 0x000fc800078418ff */
[----:B------:R-:W-:Y:S02]  /*18a0*/  LEA.HI.X R41, R3, R41, RZ, 0x3, P2 ;  /* 0x0000002903297211 */ /* 0x000fe400010f1cff */
[----:B0-----:R-:W-:-:S04]  /*18b0*/  IADD3 R4, P0, P1, R42, R49, R4 ;  /* 0x000000312a047210 */ /* 0x001fc8000791e004 */
[----:B------:R-:W-:-:S05]  /*18c0*/  IADD3.X R5, PT, PT, R43, RZ, R5, P0, P1 ;  /* 0x000000ff2b057210 */ /* 0x000fca00007e2405 */
[----:B------:R0:W-:Y:S04]  /*18d0*/  STG.E.64 desc[UR8][R40.64], R4 ;  /* 0x0000000428007986 */ /* 0x0001e8000c101b08 */
.L_x_23:
[----:B------:R-:W-:Y:S05]  /*18e0*/  WARPSYNC.ALL ;  /* 0x0000000000007948 */ /* 0x000fea0003800000 */
[----:B------:R-:W2:Y:S08]  /*18f0*/  S2UR UR6, SR_CgaCtaId ;  /* 0x00000000000679c3 */ /* 0x000eb00000008800 */
[----:B------:R-:W-:Y:S01]  /*1900*/  BAR.SYNC.DEFER_BLOCKING 0x0 ;  /* 0x0000000000007b1d */ /* 0x000fe20000010000 */
[----:B------:R-:W-:-:S05]  /*1910*/  ISETP.GT.AND P0, PT, R0, R47, PT ;  /* 0x0000002f0000720c */ /* 0x000fca0003f04270 */
[----:B------:R-:W-:Y:S02]  /*1920*/  UMOV UR5, 0x400 ;  /* 0x0000040000057882 */ /* 0x000fe40000000000 */
[----:B--2---:R-:W-:-:S06]  /*1930*/  ULEA UR5, UR6, UR5, 0x18 ;  /* 0x0000000506057291 */ /* 0x004fcc000f8ec0ff */
[----:B0-----:R-:W-:-:S06]  /*1940*/  LEA R4, R39, UR5, 0x3 ;  /* 0x0000000527047c11 */ /* 0x001fcc000f8e18ff */
[----:B------:R-:W0:Y:S01]  /*1950*/  LDS.64 R4, [R4+0xb400] ;  /* 0x00b4000004047984 */ /* 0x000e220000000a00 */
[----:B------:R-:W-:Y:S05]  /*1960*/  @P0 BRA `(.L_x_24) ;  /* 0x0000000000600947 */ /* 0x000fea0003800000 */
[----:B------:R-:W2:Y:S01]  /*1970*/  LDCU.64 UR6, c[0x0][0x3a0] ;  /* 0x00007400ff0677ac */ /* 0x000ea20008000a00 */
[C---:B------:R-:W-:Y:S02]  /*1980*/  LOP3.LUT R37, R3.reuse, 0x3e0, RZ, 0xc0, !PT ;  /* 0x000003e003257812 */ /* 0x040fe400078ec0ff */
[----:B------:R-:W-:-:S05]  /*1990*/  LOP3.LUT R2, R3, 0x1f, RZ, 0xc0, !PT ;  /* 0x0000001f03027812 */ /* 0x000fca00078ec0ff */
[----:B------:R-:W-:-:S05]  /*19a0*/  IMAD R37, R37, 0xf, R2 ;  /* 0x0000000f25257824 */ /* 0x000fca00078e0202 */
[----:B0-----:R-:W-:-:S05]  /*19b0*/  IADD3 R0, P0, PT, R37, R4, RZ ;  /* 0x0000000425007210 */ /* 0x001fca0007f1e0ff */
[----:B------:R-:W-:Y:S01]  /*19c0*/  IMAD.X R5, RZ, RZ, R5, P0 ;  /* 0x000000ffff057224 */ /* 0x000fe200000e0605 */
[----:B--2---:R-:W-:-:S04]  /*19d0*/  LEA R2, P0, R0, UR6, 0x3 ;  /* 0x0000000600027c11 */ /* 0x004fc8000f8018ff */
[----:B------:R-:W-:-:S05]  /*19e0*/  LEA.HI.X R3, R0, UR7, R5, 0x3, P0 ;  /* 0x0000000700037c11 */ /* 0x000fca00080f1c05 */
[----:B------:R-:W-:Y:S04]  /*19f0*/  STG.E.64 desc[UR8][R2.64], R22 ;  /* 0x0000001602007986 */ /* 0x000fe8000c101b08 */
        /* <DEDUP_REMOVED lines=13> */
[----:B------:R-:W-:Y:S01]  /*1ad0*/  STG.E.64 desc[UR8][R2.64+0xe00], R10 ;  /* 0x000e000a02007986 */ /* 0x000fe2000c101b08 */
[----:B------:R-:W-:Y:S05]  /*1ae0*/  EXIT ;  /* 0x000000000000794d */ /* 0x000fea0003800000 */
.L_x_24:
[----:B------:R-:W2:Y:S01]  /*1af0*/  LDCU.64 UR6, c[0x0][0x3a0] ;  /* 0x00007400ff0677ac */ /* 0x000ea20008000a00 */
[----:B------:R-:W-:Y:S01]  /*1b00*/  LOP3.LUT R39, R3, 0x3e0, RZ, 0xc0, !PT ;  /* 0x000003e003277812 */ /* 0x000fe200078ec0ff */
[----:B------:R-:W-:Y:S01]  /*1b10*/  IMAD R37, R37, -0x1680, R47 ;  /* 0xffffe98025257824 */ /* 0x000fe200078e022f */
[----:B------:R-:W-:-:S05]  /*1b20*/  LOP3.LUT R2, R3, 0x1f, RZ, 0xc0, !PT ;  /* 0x0000001f03027812 */ /* 0x000fca00078ec0ff */
[----:B------:R-:W-:-:S04]  /*1b30*/  IMAD R39, R39, 0xf, R2 ;  /* 0x0000000f27277824 */ /* 0x000fc800078e0202 */
[C---:B------:R-:W-:Y:S01]  /*1b40*/  VIADD R2, R39.reuse, 0x20 ;  /* 0x0000002027027836 */ /* 0x040fe20000000000 */
[C---:B0-----:R-:W-:Y:S01]  /*1b50*/  IADD3 R0, P0, PT, R39.reuse, R4, RZ ;  /* 0x0000000427007210 */ /* 0x041fe20007f1e0ff */
[C---:B------:R-:W-:Y:S01]  /*1b60*/  VIADD R4, R39.reuse, 0x40 ;  /* 0x0000004027047836 */ /* 0x040fe20000000000 */
[CC--:B------:R-:W-:Y:S01]  /*1b70*/  ISETP.GE.AND P3, PT, R39.reuse, R37.reuse, PT ;  /* 0x000000252700720c */ /* 0x0c0fe20003f66270 */
[C---:B------:R-:W-:Y:S01]  /*1b80*/  VIADD R36, R39.reuse, 0x60 ;  /* 0x0000006027247836 */ /* 0x040fe20000000000 */
[-C--:B------:R-:W-:Y:S01]  /*1b90*/  ISETP.GE.AND P4, PT, R2, R37.reuse, PT ;  /* 0x000000250200720c */ /* 0x080fe20003f86270 */
[----:B------:R-:W-:Y:S01]  /*1ba0*/  IMAD.X R5, RZ, RZ, R5, P0 ;  /* 0x000000ffff057224 */ /* 0x000fe200000e0605 */
[-C--:B------:R-:W-:Y:S01]  /*1bb0*/  ISETP.GE.AND P5, PT, R4, R37.reuse, PT ;  /* 0x000000250400720c */ /* 0x080fe20003fa6270 */
[C---:B------:R-:W-:Y:S01]  /*1bc0*/  VIADD R4, R39.reuse, 0x80 ;  /* 0x0000008027047836 */ /* 0x040fe20000000000 */
[----:B--2---:R-:W-:Y:S01]  /*1bd0*/  LEA R2, P0, R0, UR6, 0x3 ;  /* 0x0000000600027c11 */ /* 0x004fe2000f8018ff */
[C---:B------:R-:W-:Y:S01]  /*1be0*/  VIADD R38, R39.reuse, 0xc0 ;  /* 0x000000c027267836 */ /* 0x040fe20000000000 */
[-C--:B------:R-:W-:Y:S01]  /*1bf0*/  ISETP.GE.AND P6, PT, R36, R37.reuse, PT ;  /* 0x000000252400720c */ /* 0x080fe20003fc6270 */
[C---:B------:R-:W-:Y:S01]  /*1c00*/  VIADD R36, R39.reuse, 0xa0 ;  /* 0x000000a027247836 */ /* 0x040fe20000000000 */
[----:B------:R-:W-:Y:S01]  /*1c10*/  LEA.HI.X R3, R0, UR7, R5, 0x3, P0 ;  /* 0x0000000700037c11 */ /* 0x000fe200080f1c05 */
[C---:B------:R-:W-:Y:S01]  /*1c20*/  VIADD R0, R39.reuse, 0xe0 ;  /* 0x000000e027007836 */ /* 0x040fe20000000000 */
[-C--:B------:R-:W-:Y:S01]  /*1c30*/  ISETP.GE.AND P0, PT, R4, R37.reuse, PT ;  /* 0x000000250400720c */ /* 0x080fe20003f06270 */
[C---:B------:R-:W-:Y:S01]  /*1c40*/  VIADD R4, R39.reuse, 0x100 ;  /* 0x0000010027047836 */ /* 0x040fe20000000000 */
[-C--:B------:R-:W-:Y:S01]  /*1c50*/  ISETP.GE.AND P1, PT, R36, R37.reuse, PT ;  /* 0x000000252400720c */ /* 0x080fe20003f26270 */
[----:B------:R0:W-:Y:S01]  /*1c60*/  @!P3 STG.E.64 desc[UR8][R2.64], R22 ;  /* 0x000000160200b986 */ /* 0x0001e2000c101b08 */
[-C--:B------:R-:W-:Y:S01]  /*1c70*/  ISETP.GE.AND P3, PT, R0, R37.reuse, PT ;  /* 0x000000250000720c */ /* 0x080fe20003f66270 */
[C---:B------:R-:W-:Y:S01]  /*1c80*/  VIADD R0, R39.reuse, 0x120 ;  /* 0x0000012027007836 */ /* 0x040fe20000000000 */
[-C--:B------:R-:W-:Y:S01]  /*1c90*/  ISETP.GE.AND P2, PT, R38, R37.reuse, PT ;  /* 0x000000252600720c */ /* 0x080fe20003f46270 */
[----:B------:R0:W-:Y:S01]  /*1ca0*/  @!P4 STG.E.64 desc[UR8][R2.64+0x100], R24 ;  /* 0x000100180200c986 */ /* 0x0001e2000c101b08 */
[----:B------:R-:W-:Y:S01]  /*1cb0*/  ISETP.GE.AND P4, PT, R4, R37, PT ;  /* 0x000000250400720c */ /* 0x000fe20003f86270 */
[----:B------:R-:W-:-:S02]  /*1cc0*/  VIADD R4, R39, 0x140 ;  /* 0x0000014027047836 */ /* 0x000fc40000000000 */
[----:B------:R0:W-:Y:S01]  /*1cd0*/  @!P5 STG.E.64 desc[UR8][R2.64+0x200], R26 ;  /* 0x0002001a0200d986 */ /* 0x0001e2000c101b08 */
[-C--:B------:R-:W-:Y:S01]  /*1ce0*/  ISETP.GE.AND P5, PT, R0, R37.reuse, PT ;  /* 0x000000250000720c */ /* 0x080fe20003fa6270 */
[C---:B------:R-:W-:Y:S02]  /*1cf0*/  VIADD R0, R39.reuse, 0x160 ;  /* 0x0000016027007836 */ /* 0x040fe40000000000 */
[----:B------:R0:W-:Y:S01]  /*1d00*/  @!P6 STG.E.64 desc[UR8][R2.64+0x300], R28 ;  /* 0x0003001c0200e986 */ /* 0x0001e2000c101b08 */
[-C--:B------:R-:W-:Y:S01]  /*1d10*/  ISETP.GE.AND P6, PT, R4, R37.reuse, PT ;  /* 0x000000250400720c */ /* 0x080fe20003fc6270 */
[C---:B------:R-:W-:Y:S02]  /*1d20*/  VIADD R4, R39.reuse, 0x180 ;  /* 0x0000018027047836 */ /* 0x040fe40000000000 */
[----:B------:R0:W-:Y:S01]  /*1d30*/  @!P0 STG.E.64 desc[UR8][R2.64+0x400], R30 ;  /* 0x0004001e02008986 */ /* 0x0001e2000c101b08 */
[----:B------:R-:W-:Y:S01]  /*1d40*/  ISETP.GE.AND P0, PT, R0, R37, PT ;  /* 0x000000250000720c */ /* 0x000fe20003f06270 */
[----:B------:R-:W-:-:S02]  /*1d50*/  VIADD R0, R39, 0x1a0 ;  /* 0x000001a027007836 */ /* 0x000fc40000000000 */
[----:B------:R0:W-:Y:S01]  /*1d60*/  @!P1 STG.E.64 desc[UR8][R2.64+0x500], R32 ;  /* 0x0005002002009986 */ /* 0x0001e2000c101b08 */
[-C--:B------:R-:W-:Y:S01]  /*1d70*/  ISETP.GE.AND P1, PT, R4, R37.reuse, PT ;  /* 0x000000250400720c */ /* 0x080fe20003f26270 */
[----:B------:R-:W-:Y:S02]  /*1d80*/  VIADD R4, R39, 0x1c0 ;  /* 0x000001c027047836 */ /* 0x000fe40000000000 */
[----:B------:R0:W-:Y:S01]  /*1d90*/  @!P2 STG.E.64 desc[UR8][R2.64+0x600], R34 ;  /* 0x000600220200a986 */ /* 0x0001e2000c101b08 */
[----:B------:R-:W-:-:S03]  /*1da0*/  ISETP.GE.AND P2, PT, R0, R37, PT ;  /* 0x000000250000720c */ /* 0x000fc60003f46270 */
[----:B------:R0:W-:Y:S01]  /*1db0*/  @!P3 STG.E.64 desc[UR8][R2.64+0x700], R20 ;  /* 0x000700140200b986 */ /* 0x0001e2000c101b08 */
[----:B------:R-:W-:-:S03]  /*1dc0*/  ISETP.GE.AND P3, PT, R4, R37, PT ;  /* 0x000000250400720c */ /* 0x000fc60003f66270 */
[----:B------:R0:W-:Y:S04]  /*1dd0*/  @!P4 STG.E.64 desc[UR8][R2.64+0x800], R18 ;  /* 0x000800120200c986 */ /* 0x0001e8000c101b08 */
[----:B------:R0:W-:Y:S04]  /*1de0*/  @!P5 STG.E.64 desc[UR8][R2.64+0x900], R16 ;  /* 0x000900100200d986 */ /* 0x0001e8000c101b08 */
[----:B------:R0:W-:Y:S04]  /*1df0*/  @!P6 STG.E.64 desc[UR8][R2.64+0xa00], R14 ;  /* 0x000a000e0200e986 */ /* 0x0001e8000c101b08 */
[----:B------:R0:W-:Y:S04]  /*1e00*/  @!P0 STG.E.64 desc[UR8][R2.64+0xb00], R12 ;  /* 0x000b000c02008986 */ /* 0x0001e8000c101b08 */
[----:B------:R0:W-:Y:S04]  /*1e10*/  @!P1 STG.E.64 desc[UR8][R2.64+0xc00], R8 ;  /* 0x000c000802009986 */ /* 0x0001e8000c101b08 */
[----:B------:R0:W-:Y:S01]  /*1e20*/  @!P2 STG.E.64 desc[UR8][R2.64+0xd00], R6 ;  /* 0x000d00060200a986 */ /* 0x0001e2000c101b08 */
[----:B------:R-:W-:Y:S05]  /*1e30*/  @P3 EXIT ;  /* 0x000000000000394d */ /* 0x000fea0003800000 */
[----:B------:R-:W-:Y:S01]  /*1e40*/  STG.E.64 desc[UR8][R2.64+0xe00], R10 ;  /* 0x000e000a02007986 */ /* 0x000fe2000c101b08 */
[----:B------:R-:W-:Y:S05]  /*1e50*/  EXIT ;  /* 0x000000000000794d */ /* 0x000fea0003800000 */
.L_x_14:
[----:B------:R-:W-:Y:S01]  /*1e60*/  IMAD.MOV.U32 R2, RZ, RZ, RZ ;  /* 0x000000ffff027224 */ /* 0x000fe200078e00ff */
[C---:B------:R-:W-:Y:S01]  /*1e70*/  ISETP.GT.U32.AND P0, PT, R3.reuse, 0x1f, PT ;  /* 0x0000001f0300780c */ /* 0x040fe20003f04070 */
[----:B------:R-:W-:Y:S05]  /*1e80*/  WARPSYNC.ALL ;  /* 0x0000000000007948 */ /* 0x000fea0003800000 */
[----:B------:R-:W-:-:S04]  /*1e90*/  IMAD.HI.U32 R68, R3, 0x15555556, R2 ;  /* 0x1555555603447827 */ /* 0x000fc800078e0002 */
[----:B------:R-:W-:-:S05]  /*1ea0*/  IMAD R61, R68, 0x4, R5 ;  /* 0x00000004443d7824 */ /* 0x000fca00078e0205 */
[----:B------:R0:W-:Y:S01]  /*1eb0*/  STS [R61+0x3410], R4 ;  /* 0x003410043d007388 */ /* 0x0001e20000000800 */
[----:B------:R-:W-:Y:S06]  /*1ec0*/  BAR.SYNC.DEFER_BLOCKING 0x0 ;  /* 0x0000000000007b1d */ /* 0x000fec0000010000 */
[----:B------:R-:W-:Y:S05]  /*1ed0*/  @P0 BRA `(.L_x_25) ;  /* 0x0000000000dc0947 */ /* 0x000fea0003800000 */
[----:B------:R-:W-:Y:S01]  /*1ee0*/  IMAD R63, R3, 0x34, R5 ;  /* 0x00000034033f7824 */ /* 0x000fe200078e0205 */
[----:B------:R-:W-:-:S04]  /*1ef0*/  UMOV UR5, 0xffffffff ;  /* 0xffffffff00057882 */ /* 0x000fc80000000000 */
[----:B------:R-:W-:Y:S04]  /*1f00*/  LDS R65, [R63+0x3410] ;  /* 0x003410003f417984 */ /* 0x000fe80000000800 */
[----:B------:R-:W-:Y:S04]  /*1f10*/  LDS R68, [R63+0x3414] ;  /* 0x003414003f447984 */ /* 0x000fe80000000800 */
[----:B------:R-:W2:Y:S04]  /*1f20*/  LDS R67, [R63+0x3418] ;  /* 0x003418003f437984 */ /* 0x000ea80000000800 */
[----:B------:R-:W-:Y:S04]  /*1f30*/  LDS R69, [R63+0x341c] ;  /* 0x00341c003f457984 */ /* 0x000fe80000000800 */
[----:B------:R-:W3:Y:S04]  /*1f40*/  LDS R70, [R63+0x3420] ;  /* 0x003420003f467984 */ /* 0x000ee80000000800 */
[----:B------:R-:W-:Y:S04]  /*1f50*/  LDS R71, [R63+0x3424] ;  /* 0x003424003f477984 */ /* 0x000fe80000000800 */
[----:B------:R-:W4:Y:S04]  /*1f60*/  LDS R72, [R63+0x3428] ;  /* 0x003428003f487984 */ /* 0x000f280000000800 */
[----:B------:R-:W-:Y:S04]  /*1f70*/  LDS R73, [R63+0x342c] ;  /* 0x00342c003f497984 */ /* 0x000fe80000000800 */
[----:B------:R-:W5:Y:S04]  /*1f80*/  LDS R74, [R63+0x3430] ;  /* 0x003430003f4a7984 */ /* 0x000f680000000800 */
[----:B------:R-:W-:Y:S04]  /*1f90*/  LDS R75, [R63+0x3434] ;  /* 0x003434003f4b7984 */ /* 0x000fe80000000800 */
[----:B------:R-:W0:Y:S04]  /*1fa0*/  LDS R76, [R63+0x3438] ;  /* 0x003438003f4c7984 */ /* 0x000e280000000800 */
[----:B------:R-:W1:Y:S01]  /*1fb0*/  LDS R77, [R63+0x343c] ;  /* 0x00343c003f4d7984 */ /* 0x000e620000000800 */
[----:B--2---:R-:W-:-:S04]  /*1fc0*/  IADD3 R78, PT, PT, R67, R68, R65 ;  /* 0x00000044434e7210 */ /* 0x004fc80007ffe041 */
[----:B---3--:R-:W-:-:S04]  /*1fd0*/  IADD3 R78, PT, PT, R70, R78, R69 ;  /* 0x0000004e464e7210 */ /* 0x008fc80007ffe045 */
[----:B----4-:R-:W-:-:S04]  /*1fe0*/  IADD3 R78, PT, PT, R72, R78, R71 ;  /* 0x0000004e484e7210 */ /* 0x010fc80007ffe047 */
[----:B-----5:R-:W-:-:S04]  /*1ff0*/  IADD3 R78, PT, PT, R74, R78, R73 ;  /* 0x0000004e4a4e7210 */ /* 0x020fc80007ffe049 */
[----:B0-----:R-:W-:-:S05]  /*2000*/  IADD3 R78, PT, PT, R76, R78, R75 ;  /* 0x0000004e4c4e7210 */ /* 0x001fca0007ffe04b */
[----:B-1----:R-:W-:Y:S01]  /*2010*/  IMAD.IADD R77, R77, 0x1, R78 ;  /* 0x000000014d4d7824 */ /* 0x002fe200078e024e */
[----:B------:R-:W-:Y:S06]  /*2020*/  BRA.DIV UR5, `(.L_x_26) ;  /* 0x0000004a05307947 */ /* 0x000fec000b800000 */
[----:B------:R-:W0:Y:S02]  /*2030*/  SHFL.UP P0, R78, R77, 0x1, RZ ;  /* 0x042000004d4e7989 */ /* 0x000e2400000000ff */
[----:B0-----:R-:W-:-:S05]  /*2040*/  @P0 IMAD.IADD R78, R77, 0x1, R78 ;  /* 0x000000014d4e0824 */ /* 0x001fca00078e024e */
[----:B------:R-:W0:Y:S02]  /*2050*/  SHFL.UP P0, R79, R78, 0x2, RZ ;  /* 0x044000004e4f7989 */ /* 0x000e2400000000ff */
[----:B0-----:R-:W-:-:S05]  /*2060*/  @P0 IMAD.IADD R79, R78, 0x1, R79 ;  /* 0x000000014e4f0824 */ /* 0x001fca00078e024f */
[----:B------:R-:W0:Y:S02]  /*2070*/  SHFL.UP P0, R80, R79, 0x4, RZ ;  /* 0x048000004f507989 */ /* 0x000e2400000000ff */
[----:B0-----:R-:W-:-:S05]  /*2080*/  @P0 IMAD.IADD R80, R79, 0x1, R80 ;  /* 0x000000014f500824 */ /* 0x001fca00078e0250 */
[----:B------:R-:W0:Y:S02]  /*2090*/  SHFL.UP P0, R81, R80, 0x8, RZ ;  /* 0x0500000050517989 */ /* 0x000e2400000000ff */
[----:B0-----:R-:W-:-:S05]  /*20a0*/  @P0 IMAD.IADD R81, R80, 0x1, R81 ;  /* 0x0000000150510824 */ /* 0x001fca00078e0251 */
[----:B------:R0:W1:Y:S02]  /*20b0*/  SHFL.UP P0, R82, R81, 0x10, RZ ;  /* 0x0600000051527989 */ /* 0x00006400000000ff */
.L_x_102:
[----:B-1----:R-:W-:-:S04]  /*20c0*/  @P0 IMAD.IADD R82, R81, 0x1, R82 ;  /* 0x0000000151520824 */ /* 0x002fc800078e0252 */
[----:B------:R-:W-:-:S04]  /*20d0*/  IMAD.IADD R82, R82, 0x1, -R77 ;  /* 0x0000000152527824 */ /* 0x000fc800078e0a4d */
[----:B------:R-:W-:Y:S01]  /*20e0*/  IMAD.IADD R65, R65, 0x1, R82 ;  /* 0x0000000141417824 */ /* 0x000fe200078e0252 */
[----:B------:R2:W-:Y:S03]  /*20f0*/  STS [R63+0x3410], R82 ;  /* 0x003410523f007388 */ /* 0x0005e60000000800 */
        /* <DEDUP_REMOVED lines=19> */
[----:B------:R2:W-:Y:S04]  /*2230*/  STS [R63+0x3438], R75 ;  /* 0x0034384b3f007388 */ /* 0x0005e80000000800 */
[----:B------:R2:W-:Y:S02]  /*2240*/  STS [R63+0x343c], R76 ;  /* 0x00343c4c3f007388 */ /* 0x0005e40000000800 */
.L_x_25:
[----:B------:R-:W-:Y:S05]  /*2250*/  WARPSYNC.ALL ;  /* 0x0000000000007948 */ /* 0x000fea0003800000 */
[----:B------:R-:W-:Y:S01]  /*2260*/  BAR.SYNC.DEFER_BLOCKING 0x0 ;  /* 0x0000000000007b1d */ /* 0x000fe20000010000 */
[----:B------:R-:W-:-:S05]  /*2270*/  ISETP.NE.AND P0, PT, R85, RZ, PT ;  /* 0x000000ff5500720c */ /* 0x000fca0003f05270 */
[----:B------:R-:W-:Y:S01]  /*2280*/  BSSY.RECONVERGENT B0, `(.L_x_27) ;  /* 0x0000028000007945 */ /* 0x000fe20003800200 */
[----:B0-----:R-:W0:Y:S07]  /*2290*/  LDS R61, [R61+0x3410] ;  /* 0x003410003d3d7984 */ /* 0x001e2e0000000800 */
[----:B------:R-:W-:Y:S05]  /*22a0*/  @P0 BRA `(.L_x_28) ;  /* 0x0000000000940947 */ /* 0x000fea0003800000 */
[----:B--2---:R-:W-:-:S05]  /*22b0*/  IMAD R63, R3, 0x4, R5 ;  /* 0x00000004033f7824 */ /* 0x004fca00078e0205 */
[----:B------:R-:W0:Y:S04]  /*22c0*/  LDS R68, [R63] ;  /* 0x000000003f447984 */ /* 0x000e280000000800 */
        /* <DEDUP_REMOVED lines=8> */
[----:B------:R-:W1:Y:S04]  /*2350*/  LDS R86, [R63+0x2400] ;  /* 0x002400003f567984 */ /* 0x000e680000000800 */
[----:B------:R-:W1:Y:S01]  /*2360*/  LDS R88, [R63+0x2800] ;  /* 0x002800003f587984 */ /* 0x000e620000000800 */
[----:B0-----:R-:W-:-:S03]  /*2370*/  IMAD.IADD R68, R61, 0x1, R68 ;  /* 0x000000013d447824 */ /* 0x001fc600078e0244 */
[----:B------:R-:W0:Y:S01]  /*2380*/  LDS R90, [R63+0x2c00] ;  /* 0x002c00003f5a7984 */ /* 0x000e220000000800 */
[C---:B--2---:R-:W-:Y:S02]  /*2390*/  IMAD.IADD R70, R61.reuse, 0x1, R70 ;  /* 0x000000013d467824 */ /* 0x044fe400078e0246 */
[C---:B---3--:R-:W-:Y:S01]  /*23a0*/  IMAD.IADD R72, R61.reuse, 0x1, R72 ;  /* 0x000000013d487824 */ /* 0x048fe200078e0248 */
[----:B------:R3:W-:Y:S01]  /*23b0*/  STS [R63], R68 ;  /* 0x000000443f007388 */ /* 0x0007e20000000800 */
[----:B----4-:R-:W-:-:S03]  /*23c0*/  IMAD.IADD R74, R61, 0x1, R74 ;  /* 0x000000013d4a7824 */ /* 0x010fc600078e024a */
[----:B------:R3:W-:Y:S01]  /*23d0*/  STS [R63+0x400], R70 ;  /* 0x000400463f007388 */ /* 0x0007e20000000800 */
[----:B-----5:R-:W-:-:S03]  /*23e0*/  IMAD.IADD R76, R61, 0x1, R76 ;  /* 0x000000013d4c7824 */ /* 0x020fc600078e024c */
[----:B------:R3:W-:Y:S01]  /*23f0*/  STS [R63+0x800], R72 ;  /* 0x000800483f007388 */ /* 0x0007e20000000800 */
[----:B-1----:R-:W-:-:S03]  /*2400*/  IMAD.IADD R78, R61, 0x1, R78 ;  /* 0x000000013d4e7824 */ /* 0x002fc600078e024e */
[----:B------:R3:W-:Y:S01]  /*2410*/  STS [R63+0xc00], R74 ;  /* 0x000c004a3f007388 */ /* 0x0007e20000000800 */
[----:B------:R-:W-:-:S03]  /*2420*/  IMAD.IADD R80, R61, 0x1, R80 ;  /* 0x000000013d507824 */ /* 0x000fc600078e0250 */
        /* <DEDUP_REMOVED lines=9> */
[----:B0-----:R-:W-:-:S03]  /*24c0*/  IMAD.IADD R90, R61, 0x1, R90 ;  /* 0x000000013d5a7824 */ /* 0x001fc600078e025a */
[----:B------:R3:W-:Y:S04]  /*24d0*/  STS [R63+0x2400], R86 ;  /* 0x002400563f007388 */ /* 0x0007e80000000800 */
[----:B------:R3:W-:Y:S04]  /*24e0*/  STS [R63+0x2800], R88 ;  /* 0x002800583f007388 */ /* 0x0007e80000000800 */
[----:B------:R3:W-:Y:S02]  /*24f0*/  STS [R63+0x2c00], R90 ;  /* 0x002c005a3f007388 */ /* 0x0007e40000000800 */
.L_x_28:
[----:B------:R-:W-:Y:S05]  /*2500*/  BSYNC.RECONVERGENT B0 ;  /* 0x0000000000007941 */ /* 0x000fea0003800200 */
.L_x_27:
[----:B------:R-:W-:Y:S01]  /*2510*/  BAR.SYNC.DEFER_BLOCKING 0x0 ;  /* 0x0000000000007b1d */ /* 0x000fe20000010000 */
[----:B------:R-:W-:-:S05]  /*2520*/  R2P PR, R39, 0x7f ;  /* 0x0000007f27007804 */ /* 0x000fca0000000000 */
[----:B------:R-:W-:Y:S08]  /*2530*/  BSSY.RECONVERGENT B0, `(.L_x_29) ;  /* 0x0000021000007945 */ /* 0x000ff00003800200 */
[----:B--23--:R-:W-:Y:S02]  /*2540*/  VOTE.ANY R63, PT, P0 ;  /* 0x00000000003f7806 */ /* 0x00cfe400000e0100 */
[----:B------:R-:W-:-:S02]  /*2550*/  VOTE.ANY R68, PT, P1 ;  /* 0x0000000000447806 */ /* 0x000fc400008e0100 */
[----:B------:R-:W-:Y:S02]  /*2560*/  @!P0 LOP3.LUT R63, RZ, R63, RZ, 0x33, !PT ;  /* 0x0000003fff3f8212 */ /* 0x000fe400078e33ff */
[----:B------:R-:W-:Y:S02]  /*2570*/  VOTE.ANY R70, PT, P2 ;  /* 0x0000000000467806 */ /* 0x000fe400010e0100 */
[----:B------:R-:W-:Y:S02]  /*2580*/  @!P1 LOP3.LUT R68, RZ, R68, RZ, 0x33, !PT ;  /* 0x00000044ff449212 */ /* 0x000fe400078e33ff */
[----:B------:R-:W-:Y:S02]  /*2590*/  VOTE.ANY R72, PT, P3 ;  /* 0x0000000000487806 */ /* 0x000fe400018e0100 */
[----:B------:R-:W-:Y:S02]  /*25a0*/  @!P2 LOP3.LUT R70, RZ, R70, RZ, 0x33, !PT ;  /* 0x00000046ff46a212 */ /* 0x000fe400078e33ff */
[----:B------:R-:W-:-:S02]  /*25b0*/  LOP3.LUT R63, R68, R63, RZ, 0xc0, !PT ;  /* 0x0000003f443f7212 */ /* 0x000fc400078ec0ff */
[----:B------:R-:W-:Y:S02]  /*25c0*/  @!P3 LOP3.LUT R72, RZ, R72, RZ, 0x33, !PT ;  /* 0x00000048ff48b212 */ /* 0x000fe400078e33ff */
[----:B------:R-:W-:Y:S02]  /*25d0*/  LOP3.LUT R63, R70, R63, RZ, 0xc0, !PT ;  /* 0x0000003f463f7212 */ /* 0x000fe400078ec0ff */
[----:B------:R-:W-:Y:S02]  /*25e0*/  VOTE.ANY R68, PT, P4 ;  /* 0x0000000000447806 */ /* 0x000fe400020e0100 */
[----:B------:R-:W-:Y:S02]  /*25f0*/  LOP3.LUT P0, RZ, R39, 0x80, RZ, 0xc0, !PT ;  /* 0x0000008027ff7812 */ /* 0x000fe4000780c0ff */
[----:B------:R-:W-:Y:S01]  /*2600*/  LOP3.LUT R63, R72, R63, RZ, 0xc0, !PT ;  /* 0x0000003f483f7212 */ /* 0x000fe200078ec0ff */
[----:B------:R-:W2:Y:S01]  /*2610*/  S2R R39, SR_LEMASK ;  /* 0x0000000000277919 */ /* 0x000ea20000003a00 */
[----:B------:R-:W-:-:S02]  /*2620*/  VOTE.ANY R70, PT, P5 ;  /* 0x0000000000467806 */ /* 0x000fc400028e0100 */
[----:B------:R-:W-:Y:S02]  /*2630*/  @!P4 LOP3.LUT R68, RZ, R68, RZ, 0x33, !PT ;  /* 0x00000044ff44c212 */ /* 0x000fe400078e33ff */
[----:B------:R-:W-:Y:S02]  /*2640*/  @!P5 LOP3.LUT R70, RZ, R70, RZ, 0x33, !PT ;  /* 0x00000046ff46d212 */ /* 0x000fe400078e33ff */
[----:B------:R-:W-:Y:S02]  /*2650*/  LOP3.LUT R63, R68, R63, RZ, 0xc0, !PT ;  /* 0x0000003f443f7212 */ /* 0x000fe400078ec0ff */
[----:B------:R-:W-:Y:S02]  /*2660*/  VOTE.ANY R68, PT, P6 ;  /* 0x0000000000447806 */ /* 0x000fe400030e0100 */
[----:B------:R-:W-:Y:S02]  /*2670*/  LOP3.LUT R63, R70, R63, RZ, 0xc0, !PT ;  /* 0x0000003f463f7212 */ /* 0x000fe400078ec0ff */
[----:B------:R-:W-:-:S02]  /*2680*/  VOTE.ANY R70, PT, P0 ;  /* 0x0000000000467806 */ /* 0x000fc400000e0100 */
[----:B------:R-:W-:Y:S02]  /*2690*/  @!P6 LOP3.LUT R68, RZ, R68, RZ, 0x33, !PT ;  /* 0x00000044ff44e212 */ /* 0x000fe400078e33ff */
[----:B------:R-:W-:Y:S02]  /*26a0*/  @!P0 LOP3.LUT R70, RZ, R70, RZ, 0x33, !PT ;  /* 0x00000046ff468212 */ /* 0x000fe400078e33ff */
[----:B------:R-:W-:-:S04]  /*26b0*/  LOP3.LUT R63, R68, R63, RZ, 0xc0, !PT ;  /* 0x0000003f443f7212 */ /* 0x000fc800078ec0ff */
[----:B------:R-:W-:Y:S01]  /*26c0*/  LOP3.LUT R70, R70, R63, RZ, 0xc0, !PT ;  /* 0x0000003f46467212 */ /* 0x000fe200078ec0ff */
[----:B------:R-:W-:-:S03]  /*26d0*/  IMAD.MOV.U32 R63, RZ, RZ, RZ ;  /* 0x000000ffff3f7224 */ /* 0x000fc600078e00ff */
[----:B------:R-:W3:Y:S01]  /*26e0*/  FLO.U32 R67, R70 ;  /* 0x0000004600437300 */ /* 0x000ee200000e0000 */
[----:B--2---:R-:W-:-:S07]  /*26f0*/  LOP3.LUT R68, R39, R70, RZ, 0xc0, !PT ;  /* 0x0000004627447212 */ /* 0x004fce00078ec0ff */
[----:B------:R-:W2:Y:S01]  /*2700*/  POPC R68, R68 ;  /* 0x0000004400447309 */ /* 0x000ea20000000000 */
[----:B---3--:R-:W-:-:S13]  /*2710*/  ISETP.NE.AND P0, PT, R0, R67, PT ;  /* 0x000000430000720c */ /* 0x008fda0003f05270 */
[----:B--2---:R-:W-:Y:S05]  /*2720*/  @P0 BRA `(.L_x_30) ;  /* 0x0000000000040947 */ /* 0x004fea0003800000 */
[----:B------:R2:W3:Y:S02]  /*2730*/  ATOMS.ADD R63, [R59], R68 ;  /* 0x000000443b3f738c */ /* 0x0004e40000000000 */
.L_x_30:
[----:B------:R-:W-:Y:S05]  /*2740*/  BSYNC.RECONVERGENT B0 ;  /* 0x0000000000007941 */ /* 0x000fea0003800200 */
.L_x_29:
[----:B------:R-:W-:Y:S01]  /*2750*/  R2P PR, R66, 0x7f ;  /* 0x0000007f42007804 */ /* 0x000fe20000000000 */
[----:B------:R-:W-:Y:S01]  /*2760*/  BSSY.RECONVERGENT B0, `(.L_x_31) ;  /* 0x0000021000007945 */ /* 0x000fe20003800200 */
[----:B------:R-:W-:-:S11]  /*2770*/  IMAD.MOV.U32 R65, RZ, RZ, RZ ;  /* 0x000000ffff417224 */ /* 0x000fd600078e00ff */
[----:B--2---:R-:W-:Y:S02]  /*2780*/  VOTE.ANY R59, PT, P0 ;  /* 0x00000000003b7806 */ /* 0x004fe400000e0100 */
[----:B------:R-:W-:Y:S02]  /*2790*/  VOTE.ANY R70, PT, P1 ;  /* 0x0000000000467806 */ /* 0x000fe400008e0100 */
[----:B------:R-:W-:Y:S02]  /*27a0*/  @!P0 LOP3.LUT R59, RZ, R59, RZ, 0x33, !PT ;  /* 0x0000003bff3b8212 */ /* 0x000fe400078e33ff */
[----:B------:R-:W-:Y:S02]  /*27b0*/  @!P1 LOP3.LUT R70, RZ, R70, RZ, 0x33, !PT ;  /* 0x00000046ff469212 */ /* 0x000fe400078e33ff */
[----:B------:R-:W-:Y:S02]  /*27c0*/  VOTE.ANY R72, PT, P2 ;  /* 0x0000000000487806 */ /* 0x000fe400010e0100 */
[----:B------:R-:W-:-:S02]  /*27d0*/  LOP3.LUT R59, R70, R59, RZ, 0xc0, !PT ;  /* 0x0000003b463b7212 */ /* 0x000fc400078ec0ff */
[----:B------:R-:W-:Y:S02]  /*27e0*/  @!P2 LOP3.LUT R72, RZ, R72, RZ, 0x33, !PT ;  /* 0x00000048ff48a212 */ /* 0x000fe400078e33ff */
[----:B------:R-:W-:Y:S02]  /*27f0*/  VOTE.ANY R70, PT, P3 ;  /* 0x0000000000467806 */ /* 0x000fe400018e0100 */
[----:B------:R-:W-:Y:S02]  /*2800*/  LOP3.LUT P0, RZ, R66, 0x80, RZ, 0xc0, !PT ;  /* 0x0000008042ff7812 */ /* 0x000fe4000780c0ff */
[----:B------:R-:W-:Y:S02]  /*2810*/  LOP3.LUT R59, R72, R59, RZ, 0xc0, !PT ;  /* 0x0000003b483b7212 */ /* 0x000fe400078ec0ff */
[----:B------:R-:W-:Y:S02]  /*2820*/  VOTE.ANY R66, PT, P4 ;  /* 0x0000000000427806 */ /* 0x000fe400020e0100 */
[----:B------:R-:W-:-:S02]  /*2830*/  @!P3 LOP3.LUT R70, RZ, R70, RZ, 0x33, !PT ;  /* 0x00000046ff46b212 */ /* 0x000fc400078e33ff */
[----:B------:R-:W-:Y:S02]  /*2840*/  @!P4 LOP3.LUT R66, RZ, R66, RZ, 0x33, !PT ;  /* 0x00000042ff42c212 */ /* 0x000fe400078e33ff */
[----:B------:R-:W-:Y:S02]  /*2850*/  LOP3.LUT R59, R70, R59, RZ, 0xc0, !PT ;  /* 0x0000003b463b7212 */ /* 0x000fe400078ec0ff */
[----:B------:R-:W-:Y:S02]  /*2860*/  VOTE.ANY R70, PT, P5 ;  /* 0x0000000000467806 */ /* 0x000fe400028e0100 */
[----:B------:R-:W-:Y:S02]  /*2870*/  LOP3.LUT R59, R66, R59, RZ, 0xc0, !PT ;  /* 0x0000003b423b7212 */ /* 0x000fe400078ec0ff */
[----:B------:R-:W-:Y:S02]  /*2880*/  VOTE.ANY R66, PT, P6 ;  /* 0x0000000000427806 */ /* 0x000fe400030e0100 */
[----:B------:R-:W-:-:S02]  /*2890*/  @!P5 LOP3.LUT R70, RZ, R70, RZ, 0x33, !PT ;  /* 0x00000046ff46d212 */ /* 0x000fc400078e33ff */
[----:B------:R-:W-:Y:S02]  /*28a0*/  VOTE.ANY R72, PT, P0 ;  /* 0x0000000000487806 */ /* 0x000fe400000e0100 */
[----:B------:R-:W-:Y:S02]  /*28b0*/  @!P6 LOP3.LUT R66, RZ, R66, RZ, 0x33, !PT ;  /* 0x00000042ff42e212 */ /* 0x000fe400078e33ff */
[----:B------:R-:W-:Y:S02]  /*28c0*/  LOP3.LUT R59, R70, R59, RZ, 0xc0, !PT ;  /* 0x0000003b463b7212 */ /* 0x000fe400078ec0ff */
[----:B------:R-:W-:Y:S02]  /*28d0*/  @!P0 LOP3.LUT R72, RZ, R72, RZ, 0x33, !PT ;  /* 0x00000048ff488212 */ /* 0x000fe400078e33ff */
[----:B------:R-:W-:-:S04]  /*28e0*/  LOP3.LUT R59, R66, R59, RZ, 0xc0, !PT ;  /* 0x0000003b423b7212 */ /* 0x000fc800078ec0ff */
[----:B------:R-:W-:Y:S02]  /*28f0*/  LOP3.LUT R72, R72, R59, RZ, 0xc0, !PT ;  /* 0x0000003b48487212 */ /* 0x000fe400078ec0ff */
[----:B---3--:R2:W3:Y:S02]  /*2900*/  SHFL.IDX PT, R59, R63, R67, 0x1f ;  /* 0x00001f433f3b7589 */ /* 0x0084e400000e0000 */
[----:B------:R-:W4:Y:S01]  /*2910*/  FLO.U32 R69, R72 ;  /* 0x0000004800457300 */ /* 0x000f2200000e0000 */
[----:B------:R-:W-:-:S07]  /*2920*/  LOP3.LUT R66, R39, R72, RZ, 0xc0, !PT ;  /* 0x0000004827427212 */ /* 0x000fce00078ec0ff */
[----:B------:R-:W0:Y:S01]  /*2930*/  POPC R66, R66 ;  /* 0x0000004200427309 */ /* 0x000e220000000000 */
[----:B----4-:R-:W-:-:S13]  /*2940*/  ISETP.NE.AND P0, PT, R0, R69, PT ;  /* 0x000000450000720c */ /* 0x010fda0003f05270 */
[----:B0-23--:R-:W-:Y:S05]  /*2950*/  @P0 BRA `(.L_x_32) ;  /* 0x0000000000040947 */ /* 0x00dfea0003800000 */
[----:B------:R0:W2:Y:S02]  /*2960*/  ATOMS.ADD R65, [R57], R66 ;  /* 0x000000423941738c */ /* 0x0000a40000000000 */
.L_x_32:
[----:B------:R-:W-:Y:S05]  /*2970*/  BSYNC.RECONVERGENT B0 ;  /* 0x0000000000007941 */ /* 0x000fea0003800200 */
.L_x_31:
[----:B------:R-:W-:Y:S01]  /*2980*/  R2P PR, R64, 0x7f ;  /* 0x0000007f40007804 */ /* 0x000fe20000000000 */
[----:B------:R-:W-:Y:S01]  /*2990*/  BSSY.RECONVERGENT B0, `(.L_x_33) ;  /* 0x0000022000007945 */ /* 0x000fe20003800200 */
[----:B------:R-:W-:-:S11]  /*29a0*/  IMAD.MOV.U32 R67, RZ, RZ, RZ ;  /* 0x000000ffff437224 */ /* 0x000fd600078e00ff */
[----:B0-----:R-:W-:Y:S02]  /*29b0*/  VOTE.ANY R57, PT, P0 ;  /* 0x0000000000397806 */ /* 0x001fe400000e0100 */
[----:B------:R-:W-:Y:S02]  /*29c0*/  VOTE.ANY R70, PT, P1 ;  /* 0x0000000000467806 */ /* 0x000fe400008e0100 */
[----:B------:R-:W-:Y:S02]  /*29d0*/  @!P0 LOP3.LUT R57, RZ, R57, RZ, 0x33, !PT ;  /* 0x00000039ff398212 */ /* 0x000fe400078e33ff */
[----:B------:R-:W-:Y:S02]  /*29e0*/  VOTE.ANY R72, PT, P2 ;  /* 0x0000000000487806 */ /* 0x000fe400010e0100 */
[----:B------:R-:W-:Y:S02]  /*29f0*/  @!P1 LOP3.LUT R70, RZ, R70, RZ, 0x33, !PT ;  /* 0x00000046ff469212 */ /* 0x000fe400078e33ff */
[----:B------:R-:W-:-:S02]  /*2a00*/  @!P2 LOP3.LUT R72, RZ, R72, RZ, 0x33, !PT ;  /* 0x00000048ff48a212 */ /* 0x000fc400078e33ff */
[----:B------:R-:W-:Y:S02]  /*2a10*/  LOP3.LUT R57, R70, R57, RZ, 0xc0, !PT ;  /* 0x0000003946397212 */ /* 0x000fe400078ec0ff */
[----:B------:R-:W-:Y:S02]  /*2a20*/  VOTE.ANY R70, PT, P3 ;  /* 0x0000000000467806 */ /* 0x000fe400018e0100 */
[----:B------:R-:W-:Y:S02]  /*2a30*/  LOP3.LUT R57, R72, R57, RZ, 0xc0, !PT ;  /* 0x0000003948397212 */ /* 0x000fe400078ec0ff */
[----:B------:R-:W-:Y:S02]  /*2a40*/  LOP3.LUT P0, RZ, R64, 0x80, RZ, 0xc0, !PT ;  /* 0x0000008040ff7812 */ /* 0x000fe4000780c0ff */
        /* <DEDUP_REMOVED lines=14> */
[----:B--2---:R0:W2:Y:S02]  /*2b30*/  SHFL.IDX PT, R57, R65, R69, 0x1f ;  /* 0x00001f4541397589 */ /* 0x0040a400000e0000 */
[----:B------:R-:W3:Y:S01]  /*2b40*/  FLO.U32 R72, R74 ;  /* 0x0000004a00487300 */ /* 0x000ee200000e0000 */
[----:B------:R-:W-:-:S07]  /*2b50*/  LOP3.LUT R63, R39, R74, RZ, 0xc0, !PT ;  /* 0x0000004a273f7212 */ /* 0x000fce00078ec0ff */
[----:B------:R-:W4:Y:S01]  /*2b60*/  POPC R63, R63 ;  /* 0x0000003f003f7309 */ /* 0x000f220000000000 */
[----:B---3--:R-:W-:-:S13]  /*2b70*/  ISETP.NE.AND P0, PT, R0, R72, PT ;  /* 0x000000480000720c */ /* 0x008fda0003f05270 */
[----:B0-2-4-:R-:W-:Y:S05]  /*2b80*/  @P0 BRA `(.L_x_34) ;  /* 0x0000000000080947 */ /* 0x015fea0003800000 */
[----:B------:R-:W-:-:S05]  /*2b90*/  IMAD R64, R64, 0x4, R51 ;  /* 0x0000000440407824 */ /* 0x000fca00078e0233 */
[----:B------:R0:W2:Y:S02]  /*2ba0*/  ATOMS.ADD R67, [R64], R63 ;  /* 0x0000003f4043738c */ /* 0x0000a40000000000 */
.L_x_34:
[----:B------:R-:W-:Y:S05]  /*2bb0*/  BSYNC.RECONVERGENT B0 ;  /* 0x0000000000007941 */ /* 0x000fea0003800200 */
.L_x_33:
[----:B------:R-:W-:Y:S01]  /*2bc0*/  R2P PR, R60, 0x7f ;  /* 0x0000007f3c007804 */ /* 0x000fe20000000000 */
[----:B------:R-:W-:-:S12]  /*2bd0*/  BSSY.RECONVERGENT B0, `(.L_x_35) ;  /* 0x0000022000007945 */ /* 0x000fd80003800200 */
        /* <DEDUP_REMOVED lines=22> */
[----:B------:R-:W-:Y:S01]  /*2d40*/  LOP3.LUT R64, R69, R64, RZ, 0xc0, !PT ;  /* 0x0000004045407212 */ /* 0x000fe200078ec0ff */
[----:B------:R-:W-:-:S03]  /*2d50*/  IMAD.MOV.U32 R69, RZ, RZ, RZ ;  /* 0x000000ffff457224 */ /* 0x000fc600078e00ff */
        /* <DEDUP_REMOVED lines=9> */
.L_x_36:
[----:B------:R-:W-:Y:S05]  /*2df0*/  BSYNC.RECONVERGENT B0 ;  /* 0x0000000000007941 */ /* 0x000fea0003800200 */
.L_x_35:
        /* <DEDUP_REMOVED lines=35> */
.L_x_38:
[----:B------:R-:W-:Y:S05]  /*3030*/  BSYNC.RECONVERGENT B0 ;  /* 0x0000000000007941 */ /* 0x000fea0003800200 */
.L_x_37:
        /* <DEDUP_REMOVED lines=35> */
.L_x_40:
[----:B------:R-:W-:Y:S05]  /*3270*/  BSYNC.RECONVERGENT B0 ;  /* 0x0000000000007941 */ /* 0x000fea0003800200 */
.L_x_39:
[----:B------:R-:W-:Y:S01]  /*3280*/  R2P PR, R62, 0x7f ;  /* 0x0000007f3e007804 */ /* 0x000fe20000000000 */
[----:B------:R-:W-:-:S12]  /*3290*/  BSSY.RECONVERGENT B0, `(.L_x_41) ;  /* 0x0000021000007945 */ /* 0x000fd80003800200 */
[----:B------:R-:W-:Y:S02]  /*32a0*/  VOTE.ANY R51, PT, P0 ;  /* 0x0000000000337806 */ /* 0x000fe400000e0100 */
[----:B0-----:R-:W-:Y:S02]  /*32b0*/  VOTE.ANY R52, PT, P1 ;  /* 0x0000000000347806 */ /* 0x001fe400008e0100 */
        /* <DEDUP_REMOVED lines=19> */
[----:B------:R-:W-:Y:S01]  /*33f0*/  @!P0 LOP3.LUT R70, RZ, R70, RZ, 0x33, !PT ;  /* 0x00000046ff468212 */ /* 0x000fe200078e33ff */
[----:B--2---:R0:W2:Y:S01]  /*3400*/  SHFL.IDX PT, R52, R72, R73, 0x1f ;  /* 0x00001f4948347589 */ /* 0x0040a200000e0000 */
[----:B------:R-:W-:-:S04]  /*3410*/  LOP3.LUT R51, R62, R51, RZ, 0xc0, !PT ;  /* 0x000000333e337212 */ /* 0x000fc800078ec0ff */
[----:B------:R-:W-:Y:S01]  /*3420*/  LOP3.LUT R70, R70, R51, RZ, 0xc0, !PT ;  /* 0x0000003346467212 */ /* 0x000fe200078ec0ff */
[----:B------:R-:W-:-:S03]  /*3430*/  IMAD.MOV.U32 R51, RZ, RZ, RZ ;  /* 0x000000ffff337224 */ /* 0x000fc600078e00ff */
[----:B------:R-:W3:Y:S01]  /*3440*/  FLO.U32 R71, R70 ;  /* 0x0000004600477300 */ /* 0x000ee200000e0000 */
[----:B------:R-:W-:-:S07]  /*3450*/  LOP3.LUT R62, R39, R70, RZ, 0xc0, !PT ;  /* 0x00000046273e7212 */ /* 0x000fce00078ec0ff */
[----:B------:R-:W4:Y:S01]  /*3460*/  POPC R62, R62 ;  /* 0x0000003e003e7309 */ /* 0x000f220000000000 */
[----:B---3--:R-:W-:-:S13]  /*3470*/  ISETP.NE.AND P0, PT, R0, R71, PT ;  /* 0x000000470000720c */ /* 0x008fda0003f05270 */
[----:B0-2-4-:R-:W-:Y:S05]  /*3480*/  @P0 BRA `(.L_x_42) ;  /* 0x0000000000040947 */ /* 0x015fea0003800000 */
[----:B------:R0:W2:Y:S02]  /*3490*/  ATOMS.ADD R51, [R55], R62 ;  /* 0x0000003e3733738c */ /* 0x0000a40000000000 */
.L_x_42:
[----:B------:R-:W-:Y:S05]  /*34a0*/  BSYNC.RECONVERGENT B0 ;  /* 0x0000000000007941 */ /* 0x000fea0003800200 */
.L_x_41:
[----:B------:R-:W-:Y:S01]  /*34b0*/  R2P PR, R58, 0x7f ;  /* 0x0000007f3a007804 */ /* 0x000fe20000000000 */
[----:B--2---:R2:W3:Y:S01]  /*34c0*/  SHFL.IDX PT, R51, R51, R71, 0x1f ;  /* 0x00001f4733337589 */ /* 0x0044e200000e0000 */
[----:B------:R-:W-:Y:S11]  /*34d0*/  BSSY.RECONVERGENT B0, `(.L_x_43) ;  /* 0x0000020000007945 */ /* 0x000ff60003800200 */
[----:B01----:R-:W-:-:S02]  /*34e0*/  VOTE.ANY R55, PT, P0 ;  /* 0x0000000000377806 */ /* 0x003fc400000e0100 */
[----:B------:R-:W-:Y:S02]  /*34f0*/  VOTE.ANY R70, PT, P1 ;  /* 0x0000000000467806 */ /* 0x000fe400008e0100 */
[----:B------:R-:W-:Y:S02]  /*3500*/  @!P0 LOP3.LUT R55, RZ, R55, RZ, 0x33, !PT ;  /* 0x00000037ff378212 */ /* 0x000fe400078e33ff */
[----:B------:R-:W-:Y:S02]  /*3510*/  @!P1 LOP3.LUT R70, RZ, R70, RZ, 0x33, !PT ;  /* 0x00000046ff469212 */ /* 0x000fe400078e33ff */
[----:B------:R-:W-:Y:S02]  /*3520*/  VOTE.ANY R72, PT, P2 ;  /* 0x0000000000487806 */ /* 0x000fe400010e0100 */
[----:B------:R-:W-:Y:S02]  /*3530*/  LOP3.LUT R55, R70, R55, RZ, 0xc0, !PT ;  /* 0x0000003746377212 */ /* 0x000fe400078ec0ff */
[----:B------:R-:W-:-:S02]  /*3540*/  @!P2 LOP3.LUT R72, RZ, R72, RZ, 0x33, !PT ;  /* 0x00000048ff48a212 */ /* 0x000fc400078e33ff */
[----:B------:R-:W-:Y:S02]  /*3550*/  VOTE.ANY R70, PT, P3 ;  /* 0x0000000000467806 */ /* 0x000fe400018e0100 */
[----:B------:R-:W-:Y:S02]  /*3560*/  LOP3.LUT P0, RZ, R58, 0x80, RZ, 0xc0, !PT ;  /* 0x000000803aff7812 */ /* 0x000fe4000780c0ff */
[----:B------:R-:W-:Y:S02]  /*3570*/  LOP3.LUT R55, R72, R55, RZ, 0xc0, !PT ;  /* 0x0000003748377212 */ /* 0x000fe400078ec0ff */
[----:B------:R-:W-:Y:S02]  /*3580*/  VOTE.ANY R58, PT, P4 ;  /* 0x00000000003a7806 */ /* 0x000fe400020e0100 */
[----:B------:R-:W-:Y:S02]  /*3590*/  @!P3 LOP3.LUT R70, RZ, R70, RZ, 0x33, !PT ;  /* 0x00000046ff46b212 */ /* 0x000fe400078e33ff */
[----:B------:R-:W-:-:S02]  /*35a0*/  @!P4 LOP3.LUT R58, RZ, R58, RZ, 0x33, !PT ;  /* 0x0000003aff3ac212 */ /* 0x000fc400078e33ff */
[----:B------:R-:W-:Y:S02]  /*35b0*/  LOP3.LUT R55, R70, R55, RZ, 0xc0, !PT ;  /* 0x0000003746377212 */ /* 0x000fe400078ec0ff */
[----:B------:R-:W-:Y:S02]  /*35c0*/  VOTE.ANY R70, PT, P5 ;  /* 0x0000000000467806 */ /* 0x000fe400028e0100 */
[----:B------:R-:W-:Y:S02]  /*35d0*/  LOP3.LUT R55, R58, R55, RZ, 0xc0, !PT ;  /* 0x000000373a377212 */ /* 0x000fe400078ec0ff */
[----:B------:R-:W-:Y:S02]  /*35e0*/  VOTE.ANY R58, PT, P6 ;  /* 0x00000000003a7806 */ /* 0x000fe400030e0100 */
[----:B------:R-:W-:Y:S02]  /*35f0*/  @!P5 LOP3.LUT R70, RZ, R70, RZ, 0x33, !PT ;  /* 0x00000046ff46d212 */ /* 0x000fe400078e33ff */
[----:B------:R-:W-:-:S02]  /*3600*/  VOTE.ANY R72, PT, P0 ;  /* 0x0000000000487806 */ /* 0x000fc400000e0100 */
[----:B------:R-:W-:Y:S02]  /*3610*/  @!P6 LOP3.LUT R58, RZ, R58, RZ, 0x33, !PT ;  /* 0x0000003aff3ae212 */ /* 0x000fe400078e33ff */
[----:B------:R-:W-:Y:S01]  /*3620*/  LOP3.LUT R55, R70, R55, RZ, 0xc0, !PT ;  /* 0x0000003746377212 */ /* 0x000fe200078ec0ff */
[----:B------:R-:W-:Y:S01]  /*3630*/  IMAD.MOV.U32 R70, RZ, RZ, RZ ;  /* 0x000000ffff467224 */ /* 0x000fe200078e00ff */
[----:B------:R-:W-:Y:S02]  /*3640*/  @!P0 LOP3.LUT R72, RZ, R72, RZ, 0x33, !PT ;  /* 0x00000048ff488212 */ /* 0x000fe400078e33ff */
[----:B------:R-:W-:-:S04]  /*3650*/  LOP3.LUT R55, R58, R55, RZ, 0xc0, !PT ;  /* 0x000000373a377212 */ /* 0x000fc800078ec0ff */
[----:B------:R-:W-:-:S04]  /*3660*/  LOP3.LUT R72, R72, R55, RZ, 0xc0, !PT ;  /* 0x0000003748487212 */ /* 0x000fc800078ec0ff */
[----:B------:R-:W0:Y:S01]  /*3670*/  FLO.U32 R73, R72 ;  /* 0x0000004800497300 */ /* 0x000e2200000e0000 */
[----:B------:R-:W-:-:S07]  /*3680*/  LOP3.LUT R58, R39, R72, RZ, 0xc0, !PT ;  /* 0x00000048273a7212 */ /* 0x000fce00078ec0ff */
[----:B------:R-:W1:Y:S01]  /*3690*/  POPC R58, R58 ;  /* 0x0000003a003a7309 */ /* 0x000e620000000000 */
[----:B0-----:R-:W-:-:S13]  /*36a0*/  ISETP.NE.AND P0, PT, R0, R73, PT ;  /* 0x000000490000720c */ /* 0x001fda0003f05270 */
[----:B-123--:R-:W-:Y:S05]  /*36b0*/  @P0 BRA `(.L_x_44) ;  /* 0x0000000000040947 */ /* 0x00efea0003800000 */
[----:B------:R0:W1:Y:S02]  /*36c0*/  ATOMS.ADD R70, [R53], R58 ;  /* 0x0000003a3546738c */ /* 0x0000640000000000 */
.L_x_44:
[----:B------:R-:W-:Y:S05]  /*36d0*/  BSYNC.RECONVERGENT B0 ;  /* 0x0000000000007941 */ /* 0x000fea0003800200 */
.L_x_43:
[----:B------:R-:W-:Y:S01]  /*36e0*/  R2P PR, R54, 0x7f ;  /* 0x0000007f36007804 */ /* 0x000fe20000000000 */
[----:B------:R-:W-:Y:S01]  /*36f0*/  BSSY.RECONVERGENT B0, `(.L_x_45) ;  /* 0x0000021000007945 */ /* 0x000fe20003800200 */
[----:B------:R-:W-:-:S11]  /*3700*/  IMAD.MOV.U32 R71, RZ, RZ, RZ ;  /* 0x000000ffff477224 */ /* 0x000fd600078e00ff */
[----:B0-----:R-:W-:Y:S02]  /*3710*/  VOTE.ANY R53, PT, P0 ;  /* 0x0000000000357806 */ /* 0x001fe400000e0100 */
        /* <DEDUP_REMOVED lines=23> */
[----:B-1----:R0:W1:Y:S02]  /*3890*/  SHFL.IDX PT, R53, R70, R73, 0x1f ;  /* 0x00001f4946357589 */ /* 0x00206400000e0000 */
[----:B------:R-:W2:Y:S01]  /*38a0*/  FLO.U32 R72, R74 ;  /* 0x0000004a00487300 */ /* 0x000ea200000e0000 */
[----:B------:R-:W-:-:S07]  /*38b0*/  LOP3.LUT R55, R39, R74, RZ, 0xc0, !PT ;  /* 0x0000004a27377212 */ /* 0x000fce00078ec0ff */
[----:B------:R-:W3:Y:S01]  /*38c0*/  POPC R55, R55 ;  /* 0x0000003700377309 */ /* 0x000ee20000000000 */
[----:B--2---:R-:W-:-:S13]  /*38d0*/  ISETP.NE.AND P0, PT, R0, R72, PT ;  /* 0x000000480000720c */ /* 0x004fda0003f05270 */
[----:B01-3--:R-:W-:Y:S05]  /*38e0*/  @P0 BRA `(.L_x_46) ;  /* 0x0000000000040947 */ /* 0x00bfea0003800000 */
[----:B------:R0:W1:Y:S02]  /*38f0*/  ATOMS.ADD R71, [R50], R55 ;  /* 0x000000373247738c */ /* 0x0000640000000000 */
.L_x_46:
[----:B------:R-:W-:Y:S05]  /*3900*/  BSYNC.RECONVERGENT B0 ;  /* 0x0000000000007941 */ /* 0x000fea0003800200 */
.L_x_45:
[----:B------:R-:W-:Y:S01]  /*3910*/  R2P PR, R49, 0x7f ;  /* 0x0000007f31007804 */ /* 0x000fe20000000000 */
[----:B------:R-:W-:-:S12]  /*3920*/  BSSY.RECONVERGENT B0, `(.L_x_47) ;  /* 0x0000021000007945 */ /* 0x000fd80003800200 */
        /* <DEDUP_REMOVED lines=32> */
.L_x_48:
[----:B------:R-:W-:Y:S05]  /*3b30*/  BSYNC.RECONVERGENT B0 ;  /* 0x0000000000007941 */ /* 0x000fea0003800200 */
.L_x_47:
[----:B------:R-:W-:Y:S01]  /*3b40*/  R2P PR, R36, 0x7f ;  /* 0x0000007f24007804 */ /* 0x000fe20000000000 */
[----:B-1----:R1:W2:Y:S01]  /*3b50*/  SHFL.IDX PT, R49, R49, R73, 0x1f ;  /* 0x00001f4931317589 */ /* 0x0022a200000e0000 */
[----:B------:R-:W-:Y:S11]  /*3b60*/  BSSY.RECONVERGENT B0, `(.L_x_49) ;  /* 0x0000020000007945 */ /* 0x000ff60003800200 */
[----:B0-----:R-:W-:-:S02]  /*3b70*/  VOTE.ANY R43, PT, P0 ;  /* 0x00000000002b7806 */ /* 0x001fc400000e0100 */
        /* <DEDUP_REMOVED lines=19> */
[----:B------:R-:W-:Y:S02]  /*3cb0*/  LOP3.LUT R43, R70, R43, RZ, 0xc0, !PT ;  /* 0x0000002b462b7212 */ /* 0x000fe400078ec0ff */
[----:B------:R-:W-:Y:S02]  /*3cc0*/  @!P0 LOP3.LUT R72, RZ, R72, RZ, 0x33, !PT ;  /* 0x00000048ff488212 */ /* 0x000fe400078e33ff */
[----:B------:R-:W-:-:S04]  /*3cd0*/  LOP3.LUT R43, R36, R43, RZ, 0xc0, !PT ;  /* 0x0000002b242b7212 */ /* 0x000fc800078ec0ff */
[----:B------:R-:W-:Y:S01]  /*3ce0*/  LOP3.LUT R72, R72, R43, RZ, 0xc0, !PT ;  /* 0x0000002b48487212 */ /* 0x000fe200078ec0ff */
[----:B------:R-:W-:-:S03]  /*3cf0*/  IMAD.MOV.U32 R43, RZ, RZ, RZ ;  /* 0x000000ffff2b7224 */ /* 0x000fc600078e00ff */
[----:B------:R-:W0:Y:S01]  /*3d00*/  FLO.U32 R70, R72 ;  /* 0x0000004800467300 */ /* 0x000e2200000e0000 */
[----:B------:R-:W-:-:S07]  /*3d10*/  LOP3.LUT R36, R39, R72, RZ, 0xc0, !PT ;  /* 0x0000004827247212 */ /* 0x000fce00078ec0ff */
[----:B------:R1:W3:Y:S01]  /*3d20*/  POPC R74, R36 ;  /* 0x00000024004a7309 */ /* 0x0002e20000000000 */
[----:B0-----:R-:W-:-:S13]  /*3d30*/  ISETP.NE.AND P0, PT, R0, R70, PT ;  /* 0x000000460000720c */ /* 0x001fda0003f05270 */
[----:B-123--:R-:W-:Y:S05]  /*3d40*/  @P0 BRA `(.L_x_50) ;  /* 0x0000000000040947 */ /* 0x00efea0003800000 */
[----:B------:R0:W1:Y:S02]  /*3d50*/  ATOMS.ADD R43, [R44], R74 ;  /* 0x0000004a2c2b738c */ /* 0x0000640000000000 */
.L_x_50:
[----:B------:R-:W-:Y:S05]  /*3d60*/  BSYNC.RECONVERGENT B0 ;  /* 0x0000000000007941 */ /* 0x000fea0003800200 */
.L_x_49:
[----:B------:R-:W-:Y:S01]  /*3d70*/  R2P PR, R38, 0x7f ;  /* 0x0000007f26007804 */ /* 0x000fe20000000000 */
[----:B-1----:R1:W2:Y:S01]  /*3d80*/  SHFL.IDX PT, R43, R43, R70, 0x1f ;  /* 0x00001f462b2b7589 */ /* 0x0022a200000e0000 */
[----:B------:R-:W-:Y:S01]  /*3d90*/  BSSY.RECONVERGENT B0, `(.L_x_51) ;  /* 0x0000020000007945 */ /* 0x000fe20003800200 */
[----:B0-----:R-:W-:-:S10]  /*3da0*/  IMAD.MOV.U32 R44, RZ, RZ, RZ ;  /* 0x000000ffff2c7224 */ /* 0x001fd400078e00ff */
[----:B------:R-:W-:Y:S02]  /*3db0*/  VOTE.ANY R36, PT, P0 ;  /* 0x0000000000247806 */ /* 0x000fe400000e0100 */
        /* <DEDUP_REMOVED lines=22> */
[----:B------:R-:W-:-:S04]  /*3f20*/  LOP3.LUT R36, R75, R36, RZ, 0xc0, !PT ;  /* 0x000000244b247212 */ /* 0x000fc800078ec0ff */
[----:B------:R-:W0:Y:S01]  /*3f30*/  FLO.U32 R75, R36 ;  /* 0x00000024004b7300 */ /* 0x000e2200000e0000 */
[----:B------:R-:W-:-:S07]  /*3f40*/  LOP3.LUT R38, R39, R36, RZ, 0xc0, !PT ;  /* 0x0000002427267212 */ /* 0x000fce00078ec0ff */
[----:B------:R1:W3:Y:S01]  /*3f50*/  POPC R72, R38 ;  /* 0x0000002600487309 */ /* 0x0002e20000000000 */
[----:B0-----:R-:W-:-:S13]  /*3f60*/  ISETP.NE.AND P0, PT, R0, R75, PT ;  /* 0x0000004b0000720c */ /* 0x001fda0003f05270 */
[----:B-123--:R-:W-:Y:S05]  /*3f70*/  @P0 BRA `(.L_x_52) ;  /* 0x0000000000040947 */ /* 0x00efea0003800000 */
[----:B------:R0:W1:Y:S02]  /*3f80*/  ATOMS.ADD R44, [R45], R72 ;  /* 0x000000482d2c738c */ /* 0x0000640000000000 */
.L_x_52:
[----:B------:R-:W-:Y:S05]  /*3f90*/  BSYNC.RECONVERGENT B0 ;  /* 0x0000000000007941 */ /* 0x000fea0003800200 */
.L_x_51:
[----:B------:R-:W-:Y:S01]  /*3fa0*/  R2P PR, R40, 0x7f ;  /* 0x0000007f28007804 */ /* 0x000fe20000000000 */
[----:B-1----:R1:W2:Y:S01]  /*3fb0*/  SHFL.IDX PT, R44, R44, R75, 0x1f ;  /* 0x00001f4b2c2c7589 */ /* 0x0022a200000e0000 */
[----:B------:R-:W-:Y:S11]  /*3fc0*/  BSSY.RECONVERGENT B0, `(.L_x_53) ;  /* 0x0000020000007945 */ /* 0x000ff60003800200 */
[----:B------:R-:W-:-:S02]  /*3fd0*/  VOTE.ANY R36, PT, P0 ;  /* 0x0000000000247806 */ /* 0x000fc400000e0100 */
[----:B0-----:R-:W-:Y:S02]  /*3fe0*/  VOTE.ANY R45, PT, P1 ;  /* 0x00000000002d7806 */ /* 0x001fe400008e0100 */
[----:B------:R-:W-:Y:S02]  /*3ff0*/  @!P0 LOP3.LUT R36, RZ, R36, RZ, 0x33, !PT ;  /* 0x00000024ff248212 */ /* 0x000fe400078e33ff */
[----:B------:R-:W-:Y:S02]  /*4000*/  VOTE.ANY R71, PT, P2 ;  /* 0x0000000000477806 */ /* 0x000fe400010e0100 */
[----:B------:R-:W-:Y:S02]  /*4010*/  @!P1 LOP3.LUT R45, RZ, R45, RZ, 0x33, !PT ;  /* 0x0000002dff2d9212 */ /* 0x000fe400078e33ff */
[----:B------:R-:W-:Y:S02]  /*4020*/  @!P2 LOP3.LUT R71, RZ, R71, RZ, 0x33, !PT ;  /* 0x00000047ff47a212 */ /* 0x000fe400078e33ff */
[----:B------:R-:W-:-:S02]  /*4030*/  LOP3.LUT R36, R45, R36, RZ, 0xc0, !PT ;  /* 0x000000242d247212 */ /* 0x000fc400078ec0ff */
[----:B------:R-:W-:Y:S02]  /*4040*/  VOTE.ANY R45, PT, P3 ;  /* 0x00000000002d7806 */ /* 0x000fe400018e0100 */
[----:B------:R-:W-:Y:S02]  /*4050*/  LOP3.LUT R36, R71, R36, RZ, 0xc0, !PT ;  /* 0x0000002447247212 */ /* 0x000fe400078ec0ff */
[----:B------:R-:W-:Y:S01]  /*4060*/  LOP3.LUT P0, RZ, R40, 0x80, RZ, 0xc0, !PT ;  /* 0x0000008028ff7812 */ /* 0x000fe2000780c0ff */
[----:B------:R-:W-:Y:S01]  /*4070*/  IMAD.MOV.U32 R40, RZ, RZ, RZ ;  /* 0x000000ffff287224 */ /* 0x000fe200078e00ff */
        /* <DEDUP_REMOVED lines=20> */
.L_x_54:
[----:B------:R-:W-:Y:S05]  /*41c0*/  BSYNC.RECONVERGENT B0 ;  /* 0x0000000000007941 */ /* 0x000fea0003800200 */
.L_x_53:
[----:B------:R-:W-:Y:S01]  /*41d0*/  R2P PR, R41, 0x7f ;  /* 0x0000007f29007804 */ /* 0x000fe20000000000 */
[----:B-1----:R1:W2:Y:S01]  /*41e0*/  SHFL.IDX PT, R40, R40, R73, 0x1f ;  /* 0x00001f4928287589 */ /* 0x0022a200000e0000 */
[----:B------:R-:W-:Y:S11]  /*41f0*/  BSSY.RECONVERGENT B0, `(.L_x_55) ;  /* 0x0000020000007945 */ /* 0x000ff60003800200 */
[----:B------:R-:W-:-:S02]  /*4200*/  VOTE.ANY R36, PT, P0 ;  /* 0x0000000000247806 */ /* 0x000fc400000e0100 */
        /* <DEDUP_REMOVED lines=21> */
[----:B------:R-:W-:Y:S01]  /*4360*/  LOP3.LUT R36, R41, R36, RZ, 0xc0, !PT ;  /* 0x0000002429247212 */ /* 0x000fe200078ec0ff */
[----:B------:R-:W-:-:S03]  /*4370*/  IMAD.MOV.U32 R41, RZ, RZ, RZ ;  /* 0x000000ffff297224 */ /* 0x000fc600078e00ff */
[----:B------:R-:W-:-:S04]  /*4380*/  LOP3.LUT R36, R71, R36, RZ, 0xc0, !PT ;  /* 0x0000002447247212 */ /* 0x000fc800078ec0ff */
[----:B0-----:R-:W0:Y:S01]  /*4390*/  FLO.U32 R46, R36 ;  /* 0x00000024002e7300 */ /* 0x001e2200000e0000 */
[----:B------:R-:W-:-:S07]  /*43a0*/  LOP3.LUT R38, R39, R36, RZ, 0xc0, !PT ;  /* 0x0000002427267212 */ /* 0x000fce00078ec0ff */
[----:B------:R-:W3:Y:S01]  /*43b0*/  POPC R38, R38 ;  /* 0x0000002600267309 */ /* 0x000ee20000000000 */
[----:B0-----:R-:W-:-:S13]  /*43c0*/  ISETP.NE.AND P0, PT, R0, R46, PT ;  /* 0x0000002e0000720c */ /* 0x001fda0003f05270 */
[----:B-123--:R-:W-:Y:S05]  /*43d0*/  @P0 BRA `(.L_x_56) ;  /* 0x0000000000040947 */ /* 0x00efea0003800000 */
[----:B------:R0:W1:Y:S02]  /*43e0*/  ATOMS.ADD R41, [R47], R38 ;  /* 0x000000262f29738c */ /* 0x0000640000000000 */
.L_x_56:
[----:B------:R-:W-:Y:S05]  /*43f0*/  BSYNC.RECONVERGENT B0 ;  /* 0x0000000000007941 */ /* 0x000fea0003800200 */
.L_x_55:
[----:B------:R-:W-:Y:S01]  /*4400*/  R2P PR, R42, 0x7f ;  /* 0x0000007f2a007804 */ /* 0x000fe20000000000 */
[----:B-1----:R1:W2:Y:S01]  /*4410*/  SHFL.IDX PT, R41, R41, R46, 0x1f ;  /* 0x00001f2e29297589 */ /* 0x0022a200000e0000 */
[----:B------:R-:W-:Y:S11]  /*4420*/  BSSY.RECONVERGENT B0, `(.L_x_57) ;  /* 0x0000020000007945 */ /* 0x000ff60003800200 */
[----:B------:R-:W-:-:S02]  /*4430*/  VOTE.ANY R36, PT, P0 ;  /* 0x0000000000247806 */ /* 0x000fc400000e0100 */
[----:B------:R-:W-:Y:S02]  /*4440*/  VOTE.ANY R45, PT, P1 ;  /* 0x00000000002d7806 */ /* 0x000fe400008e0100 */
[----:B------:R-:W-:Y:S02]  /*4450*/  @!P0 LOP3.LUT R36, RZ, R36, RZ, 0x33, !PT ;  /* 0x00000024ff248212 */ /* 0x000fe400078e33ff */
[----:B0-----:R-:W-:Y:S02]  /*4460*/  VOTE.ANY R47, PT, P2 ;  /* 0x00000000002f7806 */ /* 0x001fe400010e0100 */
[----:B------:R-:W-:Y:S02]  /*4470*/  @!P1 LOP3.LUT R45, RZ, R45, RZ, 0x33, !PT ;  /* 0x0000002dff2d9212 */ /* 0x000fe400078e33ff */
[----:B------:R-:W-:Y:S02]  /*4480*/  @!P2 LOP3.LUT R47, RZ, R47, RZ, 0x33, !PT ;  /* 0x0000002fff2fa212 */ /* 0x000fe400078e33ff */
[----:B------:R-:W-:-:S02]  /*4490*/  LOP3.LUT R36, R45, R36, RZ, 0xc0, !PT ;  /* 0x000000242d247212 */ /* 0x000fc400078ec0ff */
[----:B------:R-:W-:Y:S02]  /*44a0*/  VOTE.ANY R45, PT, P3 ;  /* 0x00000000002d7806 */ /* 0x000fe400018e0100 */
[----:B------:R-:W-:Y:S02]  /*44b0*/  LOP3.LUT R36, R47, R36, RZ, 0xc0, !PT ;  /* 0x000000242f247212 */ /* 0x000fe400078ec0ff */
[----:B------:R-:W-:Y:S02]  /*44c0*/  LOP3.LUT P0, RZ, R42, 0x80, RZ, 0xc0, !PT ;  /* 0x000000802aff7812 */ /* 0x000fe4000780c0ff */
        /* <DEDUP_REMOVED lines=17> */
[----:B0-----:R-:W-:Y:S01]  /*45e0*/  ISETP.NE.AND P0, PT, R0, R45, PT ;  /* 0x0000002d0000720c */ /* 0x001fe20003f05270 */
[----:B------:R-:W-:-:S12]  /*45f0*/  IMAD.MOV.U32 R0, RZ, RZ, RZ ;  /* 0x000000ffff007224 */ /* 0x000fd800078e00ff */
[----:B-123--:R-:W-:Y:S05]  /*4600*/  @P0 BRA `(.L_x_58) ;  /* 0x0000000000040947 */ /* 0x00efea0003800000 */
[----:B------:R0:W1:Y:S02]  /*4610*/  ATOMS.ADD R0, [R48], R47 ;  /* 0x0000002f3000738c */ /* 0x0000640000000000 */
.L_x_58:
[----:B------:R-:W-:Y:S05]  /*4620*/  BSYNC.RECONVERGENT B0 ;  /* 0x0000000000007941 */ /* 0x000fea0003800200 */
.L_x_57:
[----:B-1----:R-:W1:Y:S01]  /*4630*/  SHFL.IDX PT, R0, R0, R45, 0x1f ;  /* 0x00001f2d00007589 */ /* 0x002e6200000e0000 */
[----:B------:R-:W-:Y:S01]  /*4640*/  IMAD.IADD R68, R68, 0x1, R59 ;  /* 0x0000000144447824 */ /* 0x000fe200078e023b */
[----:B------:R-:W-:Y:S01]  /*4650*/  ISETP.NE.AND P0, PT, R85, RZ, PT ;  /* 0x000000ff5500720c */ /* 0x000fe20003f05270 */
[----:B------:R-:W-:Y:S01]  /*4660*/  IMAD.IADD R66, R66, 0x1, R57 ;  /* 0x0000000142427824 */ /* 0x000fe200078e0239 */
[----:B------:R-:W-:Y:S01]  /*4670*/  BAR.SYNC.DEFER_BLOCKING 0x0 ;  /* 0x0000000000007b1d */ /* 0x000fe20000010000 */
[----:B------:R-:W-:Y:S02]  /*4680*/  IMAD.IADD R64, R63, 0x1, R64 ;  /* 0x000000013f407824 */ /* 0x000fe400078e0240 */
[----:B------:R-:W-:Y:S02]  /*4690*/  IMAD.IADD R60, R65, 0x1, R60 ;  /* 0x00000001413c7824 */ /* 0x000fe400078e023c */
[----:B------:R-:W-:Y:S01]  /*46a0*/  IMAD.IADD R56, R67, 0x1, R56 ;  /* 0x0000000143387824 */ /* 0x000fe200078e0238 */
[----:B------:R-:W-:Y:S01]  /*46b0*/  BSSY B1, `(.L_x_59) ;  /* 0x000005a000017945 */ /* 0x000fe20003800000 */
[----:B------:R-:W-:-:S02]  /*46c0*/  IMAD R39, R68, 0x8, R5 ;  /* 0x0000000844277824 */ /* 0x000fc400078e0205 */
[----:B------:R-:W-:Y:S02]  /*46d0*/  IMAD.IADD R38, R38, 0x1, R41 ;  /* 0x0000000126267824 */ /* 0x000fe400078e0229 */
[----:B------:R-:W-:Y:S02]  /*46e0*/  IMAD.IADD R52, R69, 0x1, R52 ;  /* 0x0000000145347824 */ /* 0x000fe400078e0234 */
[----:B------:R-:W-:Y:S02]  /*46f0*/  IMAD.IADD R74, R74, 0x1, R43 ;  /* 0x000000014a4a7824 */ /* 0x000fe400078e022b */
[----:B------:R-:W-:Y:S02]  /*4700*/  IMAD R41, R66, 0x8, R5 ;  /* 0x0000000842297824 */ /* 0x000fe400078e0205 */
[----:B------:R-:W-:Y:S02]  /*4710*/  IMAD.IADD R62, R62, 0x1, R51 ;  /* 0x000000013e3e7824 */ /* 0x000fe400078e0233 */
[----:B------:R-:W-:-:S02]  /*4720*/  IMAD R43, R64, 0x8, R5 ;  /* 0x00000008402b7824 */ /* 0x000fc400078e0205 */
[----:B------:R-:W-:Y:S02]  /*4730*/  IMAD.IADD R58, R58, 0x1, R53 ;  /* 0x000000013a3a7824 */ /* 0x000fe400078e0235 */
[----:B-1----:R-:W-:Y:S01]  /*4740*/  IMAD.IADD R0, R47, 0x1, R0 ;  /* 0x000000012f007824 */ /* 0x002fe200078e0200 */
[----:B------:R1:W-:Y:S01]  /*4750*/  STS.64 [R39+-0x8], R22 ;  /* 0xfffff81627007388 */ /* 0x0003e20000000a00 */
[----:B------:R-:W-:Y:S02]  /*4760*/  IMAD R45, R60, 0x8, R5 ;  /* 0x000000083c2d7824 */ /* 0x000fe400078e0205 */
[----:B------:R-:W-:Y:S01]  /*4770*/  IMAD.IADD R50, R55, 0x1, R50 ;  /* 0x0000000137327824 */ /* 0x000fe200078e0232 */
[----:B------:R2:W-:Y:S01]  /*4780*/  STS.64 [R41+-0x8], R24 ;  /* 0xfffff81829007388 */ /* 0x0005e20000000a00 */
[----:B------:R-:W-:Y:S02]  /*4790*/  IMAD.IADD R54, R54, 0x1, R49 ;  /* 0x0000000136367824 */ /* 0x000fe400078e0231 */
[--C-:B0-----:R-:W-:Y:S01]  /*47a0*/  IMAD R47, R56, 0x8, R5.reuse ;  /* 0x00000008382f7824 */ /* 0x101fe200078e0205 */
[----:B------:R0:W-:Y:S01]  /*47b0*/  STS.64 [R43+-0x8], R26 ;  /* 0xfffff81a2b007388 */ /* 0x0001e20000000a00 */
[----:B------:R-:W-:-:S02]  /*47c0*/  IMAD R49, R52, 0x8, R5 ;  /* 0x0000000834317824 */ /* 0x000fc400078e0205 */
[--C-:B------:R-:W-:Y:S01]  /*47d0*/  IMAD R51, R62, 0x8, R5.reuse ;  /* 0x000000083e337824 */ /* 0x100fe200078e0205 */
[----:B------:R3:W-:Y:S01]  /*47e0*/  STS.64 [R45+-0x8], R28 ;  /* 0xfffff81c2d007388 */ /* 0x0007e20000000a00 */
[--C-:B-1----:R-:W-:Y:S02]  /*47f0*/  IMAD R23, R58, 0x8, R5.reuse ;  /* 0x000000083a177824 */ /* 0x102fe400078e0205 */
[----:B------:R-:W-:Y:S01]  /*4800*/  IMAD.IADD R44, R72, 0x1, R44 ;  /* 0x00000001482c7824 */ /* 0x000fe200078e022c */
[----:B------:R1:W-:Y:S01]  /*4810*/  STS.64 [R47+-0x8], R30 ;  /* 0xfffff81e2f007388 */ /* 0x0003e20000000a00 */
[--C-:B--2---:R-:W-:Y:S02]  /*4820*/  IMAD R25, R50, 0x8, R5.reuse ;  /* 0x0000000832197824 */ /* 0x104fe400078e0205 */
[----:B------:R-:W-:Y:S01]  /*4830*/  IMAD.IADD R40, R77, 0x1, R40 ;  /* 0x000000014d287824 */ /* 0x000fe200078e0228 */
[----:B------:R-:W-:Y:S01]  /*4840*/  STS.64 [R49+-0x8], R32 ;  /* 0xfffff82031007388 */ /* 0x000fe20000000a00 */
[----:B0-----:R-:W-:-:S03]  /*4850*/  IMAD R27, R54, 0x8, R5 ;  /* 0x00000008361b7824 */ /* 0x001fc600078e0205 */
[----:B------:R-:W-:Y:S01]  /*4860*/  STS.64 [R51+-0x8], R34 ;  /* 0xfffff82233007388 */ /* 0x000fe20000000a00 */
[----:B---3--:R-:W-:-:S03]  /*4870*/  IMAD R29, R74, 0x8, R5 ;  /* 0x000000084a1d7824 */ /* 0x008fc600078e0205 */
[----:B------:R0:W-:Y:S01]  /*4880*/  STS.64 [R23+-0x8], R20 ;  /* 0xfffff81417007388 */ /* 0x0001e20000000a00 */
[----:B-1----:R-:W-:-:S03]  /*4890*/  IMAD R31, R44, 0x8, R5 ;  /* 0x000000082c1f7824 */ /* 0x002fc600078e0205 */
[----:B------:R1:W-:Y:S04]  /*48a0*/  STS.64 [R25+-0x8], R18 ;  /* 0xfffff81219007388 */ /* 0x0003e80000000a00 */
[----:B------:R2:W-:Y:S01]  /*48b0*/  STS.64 [R27+-0x8], R16 ;  /* 0xfffff8101b007388 */ /* 0x0005e20000000a00 */
[----:B0-----:R-:W-:-:S03]  /*48c0*/  IMAD R21, R40, 0x8, R5 ;  /* 0x0000000828157824 */ /* 0x001fc600078e0205 */
[----:B------:R2:W-:Y:S01]  /*48d0*/  STS.64 [R29+-0x8], R14 ;  /* 0xfffff80e1d007388 */ /* 0x0005e20000000a00 */
[--C-:B------:R-:W-:Y:S02]  /*48e0*/  IMAD R23, R0, 0x8, R5.reuse ;  /* 0x0000000800177824 */ /* 0x100fe400078e0205 */
[--C-:B-1----:R-:W-:Y:S01]  /*48f0*/  IMAD R19, R38, 0x8, R5.reuse ;  /* 0x0000000826137824 */ /* 0x102fe200078e0205 */
[----:B------:R2:W-:Y:S01]  /*4900*/  STS.64 [R31+-0x8], R12 ;  /* 0xfffff80c1f007388 */ /* 0x0005e20000000a00 */
[----:B------:R-:W-:-:S03]  /*4910*/  IMAD R0, R3, 0x8, R5 ;  /* 0x0000000803007824 */ /* 0x000fc600078e0205 */
[----:B------:R2:W-:Y:S04]  /*4920*/  STS.64 [R21+-0x8], R8 ;  /* 0xfffff80815007388 */ /* 0x0005e80000000a00 */
[----:B------:R2:W-:Y:S04]  /*4930*/  STS.64 [R19+-0x8], R6 ;  /* 0xfffff80613007388 */ /* 0x0005e80000000a00 */
[----:B------:R2:W-:Y:S01]  /*4940*/  STS.64 [R23+-0x8], R10 ;  /* 0xfffff80a17007388 */ /* 0x0005e20000000a00 */
[----:B------:R-:W-:Y:S05]  /*4950*/  @P0 BRA `(.L_x_60) ;  /* 0x0000000000bc0947 */ /* 0x000fea0003800000 */
[----:B------:R-:W2:Y:S02]  /*4960*/  LDCU.64 UR6, c[0x0][0x398] ;  /* 0x00007300ff0677ac */ /* 0x000ea40008000a00 */
[----:B--2---:R-:W-:-:S04]  /*4970*/  LEA R8, P0, R3, UR6, 0x3 ;  /* 0x0000000603087c11 */ /* 0x004fc8000f8018ff */
[----:B------:R-:W-:-:S05]  /*4980*/  LEA.HI.X R9, R3, UR7, RZ, 0x3, P0 ;  /* 0x0000000703097c11 */ /* 0x000fca00080f1cff */
[----:B------:R-:W2:Y:S01]  /*4990*/  LDG.E.64 R6, desc[UR8][R8.64] ;  /* 0x0000000808067981 */ /* 0x000ea2000c1e1b00 */
[----:B------:R-:W-:Y:S02]  /*49a0*/  SHF.R.S32.HI R11, RZ, 0x1f, R61 ;  /* 0x0000001fff0b7819 */ /* 0x000fe4000001143d */
[----:B--2---:R-:W-:-:S05]  /*49b0*/  IADD3 R6, P0, PT, -R61, R6, RZ ;  /* 0x000000063d067210 */ /* 0x004fca0007f1e1ff */
[----:B------:R-:W-:Y:S01]  /*49c0*/  IMAD.X R7, R7, 0x1, ~R11, P0 ;  /* 0x0000000107077824 */ /* 0x000fe200000e0e0b */
[----:B------:R-:W-:Y:S01]  /*49d0*/  ISETP.GE.AND P0, PT, R37, 0x1, PT ;  /* 0x000000012500780c */ /* 0x000fe20003f06270 */
[----:B------:R-:W-:-:S03]  /*49e0*/  IMAD.MOV.U32 R11, RZ, RZ, R4 ;  /* 0x000000ffff0b7224 */ /* 0x000fc600078e0004 */
[----:B------:R0:W-:Y:S09]  /*49f0*/  STS.64 [R0+0xb400], R6 ;  /* 0x00b4000600007388 */ /* 0x0001f20000000a00 */
[----:B------:R-:W-:Y:S05]  /*4a00*/  @!P0 BRA `(.L_x_61) ;  /* 0x00000000006c8947 */ /* 0x000fea0003800000 */
[----:B------:R-:W-:Y:S01]  /*4a10*/  BSSY B0, `(.L_x_62) ;  /* 0x0000019000007945 */ /* 0x000fe20003800000 */
[----:B------:R-:W-:Y:S02]  /*4a20*/  IMAD.MOV.U32 R8, RZ, RZ, -0x1 ;  /* 0xffffffffff087424 */ /* 0x000fe400078e00ff */
[----:B------:R-:W-:Y:S02]  /*4a30*/  IMAD.MOV.U32 R9, RZ, RZ, R37 ;  /* 0x000000ffff097224 */ /* 0x000fe400078e0025 */
[----:B------:R-:W-:-:S07]  /*4a40*/  IMAD.MOV.U32 R11, RZ, RZ, R4 ;  /* 0x000000ffff0b7224 */ /* 0x000fce00078e0004 */
.L_x_66:
[----:B0-----:R-:W0:Y:S01]  /*4a50*/  LDC.64 R6, c[0x0][0x380] ;  /* 0x0000e000ff067b82 */ /* 0x001e220000000a00 */
[----:B------:R-:W-:Y:S01]  /*4a60*/  VIADD R15, R9, 0xffffffff ;  /* 0xffffffff090f7836 */ /* 0x000fe20000000000 */
[----:B------:R-:W-:Y:S03]  /*4a70*/  BSSY B2, `(.L_x_63) ;  /* 0x0000008000027945 */ /* 0x000fe60003800000 */
[----:B------:R-:W-:-:S04]  /*4a80*/  IMAD R13, R15, 0x100, R3 ;  /* 0x000001000f0d7824 */ /* 0x000fc800078e0203 */
[----:B0-----:R-:W-:-:S07]  /*4a90*/  IMAD.WIDE R6, R13, 0x4, R6 ;  /* 0x000000040d067825 */ /* 0x001fce00078e0206 */
.L_x_64:
[----:B------:R-:W-:Y:S05]  /*4aa0*/  YIELD ;  /* 0x0000000000007946 */ /* 0x000fea0003800000 */
[----:B------:R0:W-:Y:S06]  /*4ab0*/  MEMBAR.SC.CTA ;  /* 0x0000000000007992 */ /* 0x0001ec0000000000 */
[----:B0-----:R-:W2:Y:S02]  /*4ac0*/  LDG.E.STRONG.SYS R10, desc[UR8][R6.64] ;  /* 0x00000008060a7981 */ /* 0x001ea4000c1f5900 */
[----:B--2---:R-:W-:-:S13]  /*4ad0*/  ISETP.NE.AND P0, PT, R10, RZ, PT ;  /* 0x000000ff0a00720c */ /* 0x004fda0003f05270 */
[----:B------:R-:W-:Y:S05]  /*4ae0*/  @!P0 BRA `(.L_x_64) ;  /* 0xfffffffc00ec8947 */ /* 0x000fea000383ffff */
[----:B------:R-:W-:Y:S05]  /*4af0*/  BSYNC B2 ;  /* 0x0000000000027941 */ /* 0x000fea0003800000 */
.L_x_63:
[----:B------:R-:W-:Y:S01]  /*4b00*/  BSSY.RECONVERGENT B2, `(.L_x_65) ;  /* 0x0000006000027945 */ /* 0x000fe20003800200 */
[C---:B------:R-:W-:Y:S02]  /*4b10*/  ISETP.GT.AND P0, PT, R10.reuse, -0x1, PT ;  /* 0xffffffff0a00780c */ /* 0x040fe40003f04270 */
[----:B------:R-:W-:Y:S01]  /*4b20*/  LOP3.LUT R10, R10, 0x3fffffff, RZ, 0xc0, !PT ;  /* 0x3fffffff0a0a7812 */ /* 0x000fe200078ec0ff */
[----:B------:R-:W-:Y:S05]  /*4b30*/  WARPSYNC.EXCLUSIVE R8 ;  /* 0x0000000008007348 */ /* 0x000fea0003a00000 */
[----:B------:R-:W-:-:S05]  /*4b40*/  IMAD.IADD R11, R10, 0x1, R11 ;  /* 0x000000010a0b7824 */ /* 0x000fca00078e020b */
[----:B------:R-:W-:-:S07]  /*4b50*/  VOTE.ANY R8, PT, P0 ;  /* 0x0000000000087806 */ /* 0x000fce00000e0100 */
[----:B------:R-:W-:Y:S05]  /*4b60*/  BSYNC.RECONVERGENT B2 ;  /* 0x0000000000027941 */ /* 0x000fea0003800200 */
.L_x_65:
[----:B------:R-:W-:Y:S01]  /*4b70*/  ISETP.GT.U32.AND P1, PT, R9, 0x1, PT ;  /* 0x000000010900780c */ /* 0x000fe20003f24070 */
[----:B------:R-:W-:-:S12]  /*4b80*/  IMAD.MOV.U32 R9, RZ, RZ, R15 ;  /* 0x000000ffff097224 */ /* 0x000fd800078e000f */
[----:B------:R-:W-:Y:S05]  /*4b90*/  @P0 BRA P1, `(.L_x_66) ;  /* 0xfffffffc00ac0947 */ /* 0x000fea000083ffff */
[----:B------:R-:W-:Y:S05]  /*4ba0*/  BSYNC B0 ;  /* 0x0000000000007941 */ /* 0x000fea0003800000 */
.L_x_62:
[----:B------:R1:W2:Y:S02]  /*4bb0*/  LDS.64 R6, [R0+0xb400] ;  /* 0x00b4000000067984 */ /* 0x0002a40000000a00 */
.L_x_61:
[----:B------:R-:W3:Y:S01]  /*4bc0*/  LDC.64 R8, c[0x0][0x380] ;  /* 0x0000e000ff087b82 */ /* 0x000ee20000000a00 */
[C---:B------:R-:W-:Y:S01]  /*4bd0*/  IMAD.IADD R13, R11.reuse, 0x1, -R4 ;  /* 0x000000010b0d7824 */ /* 0x040fe200078e0a04 */
[----:B------:R-:W-:Y:S01]  /*4be0*/  LOP3.LUT R11, R11, 0x80000000, RZ, 0xfc, !PT ;  /* 0x800000000b0b7812 */ /* 0x000fe200078efcff */
[----:B------:R-:W-:-:S03]  /*4bf0*/  IMAD R15, R37, 0x100, R3 ;  /* 0x00000100250f7824 */ /* 0x000fc600078e0203 */
[----:B0-2---:R-:W-:-:S04]  /*4c00*/  IADD3 R6, P0, PT, R13, R6, RZ ;  /* 0x000000060d067210 */ /* 0x005fc80007f1e0ff */
[----:B------:R-:W-:-:S05]  /*4c10*/  LEA.HI.X.SX32 R7, R13, R7, 0x1, P0 ;  /* 0x000000070d077211 */ /* 0x000fca00000f0eff */
[----:B------:R0:W-:Y:S01]  /*4c20*/  STS.64 [R0+0xb400], R6 ;  /* 0x00b4000600007388 */ /* 0x0001e20000000a00 */
[----:B---3--:R-:W-:-:S05]  /*4c30*/  IMAD.WIDE R8, R15, 0x4, R8 ;  /* 0x000000040f087825 */ /* 0x008fca00078e0208 */
[----:B------:R0:W-:Y:S02]  /*4c40*/  STG.E.STRONG.SYS desc[UR8][R8.64], R11 ;  /* 0x0000000b08007986 */ /* 0x0001e4000c115908 */
.L_x_60:
[----:B------:R-:W-:Y:S05]  /*4c50*/  BSYNC B1 ;  /* 0x0000000000017941 */ /* 0x000fea0003800000 */
.L_x_59:
[----:B0-2---:R-:W0:Y:S01]  /*4c60*/  LDC.64 R8, c[0x0][0x390] ;  /* 0x0000e400ff087b82 */ /* 0x005e220000000a00 */
[----:B------:R-:W-:-:S04]  /*4c70*/  IMAD.MOV.U32 R6, RZ, RZ, 0x1680 ;  /* 0x00001680ff067424 */ /* 0x000fc800078e00ff */
[----:B------:R-:W-:-:S03]  /*4c80*/  IMAD R6, R37, R6, 0x1680 ;  /* 0x0000168025067424 */ /* 0x000fc600078e0206 */
[----:B------:R-:W2:Y:S01]  /*4c90*/  LDC R11, c[0x0][0x3c0] ;  /* 0x0000f000ff0b7b82 */ /* 0x000ea20000000800 */
[----:B0-----:R-:W-:Y:S02]  /*4ca0*/  ISETP.EQ.U32.AND P1, PT, R8, RZ, PT ;  /* 0x000000ff0800720c */ /* 0x001fe40003f22070 */
[CC--:B--2---:R-:W-:Y:S02]  /*4cb0*/  ISETP.GE.AND P0, PT, R6.reuse, R11.reuse, PT ;  /* 0x0000000b0600720c */ /* 0x0c4fe40003f06270 */
[----:B------:R-:W-:Y:S02]  /*4cc0*/  ISETP.GT.AND P3, PT, R6, R11, PT ;  /* 0x0000000b0600720c */ /* 0x000fe40003f64270 */
[----:B------:R-:W-:-:S04]  /*4cd0*/  ISETP.EQ.OR.EX P0, PT, R9, RZ, !P0, P1 ;  /* 0x000000ff0900720c */ /* 0x000fc80004702710 */
[----:B------:R-:W-:-:S13]  /*4ce0*/  ISETP.GT.U32.OR P0, PT, R3, 0xff, P0 ;  /* 0x000000ff0300780c */ /* 0x000fda0000704470 */
[----:B------:R-:W-:Y:S05]  /*4cf0*/  @P0 BRA `(.L_x_67) ;  /* 0x0000000000200947 */ /* 0x000fea0003800000 */
[----:B------:R-:W0:Y:S01]  /*4d00*/  LDS.64 R6, [R0+0xb400] ;  /* 0x00b4000000067984 */ /* 0x000e220000000a00 */
[C---:B------:R-:W-:Y:S02]  /*4d10*/  LEA R8, P2, R3.reuse, R8, 0x3 ;  /* 0x0000000803087211 */ /* 0x040fe400078418ff */
[--C-:B------:R-:W-:Y:S02]  /*4d20*/  SHF.R.S32.HI R13, RZ, 0x1f, R4.reuse ;  /* 0x0000001fff0d7819 */ /* 0x100fe40000011404 */
[----:B------:R-:W-:Y:S02]  /*4d30*/  LEA.HI.X R9, R3, R9, RZ, 0x3, P2 ;  /* 0x0000000903097211 */ /* 0x000fe400010f1cff */
[----:B0-----:R-:W-:Y:S02]  /*4d40*/  IADD3 R6, P0, P1, R6, R61, R4 ;  /* 0x0000003d06067210 */ /* 0x001fe4000791e004 */
[----:B------:R-:W-:-:S04]  /*4d50*/  SHF.R.S32.HI R61, RZ, 0x1f, R61 ;  /* 0x0000001fff3d7819 */ /* 0x000fc8000001143d */
[----:B------:R-:W-:-:S05]  /*4d60*/  IADD3.X R7, PT, PT, R7, R61, R13, P0, P1 ;  /* 0x0000003d07077210 */ /* 0x000fca00007e240d */
[----:B------:R0:W-:Y:S02]  /*4d70*/  STG.E.64 desc[UR8][R8.64], R6 ;  /* 0x0000000608007986 */ /* 0x0001e4000c101b08 */
.L_x_67:
[----:B------:R-:W-:Y:S05]  /*4d80*/  WARPSYNC.ALL ;  /* 0x0000000000007948 */ /* 0x000fea0003800000 */
[----:B------:R-:W-:Y:S06]  /*4d90*/  BAR.SYNC.DEFER_BLOCKING 0x0 ;  /* 0x0000000000007b1d */ /* 0x000fec0000010000 */
[----:B------:R-:W-:Y:S05]  /*4da0*/  @P3 BRA `(.L_x_68) ;  /* 0x0000000800a03947 */ /* 0x000fea0003800000 */
[----:B0-----:R-:W0:Y:S01]  /*4db0*/  LDS.64 R6, [R0] ;  /* 0x0000000000067984 */ /* 0x001e220000000a00 */
[----:B------:R-:W0:Y:S01]  /*4dc0*/  LDCU UR5, c[0x0][0x3c4] ;  /* 0x00007880ff0577ac */ /* 0x000e220008000800 */
[----:B------:R-:W2:Y:S01]  /*4dd0*/  LDCU.64 UR6, c[0x0][0x3a0] ;  /* 0x00007400ff0677ac */ /* 0x000ea20008000a00 */
[----:B0-----:R-:W-:-:S04]  /*4de0*/  SHF.R.U64 R2, R6, UR5, R7 ;  /* 0x0000000506027c19 */ /* 0x001fc80008001207 */
[----:B------:R-:W-:-:S05]  /*4df0*/  LOP3.LUT R2, R2, UR4, RZ, 0x30, !PT ;  /* 0x0000000402027c12 */ /* 0x000fca000f8e30ff */
[----:B------:R-:W-:-:S05]  /*4e00*/  IMAD R4, R2, 0x8, R5 ;  /* 0x0000000802047824 */ /* 0x000fca00078e0205 */
[----:B------:R-:W0:Y:S02]  /*4e10*/  LDS.64 R8, [R4+0xb400] ;  /* 0x00b4000004087984 */ /* 0x000e240000000a00 */
[----:B0-----:R-:W-:-:S05]  /*4e20*/  IADD3 R2, P0, PT, R8, R3, RZ ;  /* 0x0000000308027210 */ /* 0x001fca0007f1e0ff */
[----:B------:R-:W-:Y:S01]  /*4e30*/  IMAD.X R9, RZ, RZ, R9, P0 ;  /* 0x000000ffff097224 */ /* 0x000fe200000e0609 */
[----:B--2---:R-:W-:-:S04]  /*4e40*/  LEA R12, P0, R2, UR6, 0x3 ;  /* 0x00000006020c7c11 */ /* 0x004fc8000f8018ff */
[----:B------:R-:W-:-:S05]  /*4e50*/  LEA.HI.X R13, R2, UR7, R9, 0x3, P0 ;  /* 0x00000007020d7c11 */ /* 0x000fca00080f1c09 */
[----:B------:R-:W-:Y:S01]  /*4e60*/  STG.E.64 desc[UR8][R12.64], R6 ;  /* 0x000000060c007986 */ /* 0x000fe2000c101b08 */
[----:B------:R-:W-:-:S03]  /*4e70*/  NOP ;  /* 0x0000000000007918 */ /* 0x000fc60000000000 */
[----:B------:R-:W0:Y:S02]  /*4e80*/  LDS.64 R8, [R0+0xc00] ;  /* 0x000c000000087984 */ /* 0x000e240000000a00 */
[----:B0-----:R-:W-:-:S04]  /*4e90*/  SHF.R.U64 R2, R8, UR5, R9 ;  /* 0x0000000508027c19 */ /* 0x001fc80008001209 */
[----:B------:R-:W-:-:S05]  /*4ea0*/  LOP3.LUT R2, R2, UR4, RZ, 0x30, !PT ;  /* 0x0000000402027c12 */ /* 0x000fca000f8e30ff */
[----:B------:R-:W-:-:S06]  /*4eb0*/  IMAD R10, R2, 0x8, R5 ;  /* 0x00000008020a7824 */ /* 0x000fcc00078e0205 */
[----:B------:R-:W0:Y:S02]  /*4ec0*/  LDS.64 R10, [R10+0xb400] ;  /* 0x00b400000a0a7984 */ /* 0x000e240000000a00 */
[----:B0-----:R-:W-:-:S05]  /*4ed0*/  IADD3 R2, P0, PT, R10, R3, RZ ;  /* 0x000000030a027210 */ /* 0x001fca0007f1e0ff */
[----:B------:R-:W-:Y:S01]  /*4ee0*/  IMAD.X R11, RZ, RZ, R11, P0 ;  /* 0x000000ffff0b7224 */ /* 0x000fe200000e060b */
[----:B------:R-:W-:-:S04]  /*4ef0*/  LEA R14, P0, R2, UR6, 0x3 ;  /* 0x00000006020e7c11 */ /* 0x000fc8000f8018ff */
        /* <DEDUP_REMOVED lines=127> */
[----:B------:R-:W-:-:S05]  /*56f0*/  IMAD R4, R2, 0x8, R5 ;  /* 0x0000000802047824 */ /* 0x000fca00078e0205 */
        /* <DEDUP_REMOVED lines=17> */
[----:B------:R-:W-:Y:S01]  /*5810*/  NOP ;  /* 0x0000000000007918 */ /* 0x000fe20000000000 */
[----:B------:R-:W-:Y:S05]  /*5820*/  EXIT ;  /* 0x000000000000794d */ /* 0x000fea0003800000 */
.L_x_68:
[----:B------:R-:W-:Y:S01]  /*5830*/  IMAD R37, R37, -0x1680, R11 ;  /* 0xffffe98025257824 */ /* 0x000fe200078e020b */
[----:B------:R-:W-:Y:S01]  /*5840*/  BSSY.RECONVERGENT B0, `(.L_x_69) ;  /* 0x000001c000007945 */ /* 0x000fe20003800200 */
[C---:B------:R-:W-:Y:S02]  /*5850*/  VIADD R4, R3.reuse, 0x180 ;  /* 0x0000018003047836 */ /* 0x040fe40000000000 */
[C---:B0-----:R-:W-:Y:S01]  /*5860*/  VIADD R6, R3.reuse, 0x300 ;  /* 0x0000030003067836 */ /* 0x041fe20000000000 */
[CC--:B------:R-:W-:Y:S01]  /*5870*/  ISETP.GE.AND P3, PT, R3.reuse, R37.reuse, PT ;  /* 0x000000250300720c */ /* 0x0c0fe20003f66270 */
[C---:B------:R-:W-:Y:S01]  /*5880*/  VIADD R8, R3.reuse, 0x480 ;  /* 0x0000048003087836 */ /* 0x040fe20000000000 */
[-C--:B------:R-:W-:Y:S01]  /*5890*/  ISETP.GE.AND P4, PT, R4, R37.reuse, PT ;  /* 0x000000250400720c */ /* 0x080fe20003f86270 */
[C---:B------:R-:W-:Y:S01]  /*58a0*/  VIADD R4, R3.reuse, 0x600 ;  /* 0x0000060003047836 */ /* 0x040fe20000000000 */
[-C--:B------:R-:W-:Y:S01]  /*58b0*/  ISETP.GE.AND P5, PT, R6, R37.reuse, PT ;  /* 0x000000250600720c */ /* 0x080fe20003fa6270 */
[C---:B------:R-:W-:Y:S01]  /*58c0*/  VIADD R6, R3.reuse, 0x780 ;  /* 0x0000078003067836 */ /* 0x040fe20000000000 */
[-C--:B------:R-:W-:Y:S01]  /*58d0*/  ISETP.GE.AND P6, PT, R8, R37.reuse, PT ;  /* 0x000000250800720c */ /* 0x080fe20003fc6270 */
[C---:B------:R-:W-:Y:S01]  /*58e0*/  VIADD R8, R3.reuse, 0x900 ;  /* 0x0000090003087836 */ /* 0x040fe20000000000 */
[-C--:B------:R-:W-:Y:S01]  /*58f0*/  ISETP.GE.AND P0, PT, R4, R37.reuse, PT ;  /* 0x000000250400720c */ /* 0x080fe20003f06270 */
[----:B------:R-:W-:Y:S01]  /*5900*/  VIADD R10, R3, 0xa80 ;  /* 0x00000a80030a7836 */ /* 0x000fe20000000000 */
[----:B------:R-:W-:-:S02]  /*5910*/  ISETP.GE.AND P1, PT, R6, R37, PT ;  /* 0x000000250600720c */ /* 0x000fc40003f26270 */
[----:B------:R-:W-:Y:S01]  /*5920*/  ISETP.GE.AND P2, PT, R8, R37, PT ;  /* 0x000000250800720c */ /* 0x000fe20003f46270 */
[----:B------:R-:W-:-:S12]  /*5930*/  @P3 BRA `(.L_x_70) ;  /* 0x0000000000303947 */ /* 0x000fd80003800000 */
[----:B------:R-:W0:Y:S01]  /*5940*/  LDS.64 R6, [R0] ;  /* 0x0000000000067984 */ /* 0x000e220000000a00 */
        /* <DEDUP_REMOVED lines=10> */
[----:B------:R0:W-:Y:S04]  /*59f0*/  STG.E.64 desc[UR8][R8.64], R6 ;  /* 0x0000000608007986 */ /* 0x0001e8000c101b08 */
.L_x_70:
[----:B------:R-:W-:Y:S05]  /*5a00*/  BSYNC.RECONVERGENT B0 ;  /* 0x0000000000007941 */ /* 0x000fea0003800200 */
.L_x_69:
[----:B------:R-:W-:Y:S01]  /*5a10*/  NOP ;  /* 0x0000000000007918 */ /* 0x000fe20000000000 */
[----:B------:R-:W-:Y:S01]  /*5a20*/  BSSY.RECONVERGENT B0, `(.L_x_71) ;  /* 0x0000010000007945 */ /* 0x000fe20003800200 */
[----:B------:R-:W-:Y:S02]  /*5a30*/  ISETP.GE.AND P3, PT, R10, R37, PT ;  /* 0x000000250a00720c */ /* 0x000fe40003f66270 */
[----:B------:R-:W-:Y:S01]  /*5a40*/  LOP3.LUT R10, R3, 0xc00, RZ, 0xfc, !PT ;  /* 0x00000c00030a7812 */ /* 0x000fe200078efcff */
[----:B------:R-:W-:Y:S10]  /*5a50*/  @P4 BRA `(.L_x_72) ;  /* 0x0000000000304947 */ /* 0x000ff40003800000 */
[----:B0-----:R-:W0:Y:S01]  /*5a60*/  LDS.64 R6, [R0+0xc00] ;  /* 0x000c000000067984 */ /* 0x001e220000000a00 */
        /* <DEDUP_REMOVED lines=11> */
.L_x_72:
[----:B------:R-:W-:Y:S05]  /*5b20*/  BSYNC.RECONVERGENT B0 ;  /* 0x0000000000007941 */ /* 0x000fea0003800200 */
.L_x_71:
[----:B------:R-:W-:Y:S01]  /*5b30*/  NOP ;  /* 0x0000000000007918 */ /* 0x000fe20000000000 */
[----:B------:R-:W-:Y:S01]  /*5b40*/  BSSY.RECONVERGENT B0, `(.L_x_73) ;  /* 0x0000010000007945 */ /* 0x000fe20003800200 */
[----:B------:R-:W-:Y:S01]  /*5b50*/  ISETP.GE.AND P4, PT, R10, R37, PT ;  /* 0x000000250a00720c */ /* 0x000fe20003f86270 */
[----:B------:R-:W-:Y:S02]  /*5b60*/  VIADD R10, R3, 0xd80 ;  /* 0x00000d80030a7836 */ /* 0x000fe40000000000 */
[----:B------:R-:W-:Y:S10]  /*5b70*/  @P5 BRA `(.L_x_74) ;  /* 0x0000000000305947 */ /* 0x000ff40003800000 */
[----:B0-2---:R-:W0:Y:S01]  /*5b80*/  LDS.64 R6, [R0+0x1800] ;  /* 0x0018000000067984 */ /* 0x005e220000000a00 */
        /* <DEDUP_REMOVED lines=11> */
.L_x_74:
[----:B------:R-:W-:Y:S05]  /*5c40*/  BSYNC.RECONVERGENT B0 ;  /* 0x0000000000007941 */ /* 0x000fea0003800200 */
.L_x_73:
[----:B------:R-:W-:Y:S01]  /*5c50*/  NOP ;  /* 0x0000000000007918 */ /* 0x000fe20000000000 */
[----:B------:R-:W-:Y:S01]  /*5c60*/  BSSY.RECONVERGENT B0, `(.L_x_75) ;  /* 0x0000010000007945 */ /* 0x000fe20003800200 */
[----:B------:R-:W-:Y:S01]  /*5c70*/  ISETP.GE.AND P5, PT, R10, R37, PT ;  /* 0x000000250a00720c */ /* 0x000fe20003fa6270 */
[----:B------:R-:W-:Y:S02]  /*5c80*/  VIADD R10, R3, 0xf00 ;  /* 0x00000f00030a7836 */ /* 0x000fe40000000000 */
[----:B------:R-:W-:Y:S10]  /*5c90*/  @P6 BRA `(.L_x_76) ;  /* 0x0000000000306947 */ /* 0x000ff40003800000 */
[----:B0-23--:R-:W0:Y:S01]  /*5ca0*/  LDS.64 R6, [R0+0x2400] ;  /* 0x0024000000067984 */ /* 0x00de220000000a00 */
        /* <DEDUP_REMOVED lines=11> */
.L_x_76:
[----:B------:R-:W-:Y:S05]  /*5d60*/  BSYNC.RECONVERGENT B0 ;  /* 0x0000000000007941 */ /* 0x000fea0003800200 */
.L_x_75:
[----:B------:R-:W-:Y:S01]  /*5d70*/  NOP ;  /* 0x0000000000007918 */ /* 0x000fe20000000000 */
[----:B------:R-:W-:Y:S01]  /*5d80*/  BSSY.RECONVERGENT B0, `(.L_x_77) ;  /* 0x0000010000007945 */ /* 0x000fe20003800200 */
[----:B------:R-:W-:Y:S01]  /*5d90*/  ISETP.GE.AND P6, PT, R10, R37, PT ;  /* 0x000000250a00720c */ /* 0x000fe20003fc6270 */
[----:B------:R-:W-:Y:S02]  /*5da0*/  VIADD R10, R3, 0x1080 ;  /* 0x00001080030a7836 */ /* 0x000fe40000000000 */
[----:B------:R-:W-:Y:S10]  /*5db0*/  @P0 BRA `(.L_x_78) ;  /* 0x0000000000300947 */ /* 0x000ff40003800000 */
[----:B0-234-:R-:W0:Y:S01]  /*5dc0*/  LDS.64 R6, [R0+0x3000] ;  /* 0x0030000000067984 */ /* 0x01de220000000a00 */
        /* <DEDUP_REMOVED lines=11> */
.L_x_78:
[----:B------:R-:W-:Y:S05]  /*5e80*/  BSYNC.RECONVERGENT B0 ;  /* 0x0000000000007941 */ /* 0x000fea0003800200 */
.L_x_77:
        /* <DEDUP_REMOVED lines=17> */
.L_x_80:
[----:B------:R-:W-:Y:S05]  /*5fa0*/  BSYNC.RECONVERGENT B0 ;  /* 0x0000000000007941 */ /* 0x000fea0003800200 */
.L_x_79:
        /* <DEDUP_REMOVED lines=17> */
.L_x_82:
[----:B------:R-:W-:Y:S05]  /*60c0*/  BSYNC.RECONVERGENT B0 ;  /* 0x0000000000007941 */ /* 0x000fea0003800200 */
.L_x_81:
[----:B------:R-:W-:Y:S01]  /*60d0*/  NOP ;  /* 0x0000000000007918 */ /* 0x000fe20000000000 */
[----:B------:R-:W-:Y:S01]  /*60e0*/  BSSY.RECONVERGENT B0, `(.L_x_83) ;  /* 0x000000f000007945 */ /* 0x000fe20003800200 */
[----:B------:R-:W-:-:S03]  /*60f0*/  ISETP.GE.AND P2, PT, R10, R37, PT ;  /* 0x000000250a00720c */ /* 0x000fc60003f46270 */
        /* <DEDUP_REMOVED lines=13> */
.L_x_84:
[----:B------:R-:W-:Y:S05]  /*61d0*/  BSYNC.RECONVERGENT B0 ;  /* 0x0000000000007941 */ /* 0x000fea0003800200 */
.L_x_83:
[----:B------:R-:W-:Y:S01]  /*61e0*/  NOP ;  /* 0x0000000000007918 */ /* 0x000fe20000000000 */
[----:B------:R-:W-:Y:S04]  /*61f0*/  BSSY.RECONVERGENT B0, `(.L_x_85) ;  /* 0x000000e000007945 */ /* 0x000fe80003800200 */
[----:B------:R-:W-:Y:S05]  /*6200*/  @P4 BRA `(.L_x_86) ;  /* 0x0000000000304947 */ /* 0x000fea0003800000 */
        /* <DEDUP_REMOVED lines=12> */
.L_x_86:
[----:B------:R-:W-:Y:S05]  /*62d0*/  BSYNC.RECONVERGENT B0 ;  /* 0x0000000000007941 */ /* 0x000fea0003800200 */
.L_x_85:
        /* <DEDUP_REMOVED lines=15> */
.L_x_88:
[----:B------:R-:W-:Y:S05]  /*63d0*/  BSYNC.RECONVERGENT B0 ;  /* 0x0000000000007941 */ /* 0x000fea0003800200 */
.L_x_87:
        /* <DEDUP_REMOVED lines=15> */
.L_x_90:
[----:B------:R-:W-:Y:S05]  /*64d0*/  BSYNC.RECONVERGENT B0 ;  /* 0x0000000000007941 */ /* 0x000fea0003800200 */
.L_x_89:
        /* <DEDUP_REMOVED lines=15> */
.L_x_92:
[----:B------:R-:W-:Y:S05]  /*65d0*/  BSYNC.RECONVERGENT B0 ;  /* 0x0000000000007941 */ /* 0x000fea0003800200 */
.L_x_91:
        /* <DEDUP_REMOVED lines=15> */
.L_x_94:
[----:B------:R-:W-:Y:S05]  /*66d0*/  BSYNC.RECONVERGENT B0 ;  /* 0x0000000000007941 */ /* 0x000fea0003800200 */
.L_x_93:
        /* <DEDUP_REMOVED lines=15> */
.L_x_96:
[----:B------:R-:W-:Y:S05]  /*67d0*/  BSYNC.RECONVERGENT B0 ;  /* 0x0000000000007941 */ /* 0x000fea0003800200 */
.L_x_95:
[----:B------:R-:W-:Y:S01]  /*67e0*/  NOP ;  /* 0x0000000000007918 */ /* 0x000fe20000000000 */
[----:B0-234-:R-:W0:Y:S01]  /*67f0*/  LDS.64 R6, [R0+0xa800] ;  /* 0x00a8000000067984 */ /* 0x01de220000000a00 */
[----:B------:R-:W0:Y:S02]  /*6800*/  LDCU UR5, c[0x0][0x3c4] ;  /* 0x00007880ff0577ac */ /* 0x000e240008000800 */
[----:B0-----:R-:W-:-:S04]  /*6810*/  SHF.R.U64 R2, R6, UR5, R7 ;  /* 0x0000000506027c19 */ /* 0x001fc80008001207 */
[----:B------:R-:W-:-:S05]  /*6820*/  LOP3.LUT R2, R2, UR4, RZ, 0x30, !PT ;  /* 0x0000000402027c12 */ /* 0x000fca000f8e30ff */
[----:B------:R-:W-:Y:S02]  /*6830*/  IMAD R5, R2, 0x8, R5 ;  /* 0x0000000802057824 */ /* 0x000fe400078e0205 */
[----:B------:R-:W-:-:S04]  /*6840*/  VIADD R2, R3, 0x1500 ;  /* 0x0000150003027836 */ /* 0x000fc80000000000 */
[----:B------:R-:W0:Y:S01]  /*6850*/  LDS.64 R4, [R5+0xb400] ;  /* 0x00b4000005047984 */ /* 0x000e220000000a00 */
[----:B------:R-:W-:-:S13]  /*6860*/  ISETP.GE.AND P0, PT, R2, R37, PT ;  /* 0x000000250200720c */ /* 0x000fda0003f06270 */
[----:B------:R-:W2:Y:S01]  /*6870*/  @!P0 LDC.64 R8, c[0x0][0x3a0] ;  /* 0x0000e800ff088b82 */ /* 0x000ea20000000a00 */
[----:B0-----:R-:W-:-:S05]  /*6880*/  IADD3 R3, P1, PT, R4, R3, RZ ;  /* 0x0000000304037210 */ /* 0x001fca0007f3e0ff */
[----:B------:R-:W-:Y:S01]  /*6890*/  IMAD.X R4, RZ, RZ, R5, P1 ;  /* 0x000000ffff047224 */ /* 0x000fe200008e0605 */
[----:B--2---:R-:W-:-:S04]  /*68a0*/  @!P0 LEA R2, P1, R3, R8, 0x3 ;  /* 0x0000000803028211 */ /* 0x004fc800078218ff */
[----:B------:R-:W-:-:S05]  /*68b0*/  @!P0 LEA.HI.X R3, R3, R9, R4, 0x3, P1 ;  /* 0x0000000903038211 */ /* 0x000fca00008f1c04 */
[----:B------:R-:W-:Y:S01]  /*68c0*/  @!P0 STG.E.64 desc[UR8][R2.64+0xa800], R6 ;  /* 0x00a8000602008986 */ /* 0x000fe2000c101b08 */
[----:B------:R-:W-:Y:S01]  /*68d0*/  NOP ;  /* 0x0000000000007918 */ /* 0x000fe20000000000 */
[----:B------:R-:W-:Y:S05]  /*68e0*/  EXIT ;  /* 0x000000000000794d */ /* 0x000fea0003800000 */
.L_x_26:
[----:B------:R-:W-:Y:S02]  /*68f0*/  IMAD.MOV.U32 R84, RZ, RZ, R77 ;  /* 0x000000ffff547224 */ /* 0x000fe400078e004d */
[----:B------:R-:W-:Y:S02]  /*6900*/  IMAD.MOV.U32 R86, RZ, RZ, 0x1 ;  /* 0x00000001ff567424 */ /* 0x000fe400078e00ff */
[----:B------:R-:W-:Y:S02]  /*6910*/  IMAD.MOV.U32 R87, RZ, RZ, RZ ;  /* 0x000000ffff577224 */ /* 0x000fe400078e00ff */
[----:B------:R-:W-:-:S07]  /*6920*/  IMAD.MOV.U32 R83, RZ, RZ, -0x1 ;  /* 0xffffffffff537424 */ /* 0x000fce00078e00ff */
[----:B------:R-:W-:Y:S05]  /*6930*/  WARPSYNC.COLLECTIVE R83, `(.L_x_97) ;  /* 0x0000000053087348 */ /* 0x000fea0003c00000 */
[----:B------:R0:W1:Y:S02]  /*6940*/  SHFL.UP P0, R82, R84, R86, R87 ;  /* 0x0400005654527389 */ /* 0x0000640000000057 */
[----:B01----:R-:W-:Y:S05]  /*6950*/  ENDCOLLECTIVE ;  /* 0x000000000000791b */ /* 0x003fea0003800000 */
.L_x_97:
[----:B------:R-:W-:Y:S02]  /*6960*/  IMAD.MOV.U32 R86, RZ, RZ, 0x2 ;  /* 0x00000002ff567424 */ /* 0x000fe400078e00ff */
[----:B------:R-:W-:-:S04]  /*6970*/  IMAD.MOV.U32 R78, RZ, RZ, R82 ;  /* 0x000000ffff4e7224 */ /* 0x000fc800078e0052 */
[----:B------:R-:W-:-:S04]  /*6980*/  @P0 IMAD.IADD R78, R77, 0x1, R78 ;  /* 0x000000014d4e0824 */ /* 0x000fc800078e024e */
[----:B------:R-:W-:-:S07]  /*6990*/  IMAD.MOV.U32 R84, RZ, RZ, R78 ;  /* 0x000000ffff547224 */ /* 0x000fce00078e004e */
[----:B------:R-:W-:Y:S05]  /*69a0*/  WARPSYNC.COLLECTIVE R83, `(.L_x_98) ;  /* 0x0000000053087348 */ /* 0x000fea0003c00000 */
[----:B------:R0:W1:Y:S02]  /*69b0*/  SHFL.UP P0, R82, R84, R86, R87 ;  /* 0x0400005654527389 */ /* 0x0000640000000057 */
[----:B01----:R-:W-:Y:S05]  /*69c0*/  ENDCOLLECTIVE ;  /* 0x000000000000791b */ /* 0x003fea0003800000 */
.L_x_98:
[----:B------:R-:W-:Y:S02]  /*69d0*/  IMAD.MOV.U32 R86, RZ, RZ, 0x4 ;  /* 0x00000004ff567424 */ /* 0x000fe400078e00ff */
[----:B------:R-:W-:-:S04]  /*69e0*/  IMAD.MOV.U32 R79, RZ, RZ, R82 ;  /* 0x000000ffff4f7224 */ /* 0x000fc800078e0052 */
[----:B------:R-:W-:-:S04]  /*69f0*/  @P0 IMAD.IADD R79, R78, 0x1, R79 ;  /* 0x000000014e4f0824 */ /* 0x000fc800078e024f */
[----:B------:R-:W-:-:S07]  /*6a00*/  IMAD.MOV.U32 R84, RZ, RZ, R79 ;  /* 0x000000ffff547224 */ /* 0x000fce00078e004f */
[----:B------:R-:W-:Y:S05]  /*6a10*/  WARPSYNC.COLLECTIVE R83, `(.L_x_99) ;  /* 0x0000000053087348 */ /* 0x000fea0003c00000 */
[----:B------:R0:W1:Y:S02]  /*6a20*/  SHFL.UP P0, R82, R84, R86, R87 ;  /* 0x0400005654527389 */ /* 0x0000640000000057 */
[----:B01----:R-:W-:Y:S05]  /*6a30*/  ENDCOLLECTIVE ;  /* 0x000000000000791b */ /* 0x003fea0003800000 */
.L_x_99:
[----:B------:R-:W-:Y:S02]  /*6a40*/  IMAD.MOV.U32 R86, RZ, RZ, 0x8 ;  /* 0x00000008ff567424 */ /* 0x000fe400078e00ff */
[----:B------:R-:W-:-:S04]  /*6a50*/  IMAD.MOV.U32 R80, RZ, RZ, R82 ;  /* 0x000000ffff507224 */ /* 0x000fc800078e0052 */
[----:B------:R-:W-:-:S04]  /*6a60*/  @P0 IMAD.IADD R80, R79, 0x1, R80 ;  /* 0x000000014f500824 */ /* 0x000fc800078e0250 */
[----:B------:R-:W-:-:S07]  /*6a70*/  IMAD.MOV.U32 R84, RZ, RZ, R80 ;  /* 0x000000ffff547224 */ /* 0x000fce00078e0050 */
[----:B------:R-:W-:Y:S05]  /*6a80*/  WARPSYNC.COLLECTIVE R83, `(.L_x_100) ;  /* 0x0000000053087348 */ /* 0x000fea0003c00000 */
[----:B------:R0:W1:Y:S02]  /*6a90*/  SHFL.UP P0, R82, R84, R86, R87 ;  /* 0x0400005654527389 */ /* 0x0000640000000057 */
[----:B01----:R-:W-:Y:S05]  /*6aa0*/  ENDCOLLECTIVE ;  /* 0x000000000000791b */ /* 0x003fea0003800000 */
.L_x_100:
[----:B------:R-:W-:Y:S02]  /*6ab0*/  IMAD.MOV.U32 R86, RZ, RZ, 0x10 ;  /* 0x00000010ff567424 */ /* 0x000fe400078e00ff */
[----:B------:R-:W-:-:S04]  /*6ac0*/  IMAD.MOV.U32 R81, RZ, RZ, R82 ;  /* 0x000000ffff517224 */ /* 0x000fc800078e0052 */
[----:B------:R-:W-:-:S04]  /*6ad0*/  @P0 IMAD.IADD R81, R80, 0x1, R81 ;  /* 0x0000000150510824 */ /* 0x000fc800078e0251 */
[----:B------:R-:W-:-:S07]  /*6ae0*/  IMAD.MOV.U32 R84, RZ, RZ, R81 ;  /* 0x000000ffff547224 */ /* 0x000fce00078e0051 */
[----:B------:R-:W-:Y:S05]  /*6af0*/  WARPSYNC.COLLECTIVE R83, `(.L_x_101) ;  /* 0x0000000053087348 */ /* 0x000fea0003c00000 */
[----:B------:R0:W1:Y:S02]  /*6b00*/  SHFL.UP P0, R82, R84, R86, R87 ;  /* 0x0400005654527389 */ /* 0x0000640000000057 */
[----:B01----:R-:W-:Y:S05]  /*6b10*/  ENDCOLLECTIVE ;  /* 0x000000000000791b */ /* 0x003fea0003800000 */
.L_x_101:
[----:B------:R-:W-:Y:S05]  /*6b20*/  BRA `(.L_x_102) ;  /* 0xffffffb400647947 */ /* 0x000fea000383ffff */
.L_x_103:
[----:B------:R-:W-:-:S00]  /*6b30*/  BRA `(.L_x_103) ;  /* 0xfffffffc00fc7947 */ /* 0x000fc0000383ffff */
[----:B------:R-:W-:-:S00]  /*6b40*/  NOP ;  /* 0x0000000000007918 */ /* 0x000fc00000000000 */
        /* <DEDUP_REMOVED lines=11> */
.L_x_238:


//--------------------- .text._ZN3cub18CUB_300001_SM_10006detail10radix_sort33DeviceRadixSortExclusiveSumKernelINS1_5radix10policy_hubIyNS0_8NullTypeEyE10Policy1000EyEEvPT0_ --------------------------
	.section	.text._ZN3cub18CUB_300001_SM_10006detail10radix_sort33DeviceRadixSortExclusiveSumKernelINS1_5radix10policy_hubIyNS0_8NullTypeEyE10Policy1000EyEEvPT0_,"ax",@progbits
	.align	128
        .global         _ZN3cub18CUB_300001_SM_10006detail10radix_sort33DeviceRadixSortExclusiveSumKernelINS1_5radix10policy_hubIyNS0_8NullTypeEyE10Policy1000EyEEvPT0_
        .type           _ZN3cub18CUB_300001_SM_10006detail10radix_sort33DeviceRadixSortExclusiveSumKernelINS1_5radix10policy_hubIyNS0_8NullTypeEyE10Policy1000EyEEvPT0_,@function
        .size           _ZN3cub18CUB_300001_SM_10006detail10radix_sort33DeviceRadixSortExclusiveSumKernelINS1_5radix10policy_hubIyNS0_8NullTypeEyE10Policy1000EyEEvPT0_,(.L_x_239 - _ZN3cub18CUB_300001_SM_10006detail10radix_sort33DeviceRadixSortExclusiveSumKernelINS1_5radix10policy_hubIyNS0_8NullTypeEyE10Policy1000EyEEvPT0_)
        .other          _ZN3cub18CUB_300001_SM_10006detail10radix_sort33DeviceRadixSortExclusiveSumKernelINS1_5radix10policy_hubIyNS0_8NullTypeEyE10Policy1000EyEEvPT0_,@"STO_CUDA_ENTRY STV_DEFAULT"
_ZN3cub18CUB_300001_SM_10006detail10radix_sort33DeviceRadixSortExclusiveSumKernelINS1_5radix10policy_hubIyNS0_8NullTypeEyE10Policy1000EyEEvPT0_:
.text._ZN3cub18CUB_300001_SM_10006detail10radix_sort33DeviceRadixSortExclusiveSumKernelINS1_5radix10policy_hubIyNS0_8NullTypeEyE10Policy1000EyEEvPT0_:
[----:B------:R-:W-:Y:S01]  /*0000*/  LDC R1, c[0x0][0x37c] ;  /* 0x0000df00ff017b82 */ /* 0x000fe20000000800 */
[----:B------:R-:W0:Y:S07]  /*0010*/  S2R R18, SR_TID.X ;  /* 0x0000000000127919 */ /* 0x000e2e0000002100 */
[----:B------:R-:W1:Y:S01]  /*0020*/  LDC.64 R16, c[0x0][0x380] ;  /* 0x0000e000ff107b82 */ /* 0x000e620000000a00 */
[----:B------:R-:W2:Y:S01]  /*0030*/  LDCU.64 UR4, c[0x0][0x358] ;  /* 0x00006b00ff0477ac */ /* 0x000ea20008000a00 */
[----:B------:R-:W3:Y:S01]  /*0040*/  S2R R5, SR_CTAID.X ;  /* 0x0000000000057919 */ /* 0x000ee20000002500 */
[----:B0-----:R-:W-:Y:S01]  /*0050*/  ISETP.GT.U32.AND P1, PT, R18, 0xff, PT ;  /* 0x000000ff1200780c */ /* 0x001fe20003f24070 */
[----:B---3--:R-:W-:-:S04]  /*0060*/  IMAD R5, R5, 0x100, R18 ;  /* 0x0000010005057824 */ /* 0x008fc800078e0212 */
[----:B-1----:R-:W-:-:S08]  /*0070*/  IMAD.WIDE R16, R5, 0x8, R16 ;  /* 0x0000000805107825 */ /* 0x002fd000078e0210 */
[----:B--2---:R-:W2:Y:S01]  /*0080*/  @!P1 LDG.E.64 R2, desc[UR4][R16.64] ;  /* 0x0000000410029981 */ /* 0x004ea2000c1e1b00 */
[----:B------:R-:W-:Y:S02]  /*0090*/  MOV R0, 0x400 ;  /* 0x0000040000007802 */ /* 0x000fe40000000f00 */
[C---:B------:R-:W-:Y:S01]  /*00a0*/  ISETP.GT.U32.AND P0, PT, R18.reuse, 0x1f, PT ;  /* 0x0000001f1200780c */ /* 0x040fe20003f04070 */
[----:B------:R-:W0:Y:S02]  /*00b0*/  S2R R5, SR_CgaCtaId ;  /* 0x0000000000057919 */ /* 0x000e240000008800 */
[----:B0-----:R-:W-:Y:S02]  /*00c0*/  LEA R5, R5, R0, 0x18 ;  /* 0x0000000005057211 */ /* 0x001fe400078ec0ff */
[----:B------:R-:W-:-:S05]  /*00d0*/  LEA.HI R0, R18, R18, RZ, 0x1d ;  /* 0x0000001212007211 */ /* 0x000fca00078fe8ff */
[----:B------:R-:W-:-:S05]  /*00e0*/  IMAD R0, R0, 0x8, R5 ;  /* 0x0000000800007824 */ /* 0x000fca00078e0205 */
[----:B--2---:R0:W-:Y:S01]  /*00f0*/  STS.64 [R0+0x10], R2 ;  /* 0x0000100200007388 */ /* 0x0041e20000000a00 */
[----:B------:R-:W-:Y:S06]  /*0100*/  BAR.SYNC.DEFER_BLOCKING 0x0 ;  /* 0x0000000000007b1d */ /* 0x000fec0000010000 */
[----:B------:R-:W-:Y:S05]  /*0110*/  @P0 BRA `(.L_x_104) ;  /* 0x0000000400240947 */ /* 0x000fea0003800000 */
[----:B------:R-:W-:Y:S01]  /*0120*/  IMAD R18, R18, 0x48, R5 ;  /* 0x0000004812127824 */ /* 0x000fe200078e0205 */
[----:B------:R-:W-:-:S04]  /*0130*/  UMOV UR6, 0xffffffff ;  /* 0xffffffff00067882 */ /* 0x000fc80000000000 */
[----:B------:R-:W-:Y:S04]  /*0140*/  LDS.64 R14, [R18+0x10] ;  /* 0x00001000120e7984 */ /* 0x000fe80000000a00 */
[----:B------:R-:W-:Y:S04]  /*0150*/  LDS.64 R12, [R18+0x18] ;  /* 0x00001800120c7984 */ /* 0x000fe80000000a00 */
[----:B------:R-:W1:Y:S04]  /*0160*/  LDS.64 R10, [R18+0x20] ;  /* 0x00002000120a7984 */ /* 0x000e680000000a00 */
[----:B------:R-:W-:Y:S04]  /*0170*/  LDS.64 R8, [R18+0x28] ;  /* 0x0000280012087984 */ /* 0x000fe80000000a00 */
[----:B------:R-:W2:Y:S04]  /*0180*/  LDS.64 R6, [R18+0x30] ;  /* 0x0000300012067984 */ /* 0x000ea80000000a00 */
[----:B------:R-:W-:Y:S04]  /*0190*/  LDS.64 R4, [R18+0x38] ;  /* 0x0000380012047984 */ /* 0x000fe80000000a00 */
[----:B0-----:R-:W0:Y:S04]  /*01a0*/  LDS.64 R2, [R18+0x40] ;  /* 0x0000400012027984 */ /* 0x001e280000000a00 */
[----:B------:R-:W3:Y:S01]  /*01b0*/  LDS.64 R20, [R18+0x48] ;  /* 0x0000480012147984 */ /* 0x000ee20000000a00 */
[----:B-1----:R-:W-:-:S04]  /*01c0*/  IADD3 R19, P3, P4, R10, R12, R14 ;  /* 0x0000000c0a137210 */ /* 0x002fc80007c7e00e */
[----:B------:R-:W-:Y:S02]  /*01d0*/  IADD3.X R23, PT, PT, R11, R13, R15, P3, P4 ;  /* 0x0000000d0b177210 */ /* 0x000fe40001fe840f */
[----:B--2---:R-:W-:-:S04]  /*01e0*/  IADD3 R19, P0, P2, R6, R19, R8 ;  /* 0x0000001306137210 */ /* 0x004fc80007a1e008 */
[----:B------:R-:W-:Y:S02]  /*01f0*/  IADD3.X R23, PT, PT, R7, R23, R9, P0, P2 ;  /* 0x0000001707177210 */ /* 0x000fe400007e4409 */
[----:B0-----:R-:W-:-:S04]  /*0200*/  IADD3 R19, P3, P4, R2, R19, R4 ;  /* 0x0000001302137210 */ /* 0x001fc80007c7e004 */
[----:B---3--:R-:W-:Y:S02]  /*0210*/  IADD3 R20, P0, PT, R20, R19, RZ ;  /* 0x0000001314147210 */ /* 0x008fe40007f1e0ff */
[----:B------:R-:W-:-:S05]  /*0220*/  IADD3.X R19, PT, PT, R3, R23, R5, P3, P4 ;  /* 0x0000001703137210 */ /* 0x000fca0001fe8405 */
[----:B------:R-:W-:Y:S01]  /*0230*/  IMAD.X R19, R21, 0x1, R19, P0 ;  /* 0x0000000115137824 */ /* 0x000fe200000e0613 */
[----:B------:R-:W-:Y:S06]  /*0240*/  BRA.DIV UR6, `(.L_x_105) ;  /* 0x0000000206f07947 */ /* 0x000fec000b800000 */
[----:B------:R-:W0:Y:S04]  /*0250*/  SHFL.UP PT, R27, R20, 0x1, RZ ;  /* 0x04200000141b7989 */ /* 0x000e2800000e00ff */
[----:B------:R-:W1:Y:S01]  /*0260*/  SHFL.UP P0, R25, R19, 0x1, RZ ;  /* 0x0420000013197989 */ /* 0x000e6200000000ff */
[----:B0-----:R-:W-:-:S04]  /*0270*/  IADD3 R22, P2, PT, R27, R20, RZ ;  /* 0x000000141b167210 */ /* 0x001fc80007f5e0ff */
[----:B-1----:R-:W-:Y:S01]  /*0280*/  SEL R27, R22, R27, P0 ;  /* 0x0000001b161b7207 */ /* 0x002fe20000000000 */
[----:B------:R-:W-:-:S04]  /*0290*/  IMAD.X R26, R25, 0x1, R19, P2 ;  /* 0x00000001191a7824 */ /* 0x000fc800010e0613 */
[----:B------:R-:W0:Y:S01]  /*02a0*/  SHFL.UP PT, R28, R27, 0x2, RZ ;  /* 0x044000001b1c7989 */ /* 0x000e2200000e00ff */
[----:B------:R-:W-:-:S05]  /*02b0*/  SEL R26, R26, R25, P0 ;  /* 0x000000191a1a7207 */ /* 0x000fca0000000000 */
[----:B------:R-:W1:Y:S01]  /*02c0*/  SHFL.UP P0, R25, R26, 0x2, RZ ;  /* 0x044000001a197989 */ /* 0x000e6200000000ff */
[----:B0-----:R-:W-:-:S05]  /*02d0*/  IADD3 R21, P2, PT, R28, R27, RZ ;  /* 0x0000001b1c157210 */ /* 0x001fca0007f5e0ff */
[----:B-1----:R-:W-:Y:S01]  /*02e0*/  IMAD.X R22, R25, 0x1, R26, P2 ;  /* 0x0000000119167824 */ /* 0x002fe200010e061a */
[----:B------:R-:W-:-:S04]  /*02f0*/  SEL R28, R21, R28, P0 ;  /* 0x0000001c151c7207 */ /* 0x000fc80000000000 */
[----:B------:R-:W-:Y:S01]  /*0300*/  SEL R29, R22, R25, P0 ;  /* 0x00000019161d7207 */ /* 0x000fe20000000000 */
        /* <DEDUP_REMOVED lines=12> */
[----:B------:R0:W1:Y:S04]  /*03d0*/  SHFL.UP PT, R28, R27, 0x10, RZ ;  /* 0x060000001b1c7989 */ /* 0x00006800000e00ff */
[----:B------:R0:W2:Y:S02]  /*03e0*/  SHFL.UP P0, R25, R26, 0x10, RZ ;  /* 0x060000001a197989 */ /* 0x0000a400000000ff */
.L_x_116:
[----:B-1----:R-:W-:-:S04]  /*03f0*/  IADD3 R21, P2, PT, R28, R27, RZ ;  /* 0x0000001b1c157210 */ /* 0x002fc80007f5e0ff */
[----:B--2---:R-:W-:Y:S01]  /*0400*/  SEL R21, R21, R28, P0 ;  /* 0x0000001c15157207 */ /* 0x004fe20000000000 */
[----:B------:R-:W-:-:S05]  /*0410*/  IMAD.X R22, R25, 0x1, R26, P2 ;  /* 0x0000000119167824 */ /* 0x000fca00010e061a */
[----:B------:R-:W-:Y:S02]  /*0420*/  SEL R22, R22, R25, P0 ;  /* 0x0000001916167207 */ /* 0x000fe40000000000 */
[----:B------:R-:W-:-:S05]  /*0430*/  IADD3 R20, P0, PT, R21, -R20, RZ ;  /* 0x8000001415147210 */ /* 0x000fca0007f1e0ff */
[----:B------:R-:W-:Y:S01]  /*0440*/  IMAD.X R21, R22, 0x1, ~R19, P0 ;  /* 0x0000000116157824 */ /* 0x000fe200000e0e13 */
[----:B------:R-:W-:-:S04]  /*0450*/  IADD3 R14, P0, PT, R14, R20, RZ ;  /* 0x000000140e0e7210 */ /* 0x000fc80007f1e0ff */
[----:B------:R1:W-:Y:S01]  /*0460*/  STS.64 [R18+0x10], R20 ;  /* 0x0000101412007388 */ /* 0x0003e20000000a00 */
[----:B------:R-:W-:Y:S01]  /*0470*/  IMAD.X R15, R15, 0x1, R21, P0 ;  /* 0x000000010f0f7824 */ /* 0x000fe200000e0615 */
        /* <DEDUP_REMOVED lines=17> */
[----:B------:R-:W-:-:S05]  /*0590*/  IMAD.X R3, R3, 0x1, R5, P0 ;  /* 0x0000000103037824 */ /* 0x000fca00000e0605 */
[----:B------:R1:W-:Y:S03]  /*05a0*/  STS.64 [R18+0x48], R2 ;  /* 0x0000480212007388 */ /* 0x0003e60000000a00 */
.L_x_104:
[----:B------:R-:W-:Y:S05]  /*05b0*/  WARPSYNC.ALL ;  /* 0x0000000000007948 */ /* 0x000fea0003800000 */
[----:B------:R-:W-:Y:S06]  /*05c0*/  BAR.SYNC.DEFER_BLOCKING 0x0 ;  /* 0x0000000000007b1d */ /* 0x000fec0000010000 */
[----:B------:R-:W-:Y:S05]  /*05d0*/  @P1 EXIT ;  /* 0x000000000000194d */ /* 0x000fea0003800000 */
[----:B01----:R-:W0:Y:S04]  /*05e0*/  LDS.64 R2, [R0+0x10] ;  /* 0x0000100000027984 */ /* 0x003e280000000a00 */
[----:B0-----:R-:W-:Y:S01]  /*05f0*/  STG.E.64 desc[UR4][R16.64], R2 ;  /* 0x0000000210007986 */ /* 0x001fe2000c101b04 */
[----:B------:R-:W-:Y:S05]  /*0600*/  EXIT ;  /* 0x000000000000794d */ /* 0x000fea0003800000 */
.L_x_105:
[----:B------:R-:W-:Y:S02]  /*0610*/  IMAD.MOV.U32 R24, RZ, RZ, R20 ;  /* 0x000000ffff187224 */ /* 0x000fe400078e0014 */
[----:B------:R-:W-:Y:S02]  /*0620*/  IMAD.MOV.U32 R23, RZ, RZ, 0x1 ;  /* 0x00000001ff177424 */ /* 0x000fe400078e00ff */
[----:B------:R-:W-:Y:S02]  /*0630*/  IMAD.MOV.U32 R22, RZ, RZ, RZ ;  /* 0x000000ffff167224 */ /* 0x000fe400078e00ff */
[----:B------:R-:W-:-:S07]  /*0640*/  IMAD.MOV.U32 R21, RZ, RZ, -0x1 ;  /* 0xffffffffff157424 */ /* 0x000fce00078e00ff */
[----:B------:R-:W-:Y:S05]  /*0650*/  WARPSYNC.COLLECTIVE R21, `(.L_x_106) ;  /* 0x0000000015087348 */ /* 0x000fea0003c00000 */
[----:B------:R0:W1:Y:S02]  /*0660*/  SHFL.UP P0, R25, R24, R23, R22 ;  /* 0x0400001718197389 */ /* 0x0000640000000016 */
[----:B01----:R-:W-:Y:S05]  /*0670*/  ENDCOLLECTIVE ;  /* 0x000000000000791b */ /* 0x003fea0003800000 */
.L_x_106:
[----:B------:R-:W-:Y:S02]  /*0680*/  IMAD.MOV.U32 R24, RZ, RZ, R19 ;  /* 0x000000ffff187224 */ /* 0x000fe400078e0013 */
[----:B------:R-:W-:-:S07]  /*0690*/  IMAD.MOV.U32 R27, RZ, RZ, R25 ;  /* 0x000000ffff1b7224 */ /* 0x000fce00078e0019 */
[----:B------:R-:W-:Y:S05]  /*06a0*/  WARPSYNC.COLLECTIVE R21, `(.L_x_107) ;  /* 0x0000000015087348 */ /* 0x000fea0003c00000 */
[----:B------:R0:W1:Y:S02]  /*06b0*/  SHFL.UP P0, R25, R24, R23, R22 ;  /* 0x0400001718197389 */ /* 0x0000640000000016 */
[----:B01----:R-:W-:Y:S05]  /*06c0*/  ENDCOLLECTIVE ;  /* 0x000000000000791b */ /* 0x003fea0003800000 */
.L_x_107:
[----:B------:R-:W-:Y:S01]  /*06d0*/  IADD3 R26, P2, PT, R27, R20, RZ ;  /* 0x000000141b1a7210 */ /* 0x000fe20007f5e0ff */
[----:B------:R-:W-:-:S03]  /*06e0*/  IMAD.MOV.U32 R23, RZ, RZ, 0x2 ;  /* 0x00000002ff177424 */ /* 0x000fc600078e00ff */
[----:B------:R-:W-:Y:S01]  /*06f0*/  SEL R27, R26, R27, P0 ;  /* 0x0000001b1a1b7207 */ /* 0x000fe20000000000 */
[----:B------:R-:W-:-:S04]  /*0700*/  IMAD.X R26, R25, 0x1, R19, P2 ;  /* 0x00000001191a7824 */ /* 0x000fc800010e0613 */
[----:B------:R-:W-:Y:S01]  /*0710*/  IMAD.MOV.U32 R24, RZ, RZ, R27 ;  /* 0x000000ffff187224 */ /* 0x000fe200078e001b */
[----:B------:R-:W-:-:S07]  /*0720*/  SEL R26, R26, R25, P0 ;  /* 0x000000191a1a7207 */ /* 0x000fce0000000000 */
[----:B------:R-:W-:Y:S05]  /*0730*/  WARPSYNC.COLLECTIVE R21, `(.L_x_108) ;  /* 0x0000000015087348 */ /* 0x000fea0003c00000 */
[----:B------:R0:W1:Y:S02]  /*0740*/  SHFL.UP P0, R25, R24, R23, R22 ;  /* 0x0400001718197389 */ /* 0x0000640000000016 */
[----:B01----:R-:W-:Y:S05]  /*0750*/  ENDCOLLECTIVE ;  /* 0x000000000000791b */ /* 0x003fea0003800000 */
.L_x_108:
[----:B------:R-:W-:Y:S02]  /*0760*/  IMAD.MOV.U32 R24, RZ, RZ, R26 ;  /* 0x000000ffff187224 */ /* 0x000fe400078e001a */
[----:B------:R-:W-:-:S07]  /*0770*/  IMAD.MOV.U32 R28, RZ, RZ, R25 ;  /* 0x000000ffff1c7224 */ /* 0x000fce00078e0019 */
[----:B------:R-:W-:Y:S05]  /*0780*/  WARPSYNC.COLLECTIVE R21, `(.L_x_109) ;  /* 0x0000000015087348 */ /* 0x000fea0003c00000 */
[----:B------:R0:W1:Y:S02]  /*0790*/  SHFL.UP P0, R25, R24, R23, R22 ;  /* 0x0400001718197389 */ /* 0x0000640000000016 */
[----:B01----:R-:W-:Y:S05]  /*07a0*/  ENDCOLLECTIVE ;  /* 0x000000000000791b */ /* 0x003fea0003800000 */
.L_x_109:
        /* <DEDUP_REMOVED lines=9> */
.L_x_110:
[----:B------:R-:W-:Y:S02]  /*0840*/  IMAD.MOV.U32 R24, RZ, RZ, R29 ;  /* 0x000000ffff187224 */ /* 0x000fe400078e001d */
[----:B------:R-:W-:-:S07]  /*0850*/  IMAD.MOV.U32 R27, RZ, RZ, R25 ;  /* 0x000000ffff1b7224 */ /* 0x000fce00078e0019 */
[----:B------:R-:W-:Y:S05]  /*0860*/  WARPSYNC.COLLECTIVE R21, `(.L_x_111) ;  /* 0x0000000015087348 */ /* 0x000fea0003c00000 */
[----:B------:R0:W1:Y:S02]  /*0870*/  SHFL.UP P0, R25, R24, R23, R22 ;  /* 0x0400001718197389 */ /* 0x0000640000000016 */
[----:B01----:R-:W-:Y:S05]  /*0880*/  ENDCOLLECTIVE ;  /* 0x000000000000791b */ /* 0x003fea0003800000 */
.L_x_111:
        /* <DEDUP_REMOVED lines=9> */
.L_x_112:
[----:B------:R-:W-:Y:S02]  /*0920*/  IMAD.MOV.U32 R24, RZ, RZ, R29 ;  /* 0x000000ffff187224 */ /* 0x000fe400078e001d */
[----:B------:R-:W-:-:S07]  /*0930*/  IMAD.MOV.U32 R27, RZ, RZ, R25 ;  /* 0x000000ffff1b7224 */ /* 0x000fce00078e0019 */
[----:B------:R-:W-:Y:S05]  /*0940*/  WARPSYNC.COLLECTIVE R21, `(.L_x_113) ;  /* 0x0000000015087348 */ /* 0x000fea0003c00000 */
[----:B------:R0:W1:Y:S02]  /*0950*/  SHFL.UP P0, R25, R24, R23, R22 ;  /* 0x0400001718197389 */ /* 0x0000640000000016 */
[----:B01----:R-:W-:Y:S05]  /*0960*/  ENDCOLLECTIVE ;  /* 0x000000000000791b */ /* 0x003fea0003800000 */
.L_x_113:
        /* <DEDUP_REMOVED lines=9> */
.L_x_114:
[----:B------:R-:W-:Y:S02]  /*0a00*/  IMAD.MOV.U32 R24, RZ, RZ, R26 ;  /* 0x000000ffff187224 */ /* 0x000fe400078e001a */
[----:B------:R-:W-:-:S07]  /*0a10*/  IMAD.MOV.U32 R28, RZ, RZ, R25 ;  /* 0x000000ffff1c7224 */ /* 0x000fce00078e0019 */
[----:B------:R-:W-:Y:S05]  /*0a20*/  WARPSYNC.COLLECTIVE R21, `(.L_x_115) ;  /* 0x0000000015087348 */ /* 0x000fea0003c00000 */
[----:B------:R0:W1:Y:S02]  /*0a30*/  SHFL.UP P0, R25, R24, R23, R22 ;  /* 0x0400001718197389 */ /* 0x0000640000000016 */
[----:B01----:R-:W-:Y:S05]  /*0a40*/  ENDCOLLECTIVE ;  /* 0x000000000000791b */ /* 0x003fea0003800000 */
.L_x_115:
[----:B------:R-:W-:Y:S05]  /*0a50*/  BRA `(.L_x_116) ;  /* 0xfffffff800647947 */ /* 0x000fea000383ffff */
.L_x_117:
        /* <DEDUP_REMOVED lines=10> */
.L_x_239:


//--------------------- .text._ZN3cub18CUB_300001_SM_10006detail10radix_sort30DeviceRadixSortHistogramKernelINS1_5radix10policy_hubIyNS0_8NullTypeEyE10Policy1000ELNS0_9SortOrderE0EyyNS1_21identity_decomposer_tEEEvPT2_PKT1_SB_iiT3_ --------------------------
	.section	.text._ZN3cub18CUB_300001_SM_10006detail10radix_sort30DeviceRadixSortHistogramKernelINS1_5radix10policy_hubIyNS0_8NullTypeEyE10Policy1000ELNS0_9SortOrderE0EyyNS1_21identity_decomposer_tEEEvPT2_PKT1_SB_iiT3_,"ax",@progbits
	.align	128
        .global         _ZN3cub18CUB_300001_SM_10006detail10radix_sort30DeviceRadixSortHistogramKernelINS1_5radix10policy_hubIyNS0_8NullTypeEyE10Policy1000ELNS0_9SortOrderE0EyyNS1_21identity_decomposer_tEEEvPT2_PKT1_SB_iiT3_
        .type           _ZN3cub18CUB_300001_SM_10006detail10radix_sort30DeviceRadixSortHistogramKernelINS1_5radix10policy_hubIyNS0_8NullTypeEyE10Policy1000ELNS0_9SortOrderE0EyyNS1_21identity_decomposer_tEEEvPT2_PKT1_SB_iiT3_,@function
        .size           _ZN3cub18CUB_300001_SM_10006detail10radix_sort30DeviceRadixSortHistogramKernelINS1_5radix10policy_hubIyNS0_8NullTypeEyE10Policy1000ELNS0_9SortOrderE0EyyNS1_21identity_decomposer_tEEEvPT2_PKT1_SB_iiT3_,(.L_x_240 - _ZN3cub18CUB_300001_SM_10006detail10radix_sort30DeviceRadixSortHistogramKernelINS1_5radix10policy_hubIyNS0_8NullTypeEyE10Policy1000ELNS0_9SortOrderE0EyyNS1_21identity_decomposer_tEEEvPT2_PKT1_SB_iiT3_)
        .other          _ZN3cub18CUB_300001_SM_10006detail10radix_sort30DeviceRadixSortHistogramKernelINS1_5radix10policy_hubIyNS0_8NullTypeEyE10Policy1000ELNS0_9SortOrderE0EyyNS1_21identity_decomposer_tEEEvPT2_PKT1_SB_iiT3_,@"STO_CUDA_ENTRY STV_DEFAULT"
_ZN3cub18CUB_300001_SM_10006detail10radix_sort30DeviceRadixSortHistogramKernelINS1_5radix10policy_hubIyNS0_8NullTypeEyE10Policy1000ELNS0_9SortOrderE0EyyNS1_21identity_decomposer_tEEEvPT2_PKT1_SB_iiT3_:
.text._ZN3cub18CUB_300001_SM_10006detail10radix_sort30DeviceRadixSortHistogramKernelINS1_5radix10policy_hubIyNS0_8NullTypeEyE10Policy1000ELNS0_9SortOrderE0EyyNS1_21identity_decomposer_tEEEvPT2_PKT1_SB_iiT3_:
[----:B------:R-:W-:Y:S01]  /*0000*/  LDC R1, c[0x0][0x37c] ;  /* 0x0000df00ff017b82 */ /* 0x000fe20000000800 */
[----:B------:R-:W0:Y:S02]  /*0010*/  LDCU.64 UR4, c[0x0][0x390] ;  /* 0x00007200ff0477ac */ /* 0x000e240008000a00 */
[----:B0-----:R-:W-:-:S04]  /*0020*/  ISETP.NE.U32.AND P0, PT, RZ, UR4, PT ;  /* 0x00000004ff007c0c */ /* 0x001fc8000bf05070 */
[----:B------:R-:W-:-:S13]  /*0030*/  ISETP.NE.AND.EX P0, PT, RZ, UR5, PT, P0 ;  /* 0x00000005ff007c0c */ /* 0x000fda000bf05300 */
[----:B------:R-:W-:Y:S05]  /*0040*/  @!P0 EXIT ;  /* 0x000000000000894d */ /* 0x000fea0003800000 */
[----:B------:R-:W0:Y:S01]  /*0050*/  S2R R0, SR_TID.X ;  /* 0x0000000000007919 */ /* 0x000e220000002100 */
[----:B------:R-:W1:Y:S01]  /*0060*/  LDC.64 R2, c[0x0][0x398] ;  /* 0x0000e600ff027b82 */ /* 0x000e620000000a00 */
[----:B------:R-:W-:Y:S01]  /*0070*/  UMOV UR4, 0x400 ;  /* 0x0000040000047882 */ /* 0x000fe20000000000 */
[----:B------:R-:W2:Y:S01]  /*0080*/  LDCU.64 UR16, c[0x0][0x358] ;  /* 0x00006b00ff1077ac */ /* 0x000ea20008000a00 */
[----:B------:R-:W3:Y:S05]  /*0090*/  LDCU UR18, c[0x0][0x370] ;  /* 0x00006e00ff1277ac */ /* 0x000eea0008000800 */
[----:B------:R-:W4:Y:S01]  /*00a0*/  S2UR UR5, SR_CgaCtaId ;  /* 0x00000000000579c3 */ /* 0x000f220000008800 */
[----:B------:R-:W-:Y:S01]  /*00b0*/  UMOV UR6, URZ ;  /* 0x000000ff00067c82 */ /* 0x000fe20008000000 */
[----:B------:R-:W-:-:S06]  /*00c0*/  UMOV UR7, URZ ;  /* 0x000000ff00077c82 */ /* 0x000fcc0008000000 */
[----:B------:R-:W5:Y:S01]  /*00d0*/  S2UR UR8, SR_CTAID.X ;  /* 0x00000000000879c3 */ /* 0x000f620000002500 */
[----:B-1----:R-:W-:-:S04]  /*00e0*/  IADD3 R2, PT, PT, R3, 0x7, -R2 ;  /* 0x0000000703027810 */ /* 0x002fc80007ffe802 */
[----:B------:R-:W-:Y:S01]  /*00f0*/  ISETP.GE.AND P0, PT, R2, 0x8, PT ;  /* 0x000000080200780c */ /* 0x000fe20003f06270 */
[C---:B0-----:R-:W-:Y:S01]  /*0100*/  VIADD R3, R0.reuse, 0x80 ;  /* 0x0000008000037836 */ /* 0x041fe20000000000 */
[----:B----4-:R-:W-:Y:S02]  /*0110*/  ULEA UR4, UR5, UR4, 0x18 ;  /* 0x0000000405047291 */ /* 0x010fe4000f8ec0ff */
[C---:B------:R-:W-:Y:S01]  /*0120*/  ISETP.GT.U32.OR P0, PT, R0.reuse, 0xff, !P0 ;  /* 0x000000ff0000780c */ /* 0x040fe20004704470 */
[C---:B------:R-:W-:Y:S02]  /*0130*/  VIADD R4, R0.reuse, 0x100 ;  /* 0x0000010000047836 */ /* 0x040fe40000000000 */
[C---:B------:R-:W-:Y:S01]  /*0140*/  VIADD R5, R0.reuse, 0x200 ;  /* 0x0000020000057836 */ /* 0x040fe20000000000 */
[----:B------:R-:W-:Y:S01]  /*0150*/  P2R R43, PR, RZ, 0x1 ;  /* 0x00000001ff2b7803 */ /* 0x000fe20000000000 */
[C---:B------:R-:W-:Y:S01]  /*0160*/  VIADD R40, R0.reuse, 0x280 ;  /* 0x0000028000287836 */ /* 0x040fe20000000000 */
[C---:B------:R-:W-:Y:S01]  /*0170*/  LEA R2, R0.reuse, UR4, 0x2 ;  /* 0x0000000400027c11 */ /* 0x040fe2000f8e10ff */
[C---:B------:R-:W-:Y:S01]  /*0180*/  VIADD R41, R0.reuse, 0x300 ;  /* 0x0000030000297836 */ /* 0x040fe20000000000 */
[----:B-----5:R-:W-:Y:S01]  /*0190*/  USHF.L.U32 UR8, UR8, 0xb, URZ ;  /* 0x0000000b08087899 */ /* 0x020fe200080006ff */
[----:B--23--:R-:W-:-:S11]  /*01a0*/  VIADD R42, R0, 0x780 ;  /* 0x00000780002a7836 */ /* 0x00cfd60000000000 */
.L_x_201:
[----:B------:R-:W-:Y:S01]  /*01b0*/  ISETP.NE.AND P0, PT, R43, RZ, PT ;  /* 0x000000ff2b00720c */ /* 0x000fe20003f05270 */
[----:B------:R-:W-:-:S12]  /*01c0*/  BSSY.RECONVERGENT B0, `(.L_x_118) ;  /* 0x0000081000007945 */ /* 0x000fd80003800200 */
[----:B0-2345:R-:W-:Y:S05]  /*01d0*/  @P0 BRA `(.L_x_119) ;  /* 0x0000000400fc0947 */ /* 0x03dfea0003800000 */
[----:B------:R-:W0:Y:S02]  /*01e0*/  LDC.64 R6, c[0x0][0x398] ;  /* 0x0000e600ff067b82 */ /* 0x000e240000000a00 */
[----:B0-----:R-:W-:-:S04]  /*01f0*/  IADD3 R6, PT, PT, R7, 0x7, -R6 ;  /* 0x0000000707067810 */ /* 0x001fc80007ffe806 */
[----:B------:R-:W-:-:S04]  /*0200*/  SHF.R.S32.HI R7, RZ, 0x1f, R6 ;  /* 0x0000001fff077819 */ /* 0x000fc80000011406 */
[----:B------:R-:W-:-:S04]  /*0210*/  LEA.HI R7, R7, R6, RZ, 0x3 ;  /* 0x0000000607077211 */ /* 0x000fc800078f18ff */
[----:B------:R-:W-:Y:S01]  /*0220*/  SHF.R.S32.HI R8, RZ, 0x3, R7 ;  /* 0x00000003ff087819 */ /* 0x000fe20000011407 */
[----:B------:R-:W-:-:S03]  /*0230*/  HFMA2 R7, -RZ, RZ, 0, 0 ;  /* 0x00000000ff077431 */ /* 0x000fc600000001ff */
[C---:B------:R-:W-:Y:S01]  /*0240*/  LOP3.LUT R10, R8.reuse, 0xffffff0, RZ, 0xc0, !PT ;  /* 0x0ffffff0080a7812 */ /* 0x040fe200078ec0ff */
[----:B------:R-:W-:-:S05]  /*0250*/  VIADD R6, R8, 0xffffffff ;  /* 0xffffffff08067836 */ /* 0x000fca0000000000 */
[----:B------:R-:W-:-:S13]  /*0260*/  ISETP.GE.U32.AND P0, PT, R6, 0xf, PT ;  /* 0x0000000f0600780c */ /* 0x000fda0003f06070 */
[----:B------:R-:W-:Y:S05]  /*0270*/  @!P0 BRA `(.L_x_120) ;  /* 0x00000000005c8947 */ /* 0x000fea0003800000 */
[----:B------:R-:W-:Y:S02]  /*0280*/  IMAD.MOV R7, RZ, RZ, -R10 ;  /* 0x000000ffff077224 */ /* 0x000fe400078e0a0a */
[----:B------:R-:W-:-:S07]  /*0290*/  VIADD R6, R2, 0x2000 ;  /* 0x0000200002067836 */ /* 0x000fce0000000000 */
.L_x_121:
[----:B------:R-:W-:Y:S01]  /*02a0*/  VIADD R7, R7, 0x10 ;  /* 0x0000001007077836 */ /* 0x000fe20000000000 */
[----:B------:R-:W-:Y:S04]  /*02b0*/  STS [R6+-0x2000], RZ ;  /* 0xffe000ff06007388 */ /* 0x000fe80000000800 */
        /* <DEDUP_REMOVED lines=18> */
[----:B------:R-:W-:-:S07]  /*03e0*/  IMAD.MOV.U32 R7, RZ, RZ, R10 ;  /* 0x000000ffff077224 */ /* 0x000fce00078e000a */
.L_x_120:
[C---:B------:R-:W-:Y:S02]  /*03f0*/  LOP3.LUT R6, R8.reuse, 0xf, RZ, 0xc0, !PT ;  /* 0x0000000f08067812 */ /* 0x040fe400078ec0ff */
[----:B------:R-:W-:Y:S02]  /*0400*/  LOP3.LUT R11, R8, 0x7, RZ, 0xc0, !PT ;  /* 0x00000007080b7812 */ /* 0x000fe400078ec0ff */
[C---:B------:R-:W-:Y:S01]  /*0410*/  ISETP.NE.AND P1, PT, R6.reuse, RZ, PT ;  /* 0x000000ff0600720c */ /* 0x040fe20003f25270 */
[----:B------:R-:W-:Y:S01]  /*0420*/  VIADD R6, R6, 0xffffffff ;  /* 0xffffffff06067836 */ /* 0x000fe20000000000 */
[----:B------:R-:W-:Y:S01]  /*0430*/  LOP3.LUT R9, R8, 0x3, RZ, 0xc0, !PT ;  /* 0x0000000308097812 */ /* 0x000fe200078ec0ff */
[----:B------:R-:W-:-:S10]  /*0440*/  VIADD R12, R11, 0xffffffff ;  /* 0xffffffff0b0c7836 */ /* 0x000fd40000000000 */
[----:B------:R-:W-:Y:S05]  /*0450*/  @!P1 BRA `(.L_x_122) ;  /* 0x0000000000789947 */ /* 0x000fea0003800000 */
[----:B------:R-:W-:Y:S02]  /*0460*/  ISETP.GE.U32.AND P2, PT, R6, 0x7, PT ;  /* 0x000000070600780c */ /* 0x000fe40003f46070 */
[----:B------:R-:W-:-:S11]  /*0470*/  ISETP.NE.AND P3, PT, R11, RZ, PT ;  /* 0x000000ff0b00720c */ /* 0x000fd60003f65270 */
[----:B------:R-:W-:Y:S05]  /*0480*/  @!P2 BRA `(.L_x_123) ;  /* 0x000000000028a947 */ /* 0x000fea0003800000 */
[C---:B------:R-:W-:Y:S01]  /*0490*/  LEA R8, R7.reuse, R2, 0xa ;  /* 0x0000000207087211 */ /* 0x040fe200078e50ff */
[----:B------:R-:W-:-:S04]  /*04a0*/  VIADD R7, R7, 0x8 ;  /* 0x0000000807077836 */ /* 0x000fc80000000000 */
        /* <DEDUP_REMOVED lines=8> */
.L_x_123:
[----:B------:R-:W-:Y:S05]  /*0530*/  @!P3 BRA `(.L_x_122) ;  /* 0x000000000040b947 */ /* 0x000fea0003800000 */
[----:B------:R-:W-:Y:S02]  /*0540*/  ISETP.GE.U32.AND P2, PT, R12, 0x3, PT ;  /* 0x000000030c00780c */ /* 0x000fe40003f46070 */
[----:B------:R-:W-:-:S11]  /*0550*/  ISETP.NE.AND P3, PT, R9, RZ, PT ;  /* 0x000000ff0900720c */ /* 0x000fd60003f65270 */
[C---:B0-----:R-:W-:Y:S02]  /*0560*/  @P2 IMAD R8, R7.reuse, 0x400, R2 ;  /* 0x0000040007082824 */ /* 0x041fe400078e0202 */
[----:B------:R-:W-:-:S03]  /*0570*/  @P2 VIADD R7, R7, 0x4 ;  /* 0x0000000407072836 */ /* 0x000fc60000000000 */
[----:B------:R1:W-:Y:S04]  /*0580*/  @P2 STS [R8], RZ ;  /* 0x000000ff08002388 */ /* 0x0003e80000000800 */
[----:B------:R1:W-:Y:S04]  /*0590*/  @P2 STS [R8+0x400], RZ ;  /* 0x000400ff08002388 */ /* 0x0003e80000000800 */
[----:B------:R1:W-:Y:S04]  /*05a0*/  @P2 STS [R8+0x800], RZ ;  /* 0x000800ff08002388 */ /* 0x0003e80000000800 */
[----:B------:R1:W-:Y:S01]  /*05b0*/  @P2 STS [R8+0xc00], RZ ;  /* 0x000c00ff08002388 */ /* 0x0003e20000000800 */
[----:B------:R-:W-:Y:S05]  /*05c0*/  @!P3 BRA `(.L_x_122) ;  /* 0x00000000001cb947 */ /* 0x000fea0003800000 */
[----:B------:R-:W-:Y:S01]  /*05d0*/  IMAD R7, R7, 0x400, R2 ;  /* 0x0000040007077824 */ /* 0x000fe200078e0202 */
[----:B------:R-:W-:-:S04]  /*05e0*/  ISETP.NE.AND P2, PT, R9, 0x1, PT ;  /* 0x000000010900780c */ /* 0x000fc80003f45270 */
[----:B------:R2:W-:Y:S09]  /*05f0*/  STS [R7], RZ ;  /* 0x000000ff07007388 */ /* 0x0005f20000000800 */
[----:B--2---:R-:W-:Y:S05]  /*0600*/  @!P2 BRA `(.L_x_122) ;  /* 0x00000000000ca947 */ /* 0x004fea0003800000 */
[----:B------:R-:W-:Y:S01]  /*0610*/  ISETP.NE.AND P2, PT, R9, 0x2, PT ;  /* 0x000000020900780c */ /* 0x000fe20003f45270 */
[----:B------:R2:W-:-:S12]  /*0620*/  STS [R7+0x400], RZ ;  /* 0x000400ff07007388 */ /* 0x0005d80000000800 */
[----:B------:R2:W-:Y:S02]  /*0630*/  @P2 STS [R7+0x800], RZ ;  /* 0x000800ff07002388 */ /* 0x0005e40000000800 */
.L_x_122:
[----:B------:R-:W-:-:S13]  /*0640*/  ISETP.GT.U32.AND P2, PT, R0, 0x7f, PT ;  /* 0x0000007f0000780c */ /* 0x000fda0003f44070 */
[----:B------:R-:W-:Y:S05]  /*0650*/  @P2 BRA `(.L_x_119) ;  /* 0x0000000000dc2947 */ /* 0x000fea0003800000 */
[----:B--2---:R-:W-:Y:S01]  /*0660*/  IMAD.MOV.U32 R7, RZ, RZ, RZ ;  /* 0x000000ffff077224 */ /* 0x004fe200078e00ff */
[----:B------:R-:W-:Y:S06]  /*0670*/  @!P0 BRA `(.L_x_124) ;  /* 0x0000000000588947 */ /* 0x000fec0003800000 */
[----:B------:R-:W-:-:S07]  /*0680*/  IMAD.MOV.U32 R7, RZ, RZ, RZ ;  /* 0x000000ffff077224 */ /* 0x000fce00078e00ff */
.L_x_125:
[C---:B012---:R-:W-:Y:S01]  /*0690*/  LEA R8, R7.reuse, R2, 0xa ;  /* 0x0000000207087211 */ /* 0x047fe200078e50ff */
[----:B------:R-:W-:-:S04]  /*06a0*/  VIADD R7, R7, 0x10 ;  /* 0x0000001007077836 */ /* 0x000fc80000000000 */
[----:B------:R2:W-:Y:S01]  /*06b0*/  STS [R8+0x200], RZ ;  /* 0x000200ff08007388 */ /* 0x0005e20000000800 */
[----:B------:R-:W-:-:S03]  /*06c0*/  ISETP.NE.AND P0, PT, R7, R10, PT ;  /* 0x0000000a0700720c */ /* 0x000fc60003f05270 */
[----:B------:R2:W-:Y:S04]  /*06d0*/  STS [R8+0x600], RZ ;  /* 0x000600ff08007388 */ /* 0x0005e80000000800 */
        /* <DEDUP_REMOVED lines=13> */
[----:B------:R2:W-:Y:S01]  /*07b0*/  STS [R8+0x3e00], RZ ;  /* 0x003e00ff08007388 */ /* 0x0005e20000000800 */
[----:B------:R-:W-:Y:S05]  /*07c0*/  @P0 BRA `(.L_x_125) ;  /* 0xfffffffc00b00947 */ /* 0x000fea000383ffff */
[----:B------:R-:W-:-:S07]  /*07d0*/  IMAD.MOV.U32 R7, RZ, RZ, R10 ;  /* 0x000000ffff077224 */ /* 0x000fce00078e000a */
.L_x_124:
[----:B------:R-:W-:Y:S05]  /*07e0*/  @!P1 BRA `(.L_x_119) ;  /* 0x0000000000789947 */ /* 0x000fea0003800000 */
[----:B------:R-:W-:Y:S02]  /*07f0*/  ISETP.GE.U32.AND P0, PT, R6, 0x7, PT ;  /* 0x000000070600780c */ /* 0x000fe40003f06070 */
[----:B------:R-:W-:-:S11]  /*0800*/  ISETP.NE.AND P1, PT, R11, RZ, PT ;  /* 0x000000ff0b00720c */ /* 0x000fd60003f25270 */
[----:B------:R-:W-:Y:S05]  /*0810*/  @!P0 BRA `(.L_x_126) ;  /* 0x0000000000288947 */ /* 0x000fea0003800000 */
[C---:B------:R-:W-:Y:S02]  /*0820*/  IMAD R6, R7.reuse, 0x400, R2 ;  /* 0x0000040007067824 */ /* 0x040fe400078e0202 */
[----:B------:R-:W-:-:S03]  /*0830*/  VIADD R7, R7, 0x8 ;  /* 0x0000000807077836 */ /* 0x000fc60000000000 */
[----:B------:R3:W-:Y:S04]  /*0840*/  STS [R6+0x200], RZ ;  /* 0x000200ff06007388 */ /* 0x0007e80000000800 */
[----:B------:R3:W-:Y:S04]  /*0850*/  STS [R6+0x600], RZ ;  /* 0x000600ff06007388 */ /* 0x0007e80000000800 */
[----:B------:R3:W-:Y:S04]  /*0860*/  STS [R6+0xa00], RZ ;  /* 0x000a00ff06007388 */ /* 0x0007e80000000800 */
[----:B------:R3:W-:Y:S04]  /*0870*/  STS [R6+0xe00], RZ ;  /* 0x000e00ff06007388 */ /* 0x0007e80000000800 */
[----:B------:R3:W-:Y:S04]  /*0880*/  STS [R6+0x1200], RZ ;  /* 0x001200ff06007388 */ /* 0x0007e80000000800 */
[----:B------:R3:W-:Y:S04]  /*0890*/  STS [R6+0x1600], RZ ;  /* 0x001600ff06007388 */ /* 0x0007e80000000800 */
[----:B------:R3:W-:Y:S04]  /*08a0*/  STS [R6+0x1a00], RZ ;  /* 0x001a00ff06007388 */ /* 0x0007e80000000800 */
[----:B------:R3:W-:Y:S02]  /*08b0*/  STS [R6+0x1e00], RZ ;  /* 0x001e00ff06007388 */ /* 0x0007e40000000800 */
.L_x_126:
[----:B------:R-:W-:Y:S05]  /*08c0*/  @!P1 BRA `(.L_x_119) ;  /* 0x0000000000409947 */ /* 0x000fea0003800000 */
[----:B------:R-:W-:Y:S02]  /*08d0*/  ISETP.GE.U32.AND P0, PT, R12, 0x3, PT ;  /* 0x000000030c00780c */ /* 0x000fe40003f06070 */
[----:B------:R-:W-:-:S11]  /*08e0*/  ISETP.NE.AND P1, PT, R9, RZ, PT ;  /* 0x000000ff0900720c */ /* 0x000fd60003f25270 */
[C---:B---3--:R-:W-:Y:S02]  /*08f0*/  @P0 IMAD R6, R7.reuse, 0x400, R2 ;  /* 0x0000040007060824 */ /* 0x048fe400078e0202 */
[----:B------:R-:W-:-:S03]  /*0900*/  @P0 VIADD R7, R7, 0x4 ;  /* 0x0000000407070836 */ /* 0x000fc60000000000 */
[----:B------:R4:W-:Y:S04]  /*0910*/  @P0 STS [R6+0x200], RZ ;  /* 0x000200ff06000388 */ /* 0x0009e80000000800 */
[----:B------:R4:W-:Y:S04]  /*0920*/  @P0 STS [R6+0x600], RZ ;  /* 0x000600ff06000388 */ /* 0x0009e80000000800 */
[----:B------:R4:W-:Y:S04]  /*0930*/  @P0 STS [R6+0xa00], RZ ;  /* 0x000a00ff06000388 */ /* 0x0009e80000000800 */
[----:B------:R4:W-:Y:S01]  /*0940*/  @P0 STS [R6+0xe00], RZ ;  /* 0x000e00ff06000388 */ /* 0x0009e20000000800 */
[----:B------:R-:W-:Y:S05]  /*0950*/  @!P1 BRA `(.L_x_119) ;  /* 0x00000000001c9947 */ /* 0x000fea0003800000 */
[----:B------:R-:W-:Y:S02]  /*0960*/  LEA R7, R7, R2, 0xa ;  /* 0x0000000207077211 */ /* 0x000fe400078e50ff */
[----:B------:R-:W-:-:S03]  /*0970*/  ISETP.NE.AND P0, PT, R9, 0x1, PT ;  /* 0x000000010900780c */ /* 0x000fc60003f05270 */
[----:B------:R3:W-:Y:S10]  /*0980*/  STS [R7+0x200], RZ ;  /* 0x000200ff07007388 */ /* 0x0007f40000000800 */
[----:B---3--:R-:W-:Y:S05]  /*0990*/  @!P0 BRA `(.L_x_119) ;  /* 0x00000000000c8947 */ /* 0x008fea0003800000 */
[----:B------:R-:W-:Y:S01]  /*09a0*/  ISETP.NE.AND P0, PT, R9, 0x2, PT ;  /* 0x000000020900780c */ /* 0x000fe20003f05270 */
[----:B------:R3:W-:-:S12]  /*09b0*/  STS [R7+0x600], RZ ;  /* 0x000600ff07007388 */ /* 0x0007d80000000800 */
[----:B------:R3:W-:Y:S02]  /*09c0*/  @P0 STS [R7+0xa00], RZ ;  /* 0x000a00ff07000388 */ /* 0x0007e40000000800 */
.L_x_119:
[----:B------:R-:W-:Y:S05]  /*09d0*/  BSYNC.RECONVERGENT B0 ;  /* 0x0000000000007941 */ /* 0x000fea0003800200 */
.L_x_118:
[----:B------:R-:W5:Y:S01]  /*09e0*/  LDCU.64 UR10, c[0x0][0x390] ;  /* 0x00007200ff0a77ac */ /* 0x000f620008000a00 */
[----:B------:R-:W-:Y:S02]  /*09f0*/  USHF.L.U32 UR4, UR6, 0x1e, URZ ;  /* 0x0000001e06047899 */ /* 0x000fe400080006ff */
[----:B------:R-:W-:Y:S02]  /*0a00*/  USHF.L.U64.HI UR5, UR6, 0x1e, UR7 ;  /* 0x0000001e06057899 */ /* 0x000fe40008010207 */
[----:B-----5:R-:W-:-:S04]  /*0a10*/  UIADD3 UR4, UP0, UPT, -UR4, UR10, URZ ;  /* 0x0000000a04047290 */ /* 0x020fc8000ff1e1ff */
[----:B------:R-:W-:Y:S02]  /*0a20*/  UIADD3.X UR5, UPT, UPT, ~UR5, UR11, URZ, UP0, !UPT ;  /* 0x0000000b05057290 */ /* 0x000fe400087fe5ff */
[----:B------:R-:W-:-:S04]  /*0a30*/  UISETP.LT.U32.AND UP0, UPT, UR4, 0x40000000, UPT ;  /* 0x400000000400788c */ /* 0x000fc8000bf01070 */
[----:B------:R-:W-:-:S04]  /*0a40*/  UISETP.LT.U32.AND.EX UP0, UPT, UR5, URZ, UPT, UP0 ;  /* 0x000000ff0500728c */ /* 0x000fc8000bf01100 */
[----:B------:R-:W-:Y:S02]  /*0a50*/  USEL UR10, UR4, 0x40000000, UP0 ;  /* 0x40000000040a7887 */ /* 0x000fe40008000000 */
[----:B------:R-:W-:Y:S02]  /*0a60*/  USEL UR11, UR5, URZ, UP0 ;  /* 0x000000ff050b7287 */ /* 0x000fe40008000000 */
[----:B------:R-:W-:-:S04]  /*0a70*/  UISETP.GT.U32.AND UP0, UPT, UR10, UR8, UPT ;  /* 0x000000080a00728c */ /* 0x000fc8000bf04070 */
[----:B------:R-:W-:Y:S01]  /*0a80*/  UISETP.GT.U32.AND.EX UP0, UPT, UR11, URZ, UPT, UP0 ;  /* 0x000000ff0b00728c */ /* 0x000fe2000bf04100 */
[----:B------:R-:W-:Y:S08]  /*0a90*/  BAR.SYNC.DEFER_BLOCKING 0x0 ;  /* 0x0000000000007b1d */ /* 0x000ff00000010000 */
[----:B------:R-:W-:Y:S06]  /*0aa0*/  BAR.SYNC.DEFER_BLOCKING 0x0 ;  /* 0x0000000000007b1d */ /* 0x000fec0000010000 */
[----:B------:R-:W-:Y:S05]  /*0ab0*/  BRA.U !UP0, `(.L_x_127) ;  /* 0x0000000d081c7547 */ /* 0x000fea000b800000 */
[----:B------:R-:W-:Y:S01]  /*0ac0*/  UMOV UR9, UR8 ;  /* 0x0000000800097c82 */ /* 0x000fe20008000000 */
[----:B------:R-:W-:-:S05]  /*0ad0*/  UMOV UR5, URZ ;  /* 0x000000ff00057c82 */ /* 0x000fca0008000000 */
.L_x_132:
[----:B-----5:R-:W5:Y:S01]  /*0ae0*/  LDCU.64 UR14, c[0x0][0x390] ;  /* 0x00007200ff0e77ac */ /* 0x020f620008000a00 */
[----:B------:R-:W-:Y:S02]  /*0af0*/  USHF.L.U32 UR12, UR6, 0x1e, URZ ;  /* 0x0000001e060c7899 */ /* 0x000fe400080006ff */
[----:B------:R-:W-:Y:S02]  /*0b00*/  USHF.L.U64.HI UR13, UR6, 0x1e, UR7 ;  /* 0x0000001e060d7899 */ /* 0x000fe40008010207 */
[----:B------:R-:W-:-:S04]  /*0b10*/  UIADD3 UR12, UP0, UPT, UR9, UR12, URZ ;  /* 0x0000000c090c7290 */ /* 0x000fc8000ff1e0ff */
[----:B------:R-:W-:Y:S02]  /*0b20*/  UIADD3.X UR13, UPT, UPT, UR5, UR13, URZ, UP0, !UPT ;  /* 0x0000000d050d7290 */ /* 0x000fe400087fe4ff */
[----:B------:R-:W-:Y:S02]  /*0b30*/  ULEA UR9, UP0, UR18, UR9, 0xb ;  /* 0x0000000912097291 */ /* 0x000fe4000f8058ff */
[----:B-----5:R-:W-:Y:S02]  /*0b40*/  UIADD3 UR14, UP1, UPT, -UR12, UR14, URZ ;  /* 0x0000000e0c0e7290 */ /* 0x020fe4000ff3e1ff */
[----:B------:R-:W-:Y:S02]  /*0b50*/  UIADD3.X UR5, UPT, UPT, URZ, UR5, URZ, UP0, !UPT ;  /* 0x00000005ff057290 */ /* 0x000fe400087fe4ff */
[----:B------:R-:W-:Y:S02]  /*0b60*/  UIADD3.X UR4, UPT, UPT, ~UR13, UR15, URZ, UP1, !UPT ;  /* 0x0000000f0d047290 */ /* 0x000fe40008ffe5ff */
[----:B------:R-:W-:-:S02]  /*0b70*/  UISETP.GE.U32.AND UP1, UPT, UR14, 0x800, UPT ;  /* 0x000008000e00788c */ /* 0x000fc4000bf26070 */
[----:B------:R-:W-:Y:S02]  /*0b80*/  UISETP.GE.U32.AND UP0, UPT, UR9, UR10, UPT ;  /* 0x0000000a0900728c */ /* 0x000fe4000bf06070 */
[----:B------:R-:W-:Y:S02]  /*0b90*/  UISETP.GE.U32.AND.EX UP1, UPT, UR4, URZ, UPT, UP1 ;  /* 0x000000ff0400728c */ /* 0x000fe4000bf26110 */
[----:B------:R-:W-:-:S07]  /*0ba0*/  UISETP.GE.U32.AND.EX UP0, UPT, UR5, UR11, UPT, UP0 ;  /* 0x0000000b0500728c */ /* 0x000fce000bf06100 */
[----:B0-----:R-:W-:Y:S05]  /*0bb0*/  BRA.U !UP1, `(.L_x_128) ;  /* 0x0000000109587547 */ /* 0x001fea000b800000 */
[----:B------:R-:W0:Y:S01]  /*0bc0*/  LDCU.64 UR14, c[0x0][0x388] ;  /* 0x00007100ff0e77ac */ /* 0x000e220008000a00 */
[----:B---34-:R-:W-:-:S05]  /*0bd0*/  IADD3 R6, P0, PT, R0, UR12, RZ ;  /* 0x0000000c00067c10 */ /* 0x018fca000ff1e0ff */
[----:B--2---:R-:W-:Y:S01]  /*0be0*/  IMAD.X R7, RZ, RZ, UR13, P0 ;  /* 0x0000000dff077e24 */ /* 0x004fe200080e06ff */
[----:B0-----:R-:W-:-:S04]  /*0bf0*/  LEA R38, P0, R6, UR14, 0x3 ;  /* 0x0000000e06267c11 */ /* 0x001fc8000f8018ff */
[----:B------:R-:W-:-:S05]  /*0c00*/  LEA.HI.X R39, R6, UR15, R7, 0x3, P0 ;  /* 0x0000000f06277c11 */ /* 0x000fca00080f1c07 */
[----:B------:R0:W5:Y:S04]  /*0c10*/  LDG.E.64 R6, desc[UR16][R38.64] ;  /* 0x0000001026067981 */ /* 0x000168000c1e1b00 */
[----:B-1----:R0:W5:Y:S04]  /*0c20*/  LDG.E.64 R8, desc[UR16][R38.64+0x400] ;  /* 0x0004001026087981 */ /* 0x002168000c1e1b00 */
        /* <DEDUP_REMOVED lines=15> */
.L_x_128:
[C---:B------:R-:W-:Y:S01]  /*0d20*/  ISETP.GE.AND P5, PT, R0.reuse, UR14, PT ;  /* 0x0000000e00007c0c */ /* 0x040fe2000bfa6270 */
[----:B------:R-:W0:Y:S01]  /*0d30*/  LDCU.64 UR20, c[0x0][0x388] ;  /* 0x00007100ff1477ac */ /* 0x000e220008000a00 */
[----:B---34-:R-:W-:Y:S02]  /*0d40*/  IADD3 R6, P0, PT, R0, UR12, RZ ;  /* 0x0000000c00067c10 */ /* 0x018fe4000ff1e0ff */
[----:B------:R-:W1:Y:S01]  /*0d50*/  S2R R0, SR_TID.X ;  /* 0x0000000000007919 */ /* 0x000e620000002100 */
[----:B------:R-:W-:Y:S02]  /*0d60*/  ISETP.GE.AND P2, PT, R3, UR14, PT ;  /* 0x0000000e03007c0c */ /* 0x000fe4000bf46270 */
[----:B--2---:R-:W-:Y:S01]  /*0d70*/  IMAD.X R7, RZ, RZ, UR13, P0 ;  /* 0x0000000dff077e24 */ /* 0x004fe200080e06ff */
[----:B------:R-:W-:Y:S02]  /*0d80*/  ISETP.GE.AND P3, PT, R4, UR14, PT ;  /* 0x0000000e04007c0c */ /* 0x000fe4000bf66270 */
[----:B0-----:R-:W-:-:S04]  /*0d90*/  LEA R38, P0, R6, UR20, 0x3 ;  /* 0x0000001406267c11 */ /* 0x001fc8000f8018ff */
[----:B------:R-:W-:Y:S01]  /*0da0*/  LEA.HI.X R39, R6, UR21, R7, 0x3, P0 ;  /* 0x0000001506277c11 */ /* 0x000fe200080f1c07 */
[----:B------:R-:W-:Y:S02]  /*0db0*/  IMAD.MOV.U32 R6, RZ, RZ, -0x1 ;  /* 0xffffffffff067424 */ /* 0x000fe400078e00ff */
[----:B------:R-:W-:Y:S02]  /*0dc0*/  IMAD.MOV.U32 R7, RZ, RZ, -0x1 ;  /* 0xffffffffff077424 */ /* 0x000fe400078e00ff */
[----:B------:R-:W-:Y:S02]  /*0dd0*/  IMAD.MOV.U32 R10, RZ, RZ, -0x1 ;  /* 0xffffffffff0a7424 */ /* 0x000fe400078e00ff */
[----:B------:R-:W-:Y:S02]  /*0de0*/  IMAD.MOV.U32 R11, RZ, RZ, -0x1 ;  /* 0xffffffffff0b7424 */ /* 0x000fe400078e00ff */
[----:B------:R2:W5:Y:S01]  /*0df0*/  @!P5 LDG.E.64 R6, desc[UR16][R38.64] ;  /* 0x000000102606d981 */ /* 0x000562000c1e1b00 */
[C---:B-1----:R-:W-:Y:S01]  /*0e00*/  VIADD R8, R0.reuse, 0x180 ;  /* 0x0000018000087836 */ /* 0x042fe20000000000 */
[----:B------:R-:W-:Y:S01]  /*0e10*/  LOP3.LUT R9, R0, 0x400, RZ, 0xfc, !PT ;  /* 0x0000040000097812 */ /* 0x000fe200078efcff */
[----:B------:R-:W-:Y:S01]  /*0e20*/  IMAD.MOV.U32 R12, RZ, RZ, -0x1 ;  /* 0xffffffffff0c7424 */ /* 0x000fe200078e00ff */
[----:B------:R2:W5:Y:S02]  /*0e30*/  @!P3 LDG.E.64 R10, desc[UR16][R38.64+0x800] ;  /* 0x00080010260ab981 */ /* 0x000564000c1e1b00 */
[----:B------:R-:W-:Y:S01]  /*0e40*/  ISETP.GE.AND P4, PT, R8, UR14, PT ;  /* 0x0000000e08007c0c */ /* 0x000fe2000bf86270 */
[----:B------:R-:W-:Y:S01]  /*0e50*/  VIADD R8, R0, 0x380 ;  /* 0x0000038000087836 */ /* 0x000fe20000000000 */
[----:B------:R-:W-:Y:S01]  /*0e60*/  ISETP.GE.AND P0, PT, R9, UR14, PT ;  /* 0x0000000e09007c0c */ /* 0x000fe2000bf06270 */
[----:B------:R-:W-:Y:S01]  /*0e70*/  IMAD.MOV.U32 R9, RZ, RZ, -0x1 ;  /* 0xffffffffff097424 */ /* 0x000fe200078e00ff */
[----:B------:R-:W-:Y:S01]  /*0e80*/  ISETP.GE.AND P5, PT, R5, UR14, PT ;  /* 0x0000000e05007c0c */ /* 0x000fe2000bfa6270 */
[----:B------:R-:W-:Y:S01]  /*0e90*/  IMAD.MOV.U32 R13, RZ, RZ, -0x1 ;  /* 0xffffffffff0d7424 */ /* 0x000fe200078e00ff */
[----:B------:R-:W-:-:S02]  /*0ea0*/  ISETP.GE.AND P1, PT, R8, UR14, PT ;  /* 0x0000000e08007c0c */ /* 0x000fc4000bf26270 */
[----:B------:R-:W-:Y:S01]  /*0eb0*/  MOV R8, 0xffffffff ;  /* 0xffffffff00087802 */ /* 0x000fe20000000f00 */
[----:B------:R-:W-:Y:S01]  /*0ec0*/  VIADD R14, R0, 0x480 ;  /* 0x00000480000e7836 */ /* 0x000fe20000000000 */
[----:B------:R-:W-:Y:S01]  /*0ed0*/  ISETP.GE.AND P3, PT, R41, UR14, PT ;  /* 0x0000000e29007c0c */ /* 0x000fe2000bf66270 */
[----:B------:R-:W-:Y:S02]  /*0ee0*/  IMAD.MOV.U32 R15, RZ, RZ, -0x1 ;  /* 0xffffffffff0f7424 */ /* 0x000fe400078e00ff */
[----:B------:R2:W5:Y:S01]  /*0ef0*/  @!P4 LDG.E.64 R12, desc[UR16][R38.64+0xc00] ;  /* 0x000c0010260cc981 */ /* 0x000562000c1e1b00 */
[----:B------:R-:W-:-:S03]  /*0f00*/  ISETP.GE.AND P4, PT, R14, UR14, PT ;  /* 0x0000000e0e007c0c */ /* 0x000fc6000bf86270 */
[----:B------:R2:W5:Y:S01]  /*0f10*/  @!P2 LDG.E.64 R8, desc[UR16][R38.64+0x400] ;  /* 0x000400102608a981 */ /* 0x000562000c1e1b00 */
[----:B------:R-:W-:Y:S02]  /*0f20*/  ISETP.GE.AND P2, PT, R40, UR14, PT ;  /* 0x0000000e28007c0c */ /* 0x000fe4000bf46270 */
[----:B------:R-:W-:Y:S01]  /*0f30*/  MOV R14, 0xffffffff ;  /* 0xffffffff000e7802 */ /* 0x000fe20000000f00 */
[----:B------:R-:W-:Y:S02]  /*0f40*/  VIADD R20, R0, 0x500 ;  /* 0x0000050000147836 */ /* 0x000fe40000000000 */
[----:B------:R-:W-:Y:S02]  /*0f50*/  IMAD.MOV.U32 R16, RZ, RZ, -0x1 ;  /* 0xffffffffff107424 */ /* 0x000fe400078e00ff */
[----:B------:R-:W-:Y:S01]  /*0f60*/  IMAD.MOV.U32 R17, RZ, RZ, -0x1 ;  /* 0xffffffffff117424 */ /* 0x000fe200078e00ff */
[----:B------:R2:W5:Y:S01]  /*0f70*/  @!P5 LDG.E.64 R14, desc[UR16][R38.64+0x1000] ;  /* 0x00100010260ed981 */ /* 0x000562000c1e1b00 */
[----:B------:R-:W-:Y:S01]  /*0f80*/  IMAD.MOV.U32 R18, RZ, RZ, -0x1 ;  /* 0xffffffffff127424 */ /* 0x000fe200078e00ff */
[----:B------:R-:W-:Y:S01]  /*0f90*/  ISETP.GE.AND P5, PT, R20, UR14, PT ;  /* 0x0000000e14007c0c */ /* 0x000fe2000bfa6270 */
[----:B------:R-:W-:Y:S01]  /*0fa0*/  IMAD.MOV.U32 R19, RZ, RZ, -0x1 ;  /* 0xffffffffff137424 */ /* 0x000fe200078e00ff */
[C---:B------:R-:W-:Y:S01]  /*0fb0*/  IADD3 R21, PT, PT, R0.reuse, 0x580, RZ ;  /* 0x0000058000157810 */ /* 0x040fe20007ffe0ff */
[----:B------:R-:W-:Y:S01]  /*0fc0*/  VIADD R20, R0, 0x600 ;  /* 0x0000060000147836 */ /* 0x000fe20000000000 */
[----:B------:R2:W5:Y:S01]  /*0fd0*/  @!P2 LDG.E.64 R16, desc[UR16][R38.64+0x1400] ;  /* 0x001400102610a981 */ /* 0x000562000c1e1b00 */
[----:B------:R-:W-:Y:S01]  /*0fe0*/  IMAD.MOV.U32 R22, RZ, RZ, -0x1 ;  /* 0xffffffffff167424 */ /* 0x000fe200078e00ff */
[----:B------:R-:W-:-:S02]  /*0ff0*/  ISETP.GE.AND P2, PT, R21, UR14, PT ;  /* 0x0000000e15007c0c */ /* 0x000fc4000bf46270 */
[----:B------:R2:W5:Y:S01]  /*1000*/  @!P3 LDG.E.64 R18, desc[UR16][R38.64+0x1800] ;  /* 0x001800102612b981 */ /* 0x000562000c1e1b00 */
[----:B------:R-:W-:Y:S01]  /*1010*/  ISETP.GE.AND P3, PT, R20, UR14, PT ;  /* 0x0000000e14007c0c */ /* 0x000fe2000bf66270 */
[----:B------:R-:W-:Y:S01]  /*1020*/  IMAD.MOV.U32 R20, RZ, RZ, -0x1 ;  /* 0xffffffffff147424 */ /* 0x000fe200078e00ff */
[----:B------:R-:W-:Y:S01]  /*1030*/  MOV R24, 0xffffffff ;  /* 0xffffffff00187802 */ /* 0x000fe20000000f00 */
[----:B------:R-:W-:Y:S02]  /*1040*/  IMAD.MOV.U32 R21, RZ, RZ, -0x1 ;  /* 0xffffffffff157424 */ /* 0x000fe400078e00ff */
[----:B------:R-:W-:Y:S02]  /*1050*/  IMAD.MOV.U32 R23, RZ, RZ, -0x1 ;  /* 0xffffffffff177424 */ /* 0x000fe400078e00ff */
[----:B------:R-:W-:Y:S02]  /*1060*/  IMAD.MOV.U32 R25, RZ, RZ, -0x1 ;  /* 0xffffffffff197424 */ /* 0x000fe400078e00ff */
[C---:B------:R-:W-:Y:S01]  /*1070*/  VIADD R26, R0.reuse, 0x680 ;  /* 0x00000680001a7836 */ /* 0x040fe20000000000 */
[----:B------:R2:W5:Y:S01]  /*1080*/  @!P1 LDG.E.64 R20, desc[UR16][R38.64+0x1c00] ;  /* 0x001c001026149981 */ /* 0x000562000c1e1b00 */
[----:B------:R-:W-:-:S03]  /*1090*/  VIADD R27, R0, 0x700 ;  /* 0x00000700001b7836 */ /* 0x000fc60000000000 */
[----:B------:R2:W5:Y:S01]  /*10a0*/  @!P0 LDG.E.64 R22, desc[UR16][R38.64+0x2000] ;  /* 0x0020001026168981 */ /* 0x000562000c1e1b00 */
[----:B------:R-:W-:Y:S02]  /*10b0*/  ISETP.GE.AND P1, PT, R26, UR14, PT ;  /* 0x0000000e1a007c0c */ /* 0x000fe4000bf26270 */
[----:B------:R-:W-:Y:S01]  /*10c0*/  ISETP.GE.AND P0, PT, R27, UR14, PT ;  /* 0x0000000e1b007c0c */ /* 0x000fe2000bf06270 */
[----:B------:R2:W5:Y:S01]  /*10d0*/  @!P4 LDG.E.64 R24, desc[UR16][R38.64+0x2400] ;  /* 0x002400102618c981 */ /* 0x000562000c1e1b00 */
[----:B------:R-:W-:Y:S01]  /*10e0*/  ISETP.GE.AND P4, PT, R42, UR14, PT ;  /* 0x0000000e2a007c0c */ /* 0x000fe2000bf86270 */
[----:B------:R-:W-:Y:S01]  /*10f0*/  IMAD.MOV.U32 R26, RZ, RZ, -0x1 ;  /* 0xffffffffff1a7424 */ /* 0x000fe200078e00ff */
[----:B------:R-:W-:Y:S01]  /*1100*/  MOV R30, 0xffffffff ;  /* 0xffffffff001e7802 */ /* 0x000fe20000000f00 */
[----:B------:R-:W-:Y:S01]  /*1110*/  IMAD.MOV.U32 R27, RZ, RZ, -0x1 ;  /* 0xffffffffff1b7424 */ /* 0x000fe200078e00ff */
[----:B------:R-:W-:Y:S01]  /*1120*/  MOV R37, 0xffffffff ;  /* 0xffffffff00257802 */ /* 0x000fe20000000f00 */
[----:B------:R-:W-:-:S02]  /*1130*/  IMAD.MOV.U32 R28, RZ, RZ, -0x1 ;  /* 0xffffffffff1c7424 */ /* 0x000fc400078e00ff */
[----:B------:R-:W-:Y:S02]  /*1140*/  IMAD.MOV.U32 R29, RZ, RZ, -0x1 ;  /* 0xffffffffff1d7424 */ /* 0x000fe400078e00ff */
        /* <DEDUP_REMOVED lines=8> */
[----:B------:R-:W-:-:S03]  /*11d0*/  IMAD.MOV.U32 R36, RZ, RZ, -0x1 ;  /* 0xffffffffff247424 */ /* 0x000fc600078e00ff */
[----:B------:R2:W5:Y:S04]  /*11e0*/  @!P1 LDG.E.64 R32, desc[UR16][R38.64+0x3400] ;  /* 0x0034001026209981 */ /* 0x000568000c1e1b00 */
[----:B------:R2:W5:Y:S04]  /*11f0*/  @!P0 LDG.E.64 R34, desc[UR16][R38.64+0x3800] ;  /* 0x0038001026228981 */ /* 0x000568000c1e1b00 */
[----:B------:R2:W5:Y:S02]  /*1200*/  @!P4 LDG.E.64 R36, desc[UR16][R38.64+0x3c00] ;  /* 0x003c00102624c981 */ /* 0x000564000c1e1b00 */
.L_x_129:
[----:B0-2---:R-:W0:Y:S02]  /*1210*/  LDC.64 R38, c[0x0][0x398] ;  /* 0x0000e600ff267b82 */ /* 0x005e240000000a00 */
[----:B0-----:R-:W-:-:S13]  /*1220*/  ISETP.GT.AND P0, PT, R39, R38, PT ;  /* 0x000000262700720c */ /* 0x001fda0003f04270 */
[----:B------:R-:W-:Y:S05]  /*1230*/  @!P0 BRA `(.L_x_130) ;  /* 0x0000000400388947 */ /* 0x000fea0003800000 */
[----:B------:R-:W0:Y:S01]  /*1240*/  S2UR UR12, SR_CgaCtaId ;  /* 0x00000000000c79c3 */ /* 0x000e220000008800 */
[----:B------:R-:W-:Y:S01]  /*1250*/  UMOV UR4, 0x400 ;  /* 0x0000040000047882 */ /* 0x000fe20000000000 */
[----:B------:R-:W1:Y:S01]  /*1260*/  LDCU UR13, c[0x0][0x398] ;  /* 0x00007300ff0d77ac */ /* 0x000e620008000800 */
[----:B0-----:R-:W-:-:S03]  /*1270*/  ULEA UR12, UR12, UR4, 0x18 ;  /* 0x000000040c0c7291 */ /* 0x001fc6000f8ec0ff */
[----:B-1----:R-:W-:-:S09]  /*1280*/  UMOV UR4, URZ ;  /* 0x000000ff00047c82 */ /* 0x002fd20008000000 */
.L_x_131:
[----:B0-----:R-:W-:Y:S01]  /*1290*/  IMAD R38, RZ, RZ, -UR13 ;  /* 0x8000000dff267e24 */ /* 0x001fe2000f8e02ff */
[----:B------:R-:W-:Y:S01]  /*12a0*/  ULEA UR14, UR4, UR12, 0xa ;  /* 0x0000000c040e7291 */ /* 0x000fe2000f8e50ff */
[----:B------:R-:W-:Y:S01]  /*12b0*/  IMAD.MOV.U32 R45, RZ, RZ, -0x1 ;  /* 0xffffffffff2d7424 */ /* 0x000fe200078e00ff */
[----:B------:R-:W-:Y:S02]  /*12c0*/  UIADD3 UR4, UPT, UPT, UR4, 0x1, URZ ;  /* 0x0000000104047890 */ /* 0x000fe4000fffe0ff */
[----:B------:R-:W-:-:S04]  /*12d0*/  VIADDMNMX R38, R38, R39, 0x8, PT ;  /* 0x0000000826267446 */ /* 0x000fc80003800127 */
[----:B------:R-:W-:Y:S02]  /*12e0*/  SHF.L.U32 R38, R45, R38, RZ ;  /* 0x000000262d267219 */ /* 0x000fe400000006ff */
[----:B-----5:R-:W-:-:S04]  /*12f0*/  SHF.R.U64 R45, R6, UR13, R7 ;  /* 0x0000000d062d7c19 */ /* 0x020fc80008001207 */
[-C--:B------:R-:W-:Y:S02]  /*1300*/  LOP3.LUT R44, R45, R38.reuse, RZ, 0x30, !PT ;  /* 0x000000262d2c7212 */ /* 0x080fe400078e30ff */
[----:B------:R-:W-:Y:S02]  /*1310*/  SHF.R.U64 R45, R8, UR13, R9 ;  /* 0x0000000d082d7c19 */ /* 0x000fe40008001209 */
[----:B------:R-:W-:Y:S02]  /*1320*/  LEA R44, R44, UR14, 0x2 ;  /* 0x0000000e2c2c7c11 */ /* 0x000fe4000f8e10ff */
[----:B------:R-:W-:-:S03]  /*1330*/  LOP3.LUT R45, R45, R38, RZ, 0x30, !PT ;  /* 0x000000262d2d7212 */ /* 0x000fc600078e30ff */
[----:B------:R-:W-:Y:S01]  /*1340*/  ATOMS.POPC.INC.32 RZ, [R44+URZ] ;  /* 0x000000002cff7f8c */ /* 0x000fe2000d8000ff */
[----:B------:R-:W-:-:S05]  /*1350*/  LEA R45, R45, UR14, 0x2 ;  /* 0x0000000e2d2d7c11 */ /* 0x000fca000f8e10ff */
[----:B------:R0:W-:Y:S02]  /*1360*/  ATOMS.POPC.INC.32 RZ, [R45+URZ] ;  /* 0x000000002dff7f8c */ /* 0x0001e4000d8000ff */
[----:B0-----:R-:W-:-:S04]  /*1370*/  SHF.R.U64 R45, R10, UR13, R11 ;  /* 0x0000000d0a2d7c19 */ /* 0x001fc8000800120b */
[-C--:B------:R-:W-:Y:S02]  /*1380*/  LOP3.LUT R44, R45, R38.reuse, RZ, 0x30, !PT ;  /* 0x000000262d2c7212 */ /* 0x080fe400078e30ff */
[----:B------:R-:W-:Y:S02]  /*1390*/  SHF.R.U64 R45, R12, UR13, R13 ;  /* 0x0000000d0c2d7c19 */ /* 0x000fe4000800120d */
[----:B------:R-:W-:Y:S02]  /*13a0*/  LEA R44, R44, UR14, 0x2 ;  /* 0x0000000e2c2c7c11 */ /* 0x000fe4000f8e10ff */
[----:B------:R-:W-:-:S03]  /*13b0*/  LOP3.LUT R45, R45, R38, RZ, 0x30, !PT ;  /* 0x000000262d2d7212 */ /* 0x000fc600078e30ff */
[----:B------:R0:W-:Y:S01]  /*13c0*/  ATOMS.POPC.INC.32 RZ, [R44+URZ] ;  /* 0x000000002cff7f8c */ /* 0x0001e2000d8000ff */
[----:B------:R-:W-:-:S05]  /*13d0*/  LEA R45, R45, UR14, 0x2 ;  /* 0x0000000e2d2d7c11 */ /* 0x000fca000f8e10ff */
[----:B------:R1:W-:Y:S01]  /*13e0*/  ATOMS.POPC.INC.32 RZ, [R45+URZ] ;  /* 0x000000002dff7f8c */ /* 0x0003e2000d8000ff */
[----:B0-----:R-:W-:-:S04]  /*13f0*/  SHF.R.U64 R44, R14, UR13, R15 ;  /* 0x0000000d0e2c7c19 */ /* 0x001fc8000800120f */
[-C--:B------:R-:W-:Y:S02]  /*1400*/  LOP3.LUT R44, R44, R38.reuse, RZ, 0x30, !PT ;  /* 0x000000262c2c7212 */ /* 0x080fe400078e30ff */
[----:B-1----:R-:W-:Y:S02]  /*1410*/  SHF.R.U64 R45, R16, UR13, R17 ;  /* 0x0000000d102d7c19 */ /* 0x002fe40008001211 */
        /* <DEDUP_REMOVED lines=39> */
[----:B-1----:R-:W-:Y:S01]  /*1690*/  SHF.R.U64 R45, R36, UR13, R37 ;  /* 0x0000000d242d7c19 */ /* 0x002fe20008001225 */
[----:B------:R-:W-:Y:S01]  /*16a0*/  UIADD3 UR13, UPT, UPT, UR13, 0x8, URZ ;  /* 0x000000080d0d7890 */ /* 0x000fe2000fffe0ff */
[----:B------:R-:W-:Y:S02]  /*16b0*/  LEA R44, R44, UR14, 0x2 ;  /* 0x0000000e2c2c7c11 */ /* 0x000fe4000f8e10ff */
[----:B------:R-:W-:-:S03]  /*16c0*/  LOP3.LUT R38, R45, R38, RZ, 0x30, !PT ;  /* 0x000000262d267212 */ /* 0x000fc600078e30ff */
[----:B------:R-:W-:Y:S01]  /*16d0*/  ISETP.LE.AND P0, PT, R39, UR13, PT ;  /* 0x0000000d27007c0c */ /* 0x000fe2000bf03270 */
[----:B------:R0:W-:Y:S01]  /*16e0*/  ATOMS.POPC.INC.32 RZ, [R44+URZ] ;  /* 0x000000002cff7f8c */ /* 0x0001e2000d8000ff */
[----:B------:R-:W-:-:S05]  /*16f0*/  LEA R38, R38, UR14, 0x2 ;  /* 0x0000000e26267c11 */ /* 0x000fca000f8e10ff */
[----:B------:R0:W-:Y:S06]  /*1700*/  ATOMS.POPC.INC.32 RZ, [R38+URZ] ;  /* 0x0000000026ff7f8c */ /* 0x0001ec000d8000ff */
[----:B------:R-:W-:Y:S05]  /*1710*/  @!P0 BRA `(.L_x_131) ;  /* 0xfffffff800dc8947 */ /* 0x000fea000383ffff */
.L_x_130:
[----:B------:R-:W-:Y:S05]  /*1720*/  BRA.U !UP0, `(.L_x_132) ;  /* 0xfffffff108ec7547 */ /* 0x000fea000b83ffff */
.L_x_127:
[----:B------:R-:W-:Y:S01]  /*1730*/  BAR.SYNC.DEFER_BLOCKING 0x0 ;  /* 0x0000000000007b1d */ /* 0x000fe20000010000 */
[----:B------:R-:W-:-:S05]  /*1740*/  ISETP.NE.AND P0, PT, R43, RZ, PT ;  /* 0x000000ff2b00720c */ /* 0x000fca0003f05270 */
[----:B------:R-:W-:Y:S08]  /*1750*/  BSSY.RECONVERGENT B0, `(.L_x_133) ;  /* 0x0000175000007945 */ /* 0x000ff00003800200 */
[----:B------:R-:W-:Y:S05]  /*1760*/  @P0 BRA `(.L_x_134) ;  /* 0x0000001400cc0947 */ /* 0x000fea0003800000 */
[----:B--2345:R-:W2:Y:S01]  /*1770*/  LDC.64 R6, c[0x0][0x398] ;  /* 0x0000e600ff067b82 */ /* 0x03cea20000000a00 */
[----:B------:R-:W-:Y:S01]  /*1780*/  IMAD.MOV.U32 R9, RZ, RZ, RZ ;  /* 0x000000ffff097224 */ /* 0x000fe200078e00ff */
[----:B--2---:R-:W-:-:S04]  /*1790*/  IADD3 R6, PT, PT, R7, 0x7, -R6 ;  /* 0x0000000707067810 */ /* 0x004fc80007ffe806 */
[----:B------:R-:W-:-:S04]  /*17a0*/  SHF.R.S32.HI R7, RZ, 0x1f, R6 ;  /* 0x0000001fff077819 */ /* 0x000fc80000011406 */
[----:B------:R-:W-:-:S04]  /*17b0*/  LEA.HI R7, R7, R6, RZ, 0x3 ;  /* 0x0000000607077211 */ /* 0x000fc800078f18ff */
[----:B------:R-:W-:-:S04]  /*17c0*/  SHF.R.S32.HI R7, RZ, 0x3, R7 ;  /* 0x00000003ff077819 */ /* 0x000fc80000011407 */
[C---:B------:R-:W-:Y:S01]  /*17d0*/  LOP3.LUT R6, R7.reuse, 0xffffff8, RZ, 0xc0, !PT ;  /* 0x0ffffff807067812 */ /* 0x040fe200078ec0ff */
[----:B------:R-:W-:-:S05]  /*17e0*/  VIADD R13, R7, 0xffffffff ;  /* 0xffffffff070d7836 */ /* 0x000fca0000000000 */
[----:B------:R-:W-:-:S13]  /*17f0*/  ISETP.GE.U32.AND P0, PT, R13, 0x7, PT ;  /* 0x000000070d00780c */ /* 0x000fda0003f06070 */
[----:B------:R-:W-:Y:S05]  /*1800*/  @!P0 BRA `(.L_x_135) ;  /* 0x00000004006c8947 */ /* 0x000fea0003800000 */
[----:B01----:R-:W0:Y:S01]  /*1810*/  LDC.64 R8, c[0x0][0x380] ;  /* 0x0000e000ff087b82 */ /* 0x003e220000000a00 */
[----:B------:R-:W-:-:S07]  /*1820*/  IMAD.MOV.U32 R11, RZ, RZ, RZ ;  /* 0x000000ffff0b7224 */ /* 0x000fce00078e00ff */
.L_x_152:
[----:B----4-:R-:W-:Y:S01]  /*1830*/  IMAD R15, R11, 0x400, R2 ;  /* 0x000004000b0f7824 */ /* 0x010fe200078e0202 */
[----:B------:R-:W-:Y:S04]  /*1840*/  BSSY.RECONVERGENT B1, `(.L_x_136) ;  /* 0x000000f000017945 */ /* 0x000fe80003800200 */
[----:B0123--:R-:W1:Y:S04]  /*1850*/  LDS R20, [R15] ;  /* 0x000000000f147984 */ /* 0x00fe680000000800 */
[----:B------:R2:W3:Y:S04]  /*1860*/  LDS R17, [R15+0x400] ;  /* 0x000400000f117984 */ /* 0x0004e80000000800 */
[----:B------:R2:W4:Y:S04]  /*1870*/  LDS R22, [R15+0x800] ;  /* 0x000800000f167984 */ /* 0x0005280000000800 */
[----:B------:R2:W0:Y:S04]  /*1880*/  LDS R23, [R15+0xc00] ;  /* 0x000c00000f177984 */ /* 0x0004280000000800 */
[----:B------:R2:W0:Y:S04]  /*1890*/  LDS R16, [R15+0x1000] ;  /* 0x001000000f107984 */ /* 0x0004280000000800 */
[----:B------:R2:W0:Y:S04]  /*18a0*/  LDS R14, [R15+0x1400] ;  /* 0x001400000f0e7984 */ /* 0x0004280000000800 */
[----:B------:R2:W0:Y:S04]  /*18b0*/  LDS R12, [R15+0x1800] ;  /* 0x001800000f0c7984 */ /* 0x0004280000000800 */
[----:B------:R2:W0:Y:S01]  /*18c0*/  LDS R10, [R15+0x1c00] ;  /* 0x001c00000f0a7984 */ /* 0x0004220000000800 */
[----:B-1----:R-:W-:-:S13]  /*18d0*/  ISETP.NE.AND P0, PT, R20, RZ, PT ;  /* 0x000000ff1400720c */ /* 0x002fda0003f05270 */
[----:B--234-:R-:W-:Y:S05]  /*18e0*/  @!P0 BRA `(.L_x_137) ;  /* 0x0000000000108947 */ /* 0x01cfea0003800000 */
[----:B------:R-:W-:Y:S01]  /*18f0*/  LEA R19, R11, R0, 0x8 ;  /* 0x000000000b137211 */ /* 0x000fe200078e40ff */
[----:B------:R-:W-:-:S04]  /*1900*/  IMAD.MOV.U32 R21, RZ, RZ, RZ ;  /* 0x000000ffff157224 */ /* 0x000fc800078e00ff */
[----:B0-----:R-:W-:-:S05]  /*1910*/  IMAD.WIDE.U32 R18, R19, 0x8, R8 ;  /* 0x0000000813127825 */ /* 0x001fca00078e0008 */
[----:B------:R1:W-:Y:S02]  /*1920*/  REDG.E.ADD.64.STRONG.GPU desc[UR16][R18.64], R20 ;  /* 0x000000141200798e */ /* 0x0003e4000c12e510 */
.L_x_137:
[----:B------:R-:W-:Y:S05]  /*1930*/  BSYNC.RECONVERGENT B1 ;  /* 0x0000000000017941 */ /* 0x000fea0003800200 */
.L_x_136:
[----:B------:R-:W-:Y:S01]  /*1940*/  ISETP.NE.AND P6, PT, R17, RZ, PT ;  /* 0x000000ff1100720c */ /* 0x000fe20003fc5270 */
[----:B------:R-:W-:Y:S01]  /*1950*/  BSSY.RECONVERGENT B1, `(.L_x_138) ;  /* 0x000000e000017945 */ /* 0x000fe20003800200 */
[----:B------:R-:W-:Y:S02]  /*1960*/  ISETP.NE.AND P0, PT, R22, RZ, PT ;  /* 0x000000ff1600720c */ /* 0x000fe40003f05270 */
[----:B0-----:R-:W-:Y:S02]  /*1970*/  ISETP.NE.AND P1, PT, R23, RZ, PT ;  /* 0x000000ff1700720c */ /* 0x001fe40003f25270 */
[----:B------:R-:W-:Y:S02]  /*1980*/  ISETP.NE.AND P2, PT, R16, RZ, PT ;  /* 0x000000ff1000720c */ /* 0x000fe40003f45270 */
[----:B------:R-:W-:Y:S02]  /*1990*/  ISETP.NE.AND P3, PT, R14, RZ, PT ;  /* 0x000000ff0e00720c */ /* 0x000fe40003f65270 */
[----:B------:R-:W-:-:S02]  /*19a0*/  ISETP.NE.AND P4, PT, R12, RZ, PT ;  /* 0x000000ff0c00720c */ /* 0x000fc40003f85270 */
[----:B------:R-:W-:Y:S01]  /*19b0*/  ISETP.NE.AND P5, PT, R10, RZ, PT ;  /* 0x000000ff0a00720c */ /* 0x000fe20003fa5270 */
[----:B------:R-:W-:-:S12]  /*19c0*/  @!P6 BRA `(.L_x_139) ;  /* 0x000000000018e947 */ /* 0x000fd80003800000 */
[----:B-1----:R-:W-:Y:S02]  /*19d0*/  IMAD R19, R11, 0x100, R0 ;  /* 0x000001000b137824 */ /* 0x002fe400078e0200 */
[----:B------:R-:W-:Y:S02]  /*19e0*/  IMAD.MOV.U32 R20, RZ, RZ, R17 ;  /* 0x000000ffff147224 */ /* 0x000fe400078e0011 */
[----:B------:R-:W-:Y:S02]  /*19f0*/  VIADD R19, R19, 0x100 ;  /* 0x0000010013137836 */ /* 0x000fe40000000000 */
[----:B------:R-:W-:Y:S02]  /*1a00*/  IMAD.MOV.U32 R21, RZ, RZ, RZ ;  /* 0x000000ffff157224 */ /* 0x000fe400078e00ff */
[----:B------:R-:W-:-:S05]  /*1a10*/  IMAD.WIDE.U32 R18, R19, 0x8, R8 ;  /* 0x0000000813127825 */ /* 0x000fca00078e0008 */
[----:B------:R0:W-:Y:S02]  /*1a20*/  REDG.E.ADD.64.STRONG.GPU desc[UR16][R18.64], R20 ;  /* 0x000000141200798e */ /* 0x0001e4000c12e510 */
.L_x_139:
[----:B------:R-:W-:Y:S05]  /*1a30*/  BSYNC.RECONVERGENT B1 ;  /* 0x0000000000017941 */ /* 0x000fea0003800200 */
.L_x_138:
[----:B------:R-:W-:Y:S04]  /*1a40*/  BSSY.RECONVERGENT B1, `(.L_x_140) ;  /* 0x0000008000017945 */ /* 0x000fe80003800200 */
[----:B------:R-:W-:Y:S05]  /*1a50*/  @!P0 BRA `(.L_x_141) ;  /* 0x0000000000188947 */ /* 0x000fea0003800000 */
[----:B01----:R-:W-:Y:S02]  /*1a60*/  IMAD R19, R11, 0x100, R0 ;  /* 0x000001000b137824 */ /* 0x003fe400078e0200 */
[----:B------:R-:W-:Y:S02]  /*1a70*/  IMAD.MOV.U32 R20, RZ, RZ, R22 ;  /* 0x000000ffff147224 */ /* 0x000fe400078e0016 */
[----:B------:R-:W-:Y:S01]  /*1a80*/  IMAD.MOV.U32 R21, RZ, RZ, RZ ;  /* 0x000000ffff157224 */ /* 0x000fe200078e00ff */
[----:B------:R-:W-:-:S05]  /*1a90*/  IADD3 R19, PT, PT, R19, 0x200, RZ ;  /* 0x0000020013137810 */ /* 0x000fca0007ffe0ff */
[----:B------:R-:W-:-:S05]  /*1aa0*/  IMAD.WIDE.U32 R18, R19, 0x8, R8 ;  /* 0x0000000813127825 */ /* 0x000fca00078e0008 */
[----:B------:R2:W-:Y:S02]  /*1ab0*/  REDG.E.ADD.64.STRONG.GPU desc[UR16][R18.64], R20 ;  /* 0x000000141200798e */ /* 0x0005e4000c12e510 */
.L_x_141:
[----:B------:R-:W-:Y:S05]  /*1ac0*/  BSYNC.RECONVERGENT B1 ;  /* 0x0000000000017941 */ /* 0x000fea0003800200 */
.L_x_140:
[----:B------:R-:W-:Y:S04]  /*1ad0*/  BSSY.RECONVERGENT B1, `(.L_x_142) ;  /* 0x0000008000017945 */ /* 0x000fe80003800200 */
[----:B------:R-:W-:Y:S05]  /*1ae0*/  @!P1 BRA `(.L_x_143) ;  /* 0x0000000000189947 */ /* 0x000fea0003800000 */
[----:B012---:R-:W-:Y:S02]  /*1af0*/  IMAD R19, R11, 0x100, R0 ;  /* 0x000001000b137824 */ /* 0x007fe400078e0200 */
[----:B------:R-:W-:Y:S02]  /*1b00*/  IMAD.MOV.U32 R20, RZ, RZ, R23 ;  /* 0x000000ffff147224 */ /* 0x000fe400078e0017 */
[----:B------:R-:W-:Y:S02]  /*1b10*/  VIADD R19, R19, 0x300 ;  /* 0x0000030013137836 */ /* 0x000fe40000000000 */
[----:B------:R-:W-:Y:S02]  /*1b20*/  IMAD.MOV.U32 R21, RZ, RZ, RZ ;  /* 0x000000ffff157224 */ /* 0x000fe400078e00ff */
[----:B------:R-:W-:-:S05]  /*1b30*/  IMAD.WIDE.U32 R18, R19, 0x8, R8 ;  /* 0x0000000813127825 */ /* 0x000fca00078e0008 */
[----:B------:R3:W-:Y:S02]  /*1b40*/  REDG.E.ADD.64.STRONG.GPU desc[UR16][R18.64], R20 ;  /* 0x000000141200798e */ /* 0x0007e4000c12e510 */
.L_x_143:
[----:B------:R-:W-:Y:S05]  /*1b50*/  BSYNC.RECONVERGENT B1 ;  /* 0x0000000000017941 */ /* 0x000fea0003800200 */
.L_x_142:
[----:B------:R-:W-:Y:S04]  /*1b60*/  BSSY.RECONVERGENT B1, `(.L_x_144) ;  /* 0x0000007000017945 */ /* 0x000fe80003800200 */
[----:B------:R-:W-:Y:S05]  /*1b70*/  @!P2 BRA `(.L_x_145) ;  /* 0x000000000014a947 */ /* 0x000fea0003800000 */
[----:B0123--:R-:W-:Y:S01]  /*1b80*/  LEA R19, R11, R0, 0x8 ;  /* 0x000000000b137211 */ /* 0x00ffe200078e40ff */
[----:B------:R-:W-:-:S04]  /*1b90*/  IMAD.MOV.U32 R17, RZ, RZ, RZ ;  /* 0x000000ffff117224 */ /* 0x000fc800078e00ff */
[----:B------:R-:W-:-:S04]  /*1ba0*/  VIADD R19, R19, 0x400 ;  /* 0x0000040013137836 */ /* 0x000fc80000000000 */
[----:B------:R-:W-:-:S05]  /*1bb0*/  IMAD.WIDE.U32 R18, R19, 0x8, R8 ;  /* 0x0000000813127825 */ /* 0x000fca00078e0008 */
[----:B------:R4:W-:Y:S02]  /*1bc0*/  REDG.E.ADD.64.STRONG.GPU desc[UR16][R18.64], R16 ;  /* 0x000000101200798e */ /* 0x0009e4000c12e510 */
.L_x_145:
[----:B------:R-:W-:Y:S05]  /*1bd0*/  BSYNC.RECONVERGENT B1 ;  /* 0x0000000000017941 */ /* 0x000fea0003800200 */
.L_x_144:
[----:B------:R-:W-:Y:S04]  /*1be0*/  BSSY.RECONVERGENT B1, `(.L_x_146) ;  /* 0x0000007000017945 */ /* 0x000fe80003800200 */
[----:B------:R-:W-:Y:S05]  /*1bf0*/  @!P3 BRA `(.L_x_147) ;  /* 0x000000000014b947 */ /* 0x000fea0003800000 */
[----:B----4-:R-:W-:Y:S02]  /*1c00*/  IMAD R17, R11, 0x100, R0 ;  /* 0x000001000b117824 */ /* 0x010fe400078e0200 */
[----:B------:R-:W-:Y:S02]  /*1c10*/  IMAD.MOV.U32 R15, RZ, RZ, RZ ;  /* 0x000000ffff0f7224 */ /* 0x000fe400078e00ff */
[----:B------:R-:W-:-:S04]  /*1c20*/  VIADD R17, R17, 0x500 ;  /* 0x0000050011117836 */ /* 0x000fc80000000000 */
[----:B------:R-:W-:-:S05]  /*1c30*/  IMAD.WIDE.U32 R16, R17, 0x8, R8 ;  /* 0x0000000811107825 */ /* 0x000fca00078e0008 */
[----:B------:R4:W-:Y:S02]  /*1c40*/  REDG.E.ADD.64.STRONG.GPU desc[UR16][R16.64], R14 ;  /* 0x0000000e1000798e */ /* 0x0009e4000c12e510 */
.L_x_147:
[----:B------:R-:W-:Y:S05]  /*1c50*/  BSYNC.RECONVERGENT B1 ;  /* 0x0000000000017941 */ /* 0x000fea0003800200 */
.L_x_146:
[----:B------:R-:W-:Y:S04]  /*1c60*/  BSSY.RECONVERGENT B1, `(.L_x_148) ;  /* 0x0000008000017945 */ /* 0x000fe80003800200 */
[----:B------:R-:W-:Y:S05]  /*1c70*/  @!P4 BRA `(.L_x_149) ;  /* 0x000000000018c947 */ /* 0x000fea0003800000 */
[----:B----4-:R-:W-:Y:S02]  /*1c80*/  IMAD R15, R11, 0x100, R0 ;  /* 0x000001000b0f7824 */ /* 0x010fe400078e0200 */
[----:B------:R-:W-:Y:S02]  /*1c90*/  IMAD.MOV.U32 R16, RZ, RZ, R12 ;  /* 0x000000ffff107224 */ /* 0x000fe400078e000c */
[----:B------:R-:W-:Y:S01]  /*1ca0*/  IMAD.MOV.U32 R17, RZ, RZ, RZ ;  /* 0x000000ffff117224 */ /* 0x000fe200078e00ff */
[----:B------:R-:W-:-:S05]  /*1cb0*/  IADD3 R15, PT, PT, R15, 0x600, RZ ;  /* 0x000006000f0f7810 */ /* 0x000fca0007ffe0ff */
[----:B------:R-:W-:-:S05]  /*1cc0*/  IMAD.WIDE.U32 R14, R15, 0x8, R8 ;  /* 0x000000080f0e7825 */ /* 0x000fca00078e0008 */
[----:B------:R4:W-:Y:S02]  /*1cd0*/  REDG.E.ADD.64.STRONG.GPU desc[UR16][R14.64], R16 ;  /* 0x000000100e00798e */ /* 0x0009e4000c12e510 */
.L_x_149:
[----:B------:R-:W-:Y:S05]  /*1ce0*/  BSYNC.RECONVERGENT B1 ;  /* 0x0000000000017941 */ /* 0x000fea0003800200 */
.L_x_148:
[----:B------:R-:W-:Y:S04]  /*1cf0*/  BSSY.RECONVERGENT B1, `(.L_x_150) ;  /* 0x0000008000017945 */ /* 0x000fe80003800200 */
[----:B------:R-:W-:Y:S05]  /*1d00*/  @!P5 BRA `(.L_x_151) ;  /* 0x000000000018d947 */ /* 0x000fea0003800000 */
[----:B----4-:R-:W-:Y:S02]  /*1d10*/  IMAD R15, R11, 0x100, R0 ;  /* 0x000001000b0f7824 */ /* 0x010fe400078e0200 */
[----:B------:R-:W-:Y:S02]  /*1d20*/  IMAD.MOV.U32 R16, RZ, RZ, R10 ;  /* 0x000000ffff107224 */ /* 0x000fe400078e000a */
[----:B------:R-:W-:Y:S02]  /*1d30*/  VIADD R15, R15, 0x700 ;  /* 0x000007000f0f7836 */ /* 0x000fe40000000000 */
[----:B------:R-:W-:Y:S02]  /*1d40*/  IMAD.MOV.U32 R17, RZ, RZ, RZ ;  /* 0x000000ffff117224 */ /* 0x000fe400078e00ff */
[----:B------:R-:W-:-:S05]  /*1d50*/  IMAD.WIDE.U32 R14, R15, 0x8, R8 ;  /* 0x000000080f0e7825 */ /* 0x000fca00078e0008 */
[----:B------:R4:W-:Y:S02]  /*1d60*/  REDG.E.ADD.64.STRONG.GPU desc[UR16][R14.64], R16 ;  /* 0x000000100e00798e */ /* 0x0009e4000c12e510 */
.L_x_151:
[----:B------:R-:W-:Y:S05]  /*1d70*/  BSYNC.RECONVERGENT B1 ;  /* 0x0000000000017941 */ /* 0x000fea0003800200 */
.L_x_150:
[----:B------:R-:W-:-:S04]  /*1d80*/  IADD3 R11, PT, PT, R11, 0x8, RZ ;  /* 0x000000080b0b7810 */ /* 0x000fc80007ffe0ff */
[----:B------:R-:W-:-:S13]  /*1d90*/  ISETP.NE.AND P0, PT, R11, R6, PT ;  /* 0x000000060b00720c */ /* 0x000fda0003f05270 */
[----:B------:R-:W-:Y:S05]  /*1da0*/  @P0 BRA `(.L_x_152) ;  /* 0xfffffff800a00947 */ /* 0x000fea000383ffff */
[----:B------:R-:W-:-:S07]  /*1db0*/  IMAD.MOV.U32 R9, RZ, RZ, R6 ;  /* 0x000000ffff097224 */ /* 0x000fce00078e0006 */
.L_x_135:
[C---:B----4-:R-:W-:Y:S02]  /*1dc0*/  LOP3.LUT R17, R7.reuse, 0x7, RZ, 0xc0, !PT ;  /* 0x0000000707117812 */ /* 0x050fe400078ec0ff */
[----:B------:R-:W-:Y:S02]  /*1dd0*/  LOP3.LUT R16, R7, 0x3, RZ, 0xc0, !PT ;  /* 0x0000000307107812 */ /* 0x000fe400078ec0ff */
[C---:B------:R-:W-:Y:S01]  /*1de0*/  ISETP.NE.AND P0, PT, R17.reuse, RZ, PT ;  /* 0x000000ff1100720c */ /* 0x040fe20003f05270 */
[----:B0123--:R-:W-:Y:S01]  /*1df0*/  VIADD R18, R17, 0xffffffff ;  /* 0xffffffff11127836 */ /* 0x00ffe20000000000 */
[----:B------:R-:W-:Y:S01]  /*1e00*/  LOP3.LUT R7, R7, 0x1, RZ, 0xc0, !PT ;  /* 0x0000000107077812 */ /* 0x000fe200078ec0ff */
[----:B------:R-:W-:-:S10]  /*1e10*/  VIADD R19, R16, 0xffffffff ;  /* 0xffffffff10137836 */ /* 0x000fd40000000000 */
[----:B------:R-:W-:Y:S05]  /*1e20*/  @!P0 BRA `(.L_x_153) ;  /* 0x0000000400748947 */ /* 0x000fea0003800000 */
[----:B------:R-:W-:-:S13]  /*1e30*/  ISETP.GE.U32.AND P0, PT, R18, 0x3, PT ;  /* 0x000000031200780c */ /* 0x000fda0003f06070 */
[----:B------:R-:W-:Y:S05]  /*1e40*/  @!P0 BRA `(.L_x_154) ;  /* 0x0000000000c08947 */ /* 0x000fea0003800000 */
[----:B------:R-:W-:Y:S01]  /*1e50*/  IMAD R10, R9, 0x400, R2 ;  /* 0x00000400090a7824 */ /* 0x000fe200078e0202 */
[----:B------:R-:W-:Y:S04]  /*1e60*/  BSSY.RECONVERGENT B1, `(.L_x_155) ;  /* 0x000000f000017945 */ /* 0x000fe80003800200 */
[----:B------:R-:W0:Y:S04]  /*1e70*/  LDS R14, [R10] ;  /* 0x000000000a0e7984 */ /* 0x000e280000000800 */
[----:B------:R-:W1:Y:S04]  /*1e80*/  LDS R12, [R10+0x400] ;  /* 0x000400000a0c7984 */ /* 0x000e680000000800 */
[----:B------:R-:W2:Y:S04]  /*1e90*/  LDS R20, [R10+0x800] ;  /* 0x000800000a147984 */ /* 0x000ea80000000800 */
[----:B------:R-:W3:Y:S01]  /*1ea0*/  LDS R8, [R10+0xc00] ;  /* 0x000c00000a087984 */ /* 0x000ee20000000800 */
[----:B0-----:R-:W-:-:S02]  /*1eb0*/  ISETP.NE.AND P0, PT, R14, RZ, PT ;  /* 0x000000ff0e00720c */ /* 0x001fc40003f05270 */
[----:B-1----:R-:W-:Y:S02]  /*1ec0*/  ISETP.NE.AND P1, PT, R12, RZ, PT ;  /* 0x000000ff0c00720c */ /* 0x002fe40003f25270 */
[----:B--2---:R-:W-:Y:S02]  /*1ed0*/  ISETP.NE.AND P2, PT, R20, RZ, PT ;  /* 0x000000ff1400720c */ /* 0x004fe40003f45270 */
[----:B---3--:R-:W-:-:S07]  /*1ee0*/  ISETP.NE.AND P3, PT, R8, RZ, PT ;  /* 0x000000ff0800720c */ /* 0x008fce0003f65270 */
[----:B------:R-:W-:Y:S06]  /*1ef0*/  @!P0 BRA `(.L_x_156) ;  /* 0x0000000000148947 */ /* 0x000fec0003800000 */
[----:B------:R-:W0:Y:S01]  /*1f00*/  LDC.64 R10, c[0x0][0x380] ;  /* 0x0000e000ff0a7b82 */ /* 0x000e220000000a00 */
[----:B------:R-:W-:-:S04]  /*1f10*/  IMAD R15, R9, 0x100, R0 ;  /* 0x00000100090f7824 */ /* 0x000fc800078e0200 */
[----:B0-----:R-:W-:-:S04]  /*1f20*/  IMAD.WIDE.U32 R10, R15, 0x8, R10 ;  /* 0x000000080f0a7825 */ /* 0x001fc800078e000a */
[----:B------:R-:W-:-:S05]  /*1f30*/  IMAD.MOV.U32 R15, RZ, RZ, RZ ;  /* 0x000000ffff0f7224 */ /* 0x000fca00078e00ff */
[----:B------:R0:W-:Y:S02]  /*1f40*/  REDG.E.ADD.64.STRONG.GPU desc[UR16][R10.64], R14 ;  /* 0x0000000e0a00798e */ /* 0x0001e4000c12e510 */
.L_x_156:
[----:B------:R-:W-:Y:S05]  /*1f50*/  BSYNC.RECONVERGENT B1 ;  /* 0x0000000000017941 */ /* 0x000fea0003800200 */
.L_x_155:
[----:B------:R-:W-:Y:S04]  /*1f60*/  BSSY.RECONVERGENT B1, `(.L_x_157) ;  /* 0x0000009000017945 */ /* 0x000fe80003800200 */
[----:B------:R-:W-:Y:S05]  /*1f70*/  @!P1 BRA `(.L_x_158) ;  /* 0x00000000001c9947 */ /* 0x000fea0003800000 */
[----:B0-----:R-:W0:Y:S01]  /*1f80*/  LDC.64 R10, c[0x0][0x380] ;  /* 0x0000e000ff0a7b82 */ /* 0x001e220000000a00 */
[----:B------:R-:W-:Y:S01]  /*1f90*/  LEA R15, R9, R0, 0x8 ;  /* 0x00000000090f7211 */ /* 0x000fe200078e40ff */
[----:B------:R-:W-:-:S04]  /*1fa0*/  IMAD.MOV.U32 R14, RZ, RZ, R12 ;  /* 0x000000ffff0e7224 */ /* 0x000fc800078e000c */
[----:B------:R-:W-:-:S04]  /*1fb0*/  VIADD R15, R15, 0x100 ;  /* 0x000001000f0f7836 */ /* 0x000fc80000000000 */
[----:B0-----:R-:W-:-:S04]  /*1fc0*/  IMAD.WIDE.U32 R10, R15, 0x8, R10 ;  /* 0x000000080f0a7825 */ /* 0x001fc800078e000a */
[----:B------:R-:W-:-:S05]  /*1fd0*/  IMAD.MOV.U32 R15, RZ, RZ, RZ ;  /* 0x000000ffff0f7224 */ /* 0x000fca00078e00ff */
[----:B------:R1:W-:Y:S02]  /*1fe0*/  REDG.E.ADD.64.STRONG.GPU desc[UR16][R10.64], R14 ;  /* 0x0000000e0a00798e */ /* 0x0003e4000c12e510 */
.L_x_158:
[----:B------:R-:W-:Y:S05]  /*1ff0*/  BSYNC.RECONVERGENT B1 ;  /* 0x0000000000017941 */ /* 0x000fea0003800200 */
.L_x_157:
[----:B------:R-:W-:Y:S04]  /*2000*/  BSSY.RECONVERGENT B1, `(.L_x_159) ;  /* 0x0000009000017945 */ /* 0x000fe80003800200 */
[----:B------:R-:W-:Y:S05]  /*2010*/  @!P2 BRA `(.L_x_160) ;  /* 0x00000000001ca947 */ /* 0x000fea0003800000 */
[----:B01----:R-:W0:Y:S01]  /*2020*/  LDC.64 R10, c[0x0][0x380] ;  /* 0x0000e000ff0a7b82 */ /* 0x003e220000000a00 */
[----:B------:R-:W-:Y:S02]  /*2030*/  IMAD R15, R9, 0x100, R0 ;  /* 0x00000100090f7824 */ /* 0x000fe400078e0200 */
[----:B------:R-:W-:Y:S02]  /*2040*/  IMAD.MOV.U32 R14, RZ, RZ, R20 ;  /* 0x000000ffff0e7224 */ /* 0x000fe400078e0014 */
[----:B------:R-:W-:-:S04]  /*2050*/  VIADD R15, R15, 0x200 ;  /* 0x000002000f0f7836 */ /* 0x000fc80000000000 */
[----:B0-----:R-:W-:-:S04]  /*2060*/  IMAD.WIDE.U32 R10, R15, 0x8, R10 ;  /* 0x000000080f0a7825 */ /* 0x001fc800078e000a */
[----:B------:R-:W-:-:S05]  /*2070*/  HFMA2 R15, -RZ, RZ, 0, 0 ;  /* 0x00000000ff0f7431 */ /* 0x000fca00000001ff */
[----:B------:R2:W-:Y:S02]  /*2080*/  REDG.E.ADD.64.STRONG.GPU desc[UR16][R10.64], R14 ;  /* 0x0000000e0a00798e */ /* 0x0005e4000c12e510 */
.L_x_160:
[----:B------:R-:W-:Y:S05]  /*2090*/  BSYNC.RECONVERGENT B1 ;  /* 0x0000000000017941 */ /* 0x000fea0003800200 */
.L_x_159:
[----:B------:R-:W-:Y:S04]  /*20a0*/  BSSY.RECONVERGENT B1, `(.L_x_161) ;  /* 0x0000009000017945 */ /* 0x000fe80003800200 */
[----:B------:R-:W-:Y:S05]  /*20b0*/  @!P3 BRA `(.L_x_162) ;  /* 0x00000000001cb947 */ /* 0x000fea0003800000 */
[----:B012---:R-:W0:Y:S01]  /*20c0*/  LDC.64 R10, c[0x0][0x380] ;  /* 0x0000e000ff0a7b82 */ /* 0x007e220000000a00 */
[----:B------:R-:W-:Y:S02]  /*20d0*/  IMAD R15, R9, 0x100, R0 ;  /* 0x00000100090f7824 */ /* 0x000fe400078e0200 */
[----:B------:R-:W-:Y:S02]  /*20e0*/  IMAD.MOV.U32 R14, RZ, RZ, R8 ;  /* 0x000000ffff0e7224 */ /* 0x000fe400078e0008 */
[----:B------:R-:W-:-:S04]  /*20f0*/  VIADD R15, R15, 0x300 ;  /* 0x000003000f0f7836 */ /* 0x000fc80000000000 */
[----:B0-----:R-:W-:-:S04]  /*2100*/  IMAD.WIDE.U32 R10, R15, 0x8, R10 ;  /* 0x000000080f0a7825 */ /* 0x001fc800078e000a */
[----:B------:R-:W-:-:S05]  /*2110*/  IMAD.MOV.U32 R15, RZ, RZ, RZ ;  /* 0x000000ffff0f7224 */ /* 0x000fca00078e00ff */
[----:B------:R3:W-:Y:S02]  /*2120*/  REDG.E.ADD.64.STRONG.GPU desc[UR16][R10.64], R14 ;  /* 0x0000000e0a00798e */ /* 0x0007e4000c12e510 */
.L_x_162:
[----:B------:R-:W-:Y:S05]  /*2130*/  BSYNC.RECONVERGENT B1 ;  /* 0x0000000000017941 */ /* 0x000fea0003800200 */
.L_x_161:
[----:B------:R-:W-:-:S07]  /*2140*/  VIADD R9, R9, 0x4 ;  /* 0x0000000409097836 */ /* 0x000fce0000000000 */
.L_x_154:
[----:B------:R-:W-:Y:S01]  /*2150*/  ISETP.NE.AND P0, PT, R16, RZ, PT ;  /* 0x000000ff1000720c */ /* 0x000fe20003f05270 */
[----:B------:R-:W-:-:S12]  /*2160*/  BSSY.RECONVERGENT B1, `(.L_x_153) ;  /* 0x0000029000017945 */ /* 0x000fd80003800200 */
[----:B------:R-:W-:Y:S05]  /*2170*/  @!P0 BRA `(.L_x_163) ;  /* 0x00000000009c8947 */ /* 0x000fea0003800000 */
[----:B------:R-:W-:-:S13]  /*2180*/  ISETP.NE.AND P0, PT, R19, RZ, PT ;  /* 0x000000ff1300720c */ /* 0x000fda0003f05270 */
[----:B------:R-:W-:Y:S05]  /*2190*/  @!P0 BRA `(.L_x_164) ;  /* 0x0000000000648947 */ /* 0x000fea0003800000 */
[----:B0123--:R-:W-:Y:S01]  /*21a0*/  IMAD R10, R9, 0x400, R2 ;  /* 0x00000400090a7824 */ /* 0x00ffe200078e0202 */
[----:B------:R-:W-:Y:S04]  /*21b0*/  BSSY.RECONVERGENT B2, `(.L_x_165) ;  /* 0x000000c000027945 */ /* 0x000fe80003800200 */
[----:B------:R-:W0:Y:S04]  /*21c0*/  LDS R8, [R10] ;  /* 0x000000000a087984 */ /* 0x000e280000000800 */
[----:B------:R-:W1:Y:S01]  /*21d0*/  LDS R12, [R10+0x400] ;  /* 0x000400000a0c7984 */ /* 0x000e620000000800 */
[----:B0-----:R-:W-:-:S02]  /*21e0*/  ISETP.NE.AND P0, PT, R8, RZ, PT ;  /* 0x000000ff0800720c */ /* 0x001fc40003f05270 */
[----:B-1----:R-:W-:-:S11]  /*21f0*/  ISETP.NE.AND P1, PT, R12, RZ, PT ;  /* 0x000000ff0c00720c */ /* 0x002fd60003f25270 */
[----:B------:R-:W-:Y:S05]  /*2200*/  @!P0 BRA `(.L_x_166) ;  /* 0x0000000000188947 */ /* 0x000fea0003800000 */
[----:B------:R-:W0:Y:S01]  /*2210*/  LDC.64 R10, c[0x0][0x380] ;  /* 0x0000e000ff0a7b82 */ /* 0x000e220000000a00 */
[----:B------:R-:W-:-:S05]  /*2220*/  LEA R15, R9, R0, 0x8 ;  /* 0x00000000090f7211 */ /* 0x000fca00078e40ff */
[----:B0-----:R-:W-:-:S04]  /*2230*/  IMAD.WIDE.U32 R14, R15, 0x8, R10 ;  /* 0x000000080f0e7825 */ /* 0x001fc800078e000a */
[----:B------:R-:W-:Y:S02]  /*2240*/  IMAD.MOV.U32 R10, RZ, RZ, R8 ;  /* 0x000000ffff0a7224 */ /* 0x000fe400078e0008 */
[----:B------:R-:W-:-:S05]  /*2250*/  IMAD.MOV.U32 R11, RZ, RZ, RZ ;  /* 0x000000ffff0b7224 */ /* 0x000fca00078e00ff */
[----:B------:R0:W-:Y:S02]  /*2260*/  REDG.E.ADD.64.STRONG.GPU desc[UR16][R14.64], R10 ;  /* 0x0000000a0e00798e */ /* 0x0001e4000c12e510 */
.L_x_166:
[----:B------:R-:W-:Y:S05]  /*2270*/  BSYNC.RECONVERGENT B2 ;  /* 0x0000000000027941 */ /* 0x000fea0003800200 */
.L_x_165:
[----:B------:R-:W-:Y:S04]  /*2280*/  BSSY.RECONVERGENT B2, `(.L_x_167) ;  /* 0x0000009000027945 */ /* 0x000fe80003800200 */
[----:B------:R-:W-:Y:S05]  /*2290*/  @!P1 BRA `(.L_x_168) ;  /* 0x00000000001c9947 */ /* 0x000fea0003800000 */
[----:B0-----:R-:W0:Y:S01]  /*22a0*/  LDC.64 R10, c[0x0][0x380] ;  /* 0x0000e000ff0a7b82 */ /* 0x001e220000000a00 */
[----:B------:R-:W-:-:S04]  /*22b0*/  IMAD R8, R9, 0x100, R0 ;  /* 0x0000010009087824 */ /* 0x000fc800078e0200 */
[----:B------:R-:W-:-:S04]  /*22c0*/  VIADD R15, R8, 0x100 ;  /* 0x00000100080f7836 */ /* 0x000fc80000000000 */
[----:B0-----:R-:W-:-:S04]  /*22d0*/  IMAD.WIDE.U32 R14, R15, 0x8, R10 ;  /* 0x000000080f0e7825 */ /* 0x001fc800078e000a */
[----:B------:R-:W-:Y:S02]  /*22e0*/  IMAD.MOV.U32 R10, RZ, RZ, R12 ;  /* 0x000000ffff0a7224 */ /* 0x000fe400078e000c */
[----:B------:R-:W-:-:S05]  /*22f0*/  IMAD.MOV.U32 R11, RZ, RZ, RZ ;  /* 0x000000ffff0b7224 */ /* 0x000fca00078e00ff */
[----:B------:R1:W-:Y:S02]  /*2300*/  REDG.E.ADD.64.STRONG.GPU desc[UR16][R14.64], R10 ;  /* 0x0000000a0e00798e */ /* 0x0003e4000c12e510 */
.L_x_168:
[----:B------:R-:W-:Y:S05]  /*2310*/  BSYNC.RECONVERGENT B2 ;  /* 0x0000000000027941 */ /* 0x000fea0003800200 */
.L_x_167:
[----:B------:R-:W-:-:S07]  /*2320*/  IADD3 R9, PT, PT, R9, 0x2, RZ ;  /* 0x0000000209097810 */ /* 0x000fce0007ffe0ff */
.L_x_164:
[----:B------:R-:W-:-:S13]  /*2330*/  ISETP.NE.AND P0, PT, R7, RZ, PT ;  /* 0x000000ff0700720c */ /* 0x000fda0003f05270 */
[----:B------:R-:W-:Y:S05]  /*2340*/  @!P0 BRA `(.L_x_163) ;  /* 0x0000000000288947 */ /* 0x000fea0003800000 */
[----:B------:R-:W-:-:S05]  /*2350*/  IMAD R8, R9, 0x400, R2 ;  /* 0x0000040009087824 */ /* 0x000fca00078e0202 */
[----:B------:R-:W4:Y:S02]  /*2360*/  LDS R12, [R8] ;  /* 0x00000000080c7984 */ /* 0x000f240000000800 */
[----:B----4-:R-:W-:-:S13]  /*2370*/  ISETP.NE.AND P0, PT, R12, RZ, PT ;  /* 0x000000ff0c00720c */ /* 0x010fda0003f05270 */
[----:B------:R-:W-:Y:S05]  /*2380*/  @!P0 BRA `(.L_x_163) ;  /* 0x0000000000188947 */ /* 0x000fea0003800000 */
[----:B0123--:R-:W0:Y:S01]  /*2390*/  LDC.64 R10, c[0x0][0x380] ;  /* 0x0000e000ff0a7b82 */ /* 0x00fe220000000a00 */
[----:B------:R-:W-:-:S04]  /*23a0*/  IMAD R9, R9, 0x100, R0 ;  /* 0x0000010009097824 */ /* 0x000fc800078e0200 */
[----:B0-----:R-:W-:-:S04]  /*23b0*/  IMAD.WIDE.U32 R8, R9, 0x8, R10 ;  /* 0x0000000809087825 */ /* 0x001fc800078e000a */
[----:B------:R-:W-:Y:S02]  /*23c0*/  IMAD.MOV.U32 R10, RZ, RZ, R12 ;  /* 0x000000ffff0a7224 */ /* 0x000fe400078e000c */
[----:B------:R-:W-:-:S05]  /*23d0*/  IMAD.MOV.U32 R11, RZ, RZ, RZ ;  /* 0x000000ffff0b7224 */ /* 0x000fca00078e00ff */
[----:B------:R4:W-:Y:S02]  /*23e0*/  REDG.E.ADD.64.STRONG.GPU desc[UR16][R8.64], R10 ;  /* 0x0000000a0800798e */ /* 0x0009e4000c12e510 */
.L_x_163:
[----:B------:R-:W-:Y:S05]  /*23f0*/  BSYNC.RECONVERGENT B1 ;  /* 0x0000000000017941 */ /* 0x000fea0003800200 */
.L_x_153:
[----:B------:R-:W-:-:S13]  /*2400*/  ISETP.GT.U32.AND P0, PT, R0, 0x7f, PT ;  /* 0x0000007f0000780c */ /* 0x000fda0003f04070 */
[----:B------:R-:W-:Y:S05]  /*2410*/  @P0 BRA `(.L_x_134) ;  /* 0x0000000800a00947 */ /* 0x000fea0003800000 */
[----:B------:R-:W-:Y:S01]  /*2420*/  ISETP.GE.U32.AND P0, PT, R13, 0x7, PT ;  /* 0x000000070d00780c */ /* 0x000fe20003f06070 */
[----:B----4-:R-:W-:-:S12]  /*2430*/  IMAD.MOV.U32 R9, RZ, RZ, RZ ;  /* 0x000000ffff097224 */ /* 0x010fd800078e00ff */
[----:B------:R-:W-:Y:S05]  /*2440*/  @!P0 BRA `(.L_x_169) ;  /* 0x0000000400248947 */ /* 0x000fea0003800000 */
[----:B------:R-:W4:Y:S01]  /*2450*/  LDC.64 R8, c[0x0][0x380] ;  /* 0x0000e000ff087b82 */ /* 0x000f220000000a00 */
[----:B0123--:R-:W-:-:S07]  /*2460*/  IMAD.MOV.U32 R15, RZ, RZ, RZ ;  /* 0x000000ffff0f7224 */ /* 0x00ffce00078e00ff */
.L_x_186:
[C---:B01234-:R-:W-:Y:S01]  /*2470*/  LEA R12, R15.reuse, R2, 0xa ;  /* 0x000000020f0c7211 */ /* 0x05ffe200078e50ff */
[C---:B------:R-:W-:Y:S01]  /*2480*/  IMAD R11, R15.reuse, 0x100, R0 ;  /* 0x000001000f0b7824 */ /* 0x040fe200078e0200 */
[----:B------:R-:W-:Y:S01]  /*2490*/  BSSY.RECONVERGENT B1, `(.L_x_170) ;  /* 0x0000011000017945 */ /* 0x000fe20003800200 */
[----:B------:R-:W-:Y:S02]  /*24a0*/  VIADD R15, R15, 0x8 ;  /* 0x000000080f0f7836 */ /* 0x000fe40000000000 */
[----:B------:R-:W0:Y:S01]  /*24b0*/  LDS R14, [R12+0x200] ;  /* 0x000200000c0e7984 */ /* 0x000e220000000800 */
[----:B----4-:R-:W-:-:S03]  /*24c0*/  IMAD.WIDE.U32 R10, R11, 0x8, R8 ;  /* 0x000000080b0a7825 */ /* 0x010fc600078e0008 */
[----:B------:R-:W1:Y:S04]  /*24d0*/  LDS R20, [R12+0x600] ;  /* 0x000600000c147984 */ /* 0x000e680000000800 */
[----:B------:R2:W3:Y:S04]  /*24e0*/  LDS R21, [R12+0xa00] ;  /* 0x000a00000c157984 */ /* 0x0004e80000000800 */
[----:B------:R2:W4:Y:S04]  /*24f0*/  LDS R22, [R12+0xe00] ;  /* 0x000e00000c167984 */ /* 0x0005280000000800 */
[----:B------:R2:W2:Y:S04]  /*2500*/  LDS R23, [R12+0x1200] ;  /* 0x001200000c177984 */ /* 0x0004a80000000800 */
[----:B------:R0:W2:Y:S04]  /*2510*/  LDS R24, [R12+0x1600] ;  /* 0x001600000c187984 */ /* 0x0000a80000000800 */
[----:B------:R0:W2:Y:S04]  /*2520*/  LDS R25, [R12+0x1a00] ;  /* 0x001a00000c197984 */ /* 0x0000a80000000800 */
[----:B------:R0:W2:Y:S02]  /*2530*/  LDS R26, [R12+0x1e00] ;  /* 0x001e00000c1a7984 */ /* 0x0000a40000000800 */
[----:B0-----:R-:W-:-:S02]  /*2540*/  ISETP.NE.AND P0, PT, R14, RZ, PT ;  /* 0x000000ff0e00720c */ /* 0x001fc40003f05270 */
[----:B-1----:R-:W-:-:S11]  /*2550*/  ISETP.NE.AND P1, PT, R20, RZ, PT ;  /* 0x000000ff1400720c */ /* 0x002fd60003f25270 */
[----:B---34-:R-:W-:Y:S05]  /*2560*/  @!P0 BRA `(.L_x_171) ;  /* 0x00000000000c8947 */ /* 0x018fea0003800000 */
[----:B--2---:R-:W-:Y:S02]  /*2570*/  IMAD.MOV.U32 R12, RZ, RZ, R14 ;  /* 0x000000ffff0c7224 */ /* 0x004fe400078e000e */
[----:B------:R-:W-:-:S05]  /*2580*/  IMAD.MOV.U32 R13, RZ, RZ, RZ ;  /* 0x000000ffff0d7224 */ /* 0x000fca00078e00ff */
[----:B------:R0:W-:Y:S02]  /*2590*/  REDG.E.ADD.64.STRONG.GPU desc[UR16][R10.64+0x400], R12 ;  /* 0x0004000c0a00798e */ /* 0x0001e4000c12e510 */
.L_x_171:
[----:B------:R-:W-:Y:S05]  /*25a0*/  BSYNC.RECONVERGENT B1 ;  /* 0x0000000000017941 */ /* 0x000fea0003800200 */
.L_x_170:
[----:B------:R-:W-:Y:S04]  /*25b0*/  BSSY.RECONVERGENT B1, `(.L_x_172) ;  /* 0x0000005000017945 */ /* 0x000fe80003800200 */
[----:B------:R-:W-:Y:S05]  /*25c0*/  @!P1 BRA `(.L_x_173) ;  /* 0x00000000000c9947 */ /* 0x000fea0003800000 */
[----:B0-2---:R-:W-:Y:S02]  /*25d0*/  IMAD.MOV.U32 R12, RZ, RZ, R20 ;  /* 0x000000ffff0c7224 */ /* 0x005fe400078e0014 */
[----:B------:R-:W-:-:S05]  /*25e0*/  IMAD.MOV.U32 R13, RZ, RZ, RZ ;  /* 0x000000ffff0d7224 */ /* 0x000fca00078e00ff */
[----:B------:R1:W-:Y:S02]  /*25f0*/  REDG.E.ADD.64.STRONG.GPU desc[UR16][R10.64+0xc00], R12 ;  /* 0x000c000c0a00798e */ /* 0x0003e4000c12e510 */
.L_x_173:
[----:B------:R-:W-:Y:S05]  /*2600*/  BSYNC.RECONVERGENT B1 ;  /* 0x0000000000017941 */ /* 0x000fea0003800200 */
.L_x_172:
[----:B------:R-:W-:Y:S01]  /*2610*/  ISETP.NE.AND P6, PT, R21, RZ, PT ;  /* 0x000000ff1500720c */ /* 0x000fe20003fc5270 */
[----:B------:R-:W-:Y:S01]  /*2620*/  BSSY.RECONVERGENT B1, `(.L_x_174) ;  /* 0x000000b000017945 */ /* 0x000fe20003800200 */
[----:B------:R-:W-:Y:S02]  /*2630*/  ISETP.NE.AND P0, PT, R15, R6, PT ;  /* 0x000000060f00720c */ /* 0x000fe40003f05270 */
[----:B------:R-:W-:Y:S02]  /*2640*/  ISETP.NE.AND P1, PT, R22, RZ, PT ;  /* 0x000000ff1600720c */ /* 0x000fe40003f25270 */
[----:B--2---:R-:W-:Y:S02]  /*2650*/  ISETP.NE.AND P2, PT, R23, RZ, PT ;  /* 0x000000ff1700720c */ /* 0x004fe40003f45270 */
[----:B------:R-:W-:Y:S02]  /*2660*/  ISETP.NE.AND P3, PT, R24, RZ, PT ;  /* 0x000000ff1800720c */ /* 0x000fe40003f65270 */
[----:B------:R-:W-:-:S02]  /*2670*/  ISETP.NE.AND P4, PT, R25, RZ, PT ;  /* 0x000000ff1900720c */ /* 0x000fc40003f85270 */
[----:B------:R-:W-:Y:S01]  /*2680*/  ISETP.NE.AND P5, PT, R26, RZ, PT ;  /* 0x000000ff1a00720c */ /* 0x000fe20003fa5270 */
[----:B------:R-:W-:-:S12]  /*2690*/  @!P6 BRA `(.L_x_175) ;  /* 0x00000000000ce947 */ /* 0x000fd80003800000 */
[----:B01----:R-:W-:Y:S01]  /*26a0*/  MOV R12, R21 ;  /* 0x00000015000c7202 */ /* 0x003fe20000000f00 */
[----:B------:R-:W-:-:S05]  /*26b0*/  IMAD.MOV.U32 R13, RZ, RZ, RZ ;  /* 0x000000ffff0d7224 */ /* 0x000fca00078e00ff */
[----:B------:R2:W-:Y:S02]  /*26c0*/  REDG.E.ADD.64.STRONG.GPU desc[UR16][R10.64+0x1400], R12 ;  /* 0x0014000c0a00798e */ /* 0x0005e4000c12e510 */
.L_x_175:
[----:B------:R-:W-:Y:S05]  /*26d0*/  BSYNC.RECONVERGENT B1 ;  /* 0x0000000000017941 */ /* 0x000fea0003800200 */
.L_x_174:
[----:B------:R-:W-:Y:S04]  /*26e0*/  BSSY.RECONVERGENT B1, `(.L_x_176) ;  /* 0x0000005000017945 */ /* 0x000fe80003800200 */
[----:B------:R-:W-:Y:S05]  /*26f0*/  @!P1 BRA `(.L_x_177) ;  /* 0x00000000000c9947 */ /* 0x000fea0003800000 */
[----:B012---:R-:W-:Y:S02]  /*2700*/  IMAD.MOV.U32 R12, RZ, RZ, R22 ;  /* 0x000000ffff0c7224 */ /* 0x007fe400078e0016 */
[----:B------:R-:W-:-:S05]  /*2710*/  IMAD.MOV.U32 R13, RZ, RZ, RZ ;  /* 0x000000ffff0d7224 */ /* 0x000fca00078e00ff */
[----:B------:R3:W-:Y:S02]  /*2720*/  REDG.E.ADD.64.STRONG.GPU desc[UR16][R10.64+0x1c00], R12 ;  /* 0x001c000c0a00798e */ /* 0x0007e4000c12e510 */
.L_x_177:
[----:B------:R-:W-:Y:S05]  /*2730*/  BSYNC.RECONVERGENT B1 ;  /* 0x0000000000017941 */ /* 0x000fea0003800200 */
.L_x_176:
[----:B------:R-:W-:Y:S04]  /*2740*/  BSSY.RECONVERGENT B1, `(.L_x_178) ;  /* 0x0000005000017945 */ /* 0x000fe80003800200 */
[----:B------:R-:W-:Y:S05]  /*2750*/  @!P2 BRA `(.L_x_179) ;  /* 0x00000000000ca947 */ /* 0x000fea0003800000 */
[----:B0123--:R-:W-:Y:S02]  /*2760*/  IMAD.MOV.U32 R12, RZ, RZ, R23 ;  /* 0x000000ffff0c7224 */ /* 0x00ffe400078e0017 */
[----:B------:R-:W-:-:S05]  /*2770*/  IMAD.MOV.U32 R13, RZ, RZ, RZ ;  /* 0x000000ffff0d7224 */ /* 0x000fca00078e00ff */
[----:B------:R4:W-:Y:S02]  /*2780*/  REDG.E.ADD.64.STRONG.GPU desc[UR16][R10.64+0x2400], R12 ;  /* 0x0024000c0a00798e */ /* 0x0009e4000c12e510 */
.L_x_179:
[----:B------:R-:W-:Y:S05]  /*2790*/  BSYNC.RECONVERGENT B1 ;  /* 0x0000000000017941 */ /* 0x000fea0003800200 */
.L_x_178:
[----:B------:R-:W-:Y:S04]  /*27a0*/  BSSY.RECONVERGENT B1, `(.L_x_180) ;  /* 0x0000005000017945 */ /* 0x000fe80003800200 */
[----:B------:R-:W-:Y:S05]  /*27b0*/  @!P3 BRA `(.L_x_181) ;  /* 0x00000000000cb947 */ /* 0x000fea0003800000 */
[----:B01234-:R-:W-:Y:S02]  /*27c0*/  HFMA2 R13, -RZ, RZ, 0, 0 ;  /* 0x00000000ff0d7431 */ /* 0x01ffe400000001ff */
[----:B------:R-:W-:-:S05]  /*27d0*/  IMAD.MOV.U32 R12, RZ, RZ, R24 ;  /* 0x000000ffff0c7224 */ /* 0x000fca00078e0018 */
[----:B------:R0:W-:Y:S02]  /*27e0*/  REDG.E.ADD.64.STRONG.GPU desc[UR16][R10.64+0x2c00], R12 ;  /* 0x002c000c0a00798e */ /* 0x0001e4000c12e510 */
.L_x_181:
[----:B------:R-:W-:Y:S05]  /*27f0*/  BSYNC.RECONVERGENT B1 ;  /* 0x0000000000017941 */ /* 0x000fea0003800200 */
.L_x_180:
[----:B------:R-:W-:Y:S04]  /*2800*/  BSSY.RECONVERGENT B1, `(.L_x_182) ;  /* 0x0000005000017945 */ /* 0x000fe80003800200 */
[----:B------:R-:W-:Y:S05]  /*2810*/  @!P4 BRA `(.L_x_183) ;  /* 0x00000000000cc947 */ /* 0x000fea0003800000 */
[----:B01234-:R-:W-:Y:S02]  /*2820*/  IMAD.MOV.U32 R12, RZ, RZ, R25 ;  /* 0x000000ffff0c7224 */ /* 0x01ffe400078e0019 */
[----:B------:R-:W-:-:S05]  /*2830*/  IMAD.MOV.U32 R13, RZ, RZ, RZ ;  /* 0x000000ffff0d7224 */ /* 0x000fca00078e00ff */
[----:B------:R0:W-:Y:S02]  /*2840*/  REDG.E.ADD.64.STRONG.GPU desc[UR16][R10.64+0x3400], R12 ;  /* 0x0034000c0a00798e */ /* 0x0001e4000c12e510 */
.L_x_183:
[----:B------:R-:W-:Y:S05]  /*2850*/  BSYNC.RECONVERGENT B1 ;  /* 0x0000000000017941 */ /* 0x000fea0003800200 */
.L_x_182:
[----:B------:R-:W-:Y:S04]  /*2860*/  BSSY.RECONVERGENT B1, `(.L_x_184) ;  /* 0x0000005000017945 */ /* 0x000fe80003800200 */
[----:B------:R-:W-:Y:S05]  /*2870*/  @!P5 BRA `(.L_x_185) ;  /* 0x00000000000cd947 */ /* 0x000fea0003800000 */
[----:B01234-:R-:W-:Y:S02]  /*2880*/  IMAD.MOV.U32 R12, RZ, RZ, R26 ;  /* 0x000000ffff0c7224 */ /* 0x01ffe400078e001a */
[----:B------:R-:W-:-:S05]  /*2890*/  IMAD.MOV.U32 R13, RZ, RZ, RZ ;  /* 0x000000ffff0d7224 */ /* 0x000fca00078e00ff */
[----:B------:R0:W-:Y:S02]  /*28a0*/  REDG.E.ADD.64.STRONG.GPU desc[UR16][R10.64+0x3c00], R12 ;  /* 0x003c000c0a00798e */ /* 0x0001e4000c12e510 */
.L_x_185:
[----:B------:R-:W-:Y:S05]  /*28b0*/  BSYNC.RECONVERGENT B1 ;  /* 0x0000000000017941 */ /* 0x000fea0003800200 */
.L_x_184:
[----:B------:R-:W-:Y:S05]  /*28c0*/  @P0 BRA `(.L_x_186) ;  /* 0xfffffff800e80947 */ /* 0x000fea000383ffff */
[----:B------:R-:W-:-:S07]  /*28d0*/  IMAD.MOV.U32 R9, RZ, RZ, R6 ;  /* 0x000000ffff097224 */ /* 0x000fce00078e0006 */
.L_x_169:
[----:B------:R-:W-:-:S13]  /*28e0*/  ISETP.NE.AND P0, PT, R17, RZ, PT ;  /* 0x000000ff1100720c */ /* 0x000fda0003f05270 */
[----:B------:R-:W-:Y:S05]  /*28f0*/  @!P0 BRA `(.L_x_134) ;  /* 0x0000000400688947 */ /* 0x000fea0003800000 */
[----:B------:R-:W-:-:S13]  /*2900*/  ISETP.GE.U32.AND P0, PT, R18, 0x3, PT ;  /* 0x000000031200780c */ /* 0x000fda0003f06070 */
[----:B------:R-:W-:Y:S05]  /*2910*/  @!P0 BRA `(.L_x_187) ;  /* 0x0000000000c08947 */ /* 0x000fea0003800000 */
[----:B------:R-:W-:Y:S01]  /*2920*/  IMAD R8, R9, 0x400, R2 ;  /* 0x0000040009087824 */ /* 0x000fe200078e0202 */
[----:B------:R-:W-:Y:S04]  /*2930*/  BSSY.RECONVERGENT B1, `(.L_x_188) ;  /* 0x000000f000017945 */ /* 0x000fe80003800200 */
[----:B01234-:R-:W0:Y:S04]  /*2940*/  LDS R12, [R8+0x200] ;  /* 0x00020000080c7984 */ /* 0x01fe280000000800 */
        /* <DEDUP_REMOVED lines=9> */
[----:B------:R-:W-:-:S05]  /*29e0*/  LEA R13, R9, R0, 0x8 ;  /* 0x00000000090d7211 */ /* 0x000fca00078e40ff */
[----:B0-----:R-:W-:-:S04]  /*29f0*/  IMAD.WIDE.U32 R10, R13, 0x8, R10 ;  /* 0x000000080d0a7825 */ /* 0x001fc800078e000a */
[----:B------:R-:W-:-:S05]  /*2a00*/  IMAD.MOV.U32 R13, RZ, RZ, RZ ;  /* 0x000000ffff0d7224 */ /* 0x000fca00078e00ff */
[----:B------:R0:W-:Y:S02]  /*2a10*/  REDG.E.ADD.64.STRONG.GPU desc[UR16][R10.64+0x400], R12 ;  /* 0x0004000c0a00798e */ /* 0x0001e4000c12e510 */
.L_x_189:
[----:B------:R-:W-:Y:S05]  /*2a20*/  BSYNC.RECONVERGENT B1 ;  /* 0x0000000000017941 */ /* 0x000fea0003800200 */
.L_x_188:
[----:B------:R-:W-:Y:S04]  /*2a30*/  BSSY.RECONVERGENT B1, `(.L_x_190) ;  /* 0x0000009000017945 */ /* 0x000fe80003800200 */
[----:B------:R-:W-:Y:S05]  /*2a40*/  @!P1 BRA `(.L_x_191) ;  /* 0x00000000001c9947 */ /* 0x000fea0003800000 */
[----:B0-----:R-:W0:Y:S01]  /*2a50*/  LDC.64 R10, c[0x0][0x380] ;  /* 0x0000e000ff0a7b82 */ /* 0x001e220000000a00 */
[----:B------:R-:W-:Y:S02]  /*2a60*/  IMAD R13, R9, 0x100, R0 ;  /* 0x00000100090d7824 */ /* 0x000fe400078e0200 */
[----:B------:R-:W-:Y:S02]  /*2a70*/  IMAD.MOV.U32 R12, RZ, RZ, R14 ;  /* 0x000000ffff0c7224 */ /* 0x000fe400078e000e */
[----:B------:R-:W-:-:S04]  /*2a80*/  VIADD R13, R13, 0x100 ;  /* 0x000001000d0d7836 */ /* 0x000fc80000000000 */
[----:B0-----:R-:W-:-:S04]  /*2a90*/  IMAD.WIDE.U32 R10, R13, 0x8, R10 ;  /* 0x000000080d0a7825 */ /* 0x001fc800078e000a */
[----:B------:R-:W-:-:S05]  /*2aa0*/  IMAD.MOV.U32 R13, RZ, RZ, RZ ;  /* 0x000000ffff0d7224 */ /* 0x000fca00078e00ff */
[----:B------:R1:W-:Y:S02]  /*2ab0*/  REDG.E.ADD.64.STRONG.GPU desc[UR16][R10.64+0x400], R12 ;  /* 0x0004000c0a00798e */ /* 0x0003e4000c12e510 */
.L_x_191:
[----:B------:R-:W-:Y:S05]  /*2ac0*/  BSYNC.RECONVERGENT B1 ;  /* 0x0000000000017941 */ /* 0x000fea0003800200 */
.L_x_190:
[----:B------:R-:W-:Y:S04]  /*2ad0*/  BSSY.RECONVERGENT B1, `(.L_x_192) ;  /* 0x0000009000017945 */ /* 0x000fe80003800200 */
[----:B------:R-:W-:Y:S05]  /*2ae0*/  @!P2 BRA `(.L_x_193) ;  /* 0x00000000001ca947 */ /* 0x000fea0003800000 */
[----:B01----:R-:W0:Y:S01]  /*2af0*/  LDC.64 R10, c[0x0][0x380] ;  /* 0x0000e000ff0a7b82 */ /* 0x003e220000000a00 */
[----:B------:R-:W-:Y:S02]  /*2b00*/  IMAD R13, R9, 0x100, R0 ;  /* 0x00000100090d7824 */ /* 0x000fe400078e0200 */
[----:B------:R-:W-:-:S03]  /*2b10*/  IMAD.MOV.U32 R12, RZ, RZ, R15 ;  /* 0x000000ffff0c7224 */ /* 0x000fc600078e000f */
[----:B------:R-:W-:-:S05]  /*2b20*/  IADD3 R13, PT, PT, R13, 0x200, RZ ;  /* 0x000002000d0d7810 */ /* 0x000fca0007ffe0ff */
[----:B0-----:R-:W-:-:S04]  /*2b30*/  IMAD.WIDE.U32 R10, R13, 0x8, R10 ;  /* 0x000000080d0a7825 */ /* 0x001fc800078e000a */
[----:B------:R-:W-:-:S05]  /*2b40*/  IMAD.MOV.U32 R13, RZ, RZ, RZ ;  /* 0x000000ffff0d7224 */ /* 0x000fca00078e00ff */
[----:B------:R2:W-:Y:S02]  /*2b50*/  REDG.E.ADD.64.STRONG.GPU desc[UR16][R10.64+0x400], R12 ;  /* 0x0004000c0a00798e */ /* 0x0005e4000c12e510 */
.L_x_193:
[----:B------:R-:W-:Y:S05]  /*2b60*/  BSYNC.RECONVERGENT B1 ;  /* 0x0000000000017941 */ /* 0x000fea0003800200 */
.L_x_192:
        /* <DEDUP_REMOVED lines=9> */
.L_x_195:
[----:B------:R-:W-:Y:S05]  /*2c00*/  BSYNC.RECONVERGENT B1 ;  /* 0x0000000000017941 */ /* 0x000fea0003800200 */
.L_x_194:
[----:B------:R-:W-:-:S07]  /*2c10*/  IADD3 R9, PT, PT, R9, 0x4, RZ ;  /* 0x0000000409097810 */ /* 0x000fce0007ffe0ff */
.L_x_187:
[----:B------:R-:W-:-:S13]  /*2c20*/  ISETP.NE.AND P0, PT, R16, RZ, PT ;  /* 0x000000ff1000720c */ /* 0x000fda0003f05270 */
[----:B------:R-:W-:Y:S05]  /*2c30*/  @!P0 BRA `(.L_x_134) ;  /* 0x0000000000988947 */ /* 0x000fea0003800000 */
[----:B------:R-:W-:-:S13]  /*2c40*/  ISETP.NE.AND P0, PT, R19, RZ, PT ;  /* 0x000000ff1300720c */ /* 0x000fda0003f05270 */
[----:B------:R-:W-:Y:S05]  /*2c50*/  @!P0 BRA `(.L_x_196) ;  /* 0x0000000000648947 */ /* 0x000fea0003800000 */
[----:B01234-:R-:W-:Y:S01]  /*2c60*/  IMAD R10, R9, 0x400, R2 ;  /* 0x00000400090a7824 */ /* 0x01ffe200078e0202 */
[----:B------:R-:W-:Y:S04]  /*2c70*/  BSSY.RECONVERGENT B1, `(.L_x_197) ;  /* 0x000000c000017945 */ /* 0x000fe80003800200 */
[----:B------:R-:W0:Y:S04]  /*2c80*/  LDS R6, [R10+0x200] ;  /* 0x000200000a067984 */ /* 0x000e280000000800 */
[----:B------:R-:W1:Y:S01]  /*2c90*/  LDS R8, [R10+0x600] ;  /* 0x000600000a087984 */ /* 0x000e620000000800 */
[----:B0-----:R-:W-:-:S02]  /*2ca0*/  ISETP.NE.AND P0, PT, R6, RZ, PT ;  /* 0x000000ff0600720c */ /* 0x001fc40003f05270 */
[----:B-1----:R-:W-:-:S11]  /*2cb0*/  ISETP.NE.AND P1, PT, R8, RZ, PT ;  /* 0x000000ff0800720c */ /* 0x002fd60003f25270 */
[----:B------:R-:W-:Y:S05]  /*2cc0*/  @!P0 BRA `(.L_x_198) ;  /* 0x0000000000188947 */ /* 0x000fea0003800000 */
[----:B------:R-:W0:Y:S01]  /*2cd0*/  LDC.64 R10, c[0x0][0x380] ;  /* 0x0000e000ff0a7b82 */ /* 0x000e220000000a00 */
[----:B------:R-:W-:-:S04]  /*2ce0*/  IMAD R13, R9, 0x100, R0 ;  /* 0x00000100090d7824 */ /* 0x000fc800078e0200 */
[----:B0-----:R-:W-:-:S04]  /*2cf0*/  IMAD.WIDE.U32 R12, R13, 0x8, R10 ;  /* 0x000000080d0c7825 */ /* 0x001fc800078e000a */
[----:B------:R-:W-:Y:S02]  /*2d00*/  IMAD.MOV.U32 R10, RZ, RZ, R6 ;  /* 0x000000ffff0a7224 */ /* 0x000fe400078e0006 */
[----:B------:R-:W-:-:S05]  /*2d10*/  IMAD.MOV.U32 R11, RZ, RZ, RZ ;  /* 0x000000ffff0b7224 */ /* 0x000fca00078e00ff */
[----:B------:R0:W-:Y:S02]  /*2d20*/  REDG.E.ADD.64.STRONG.GPU desc[UR16][R12.64+0x400], R10 ;  /* 0x0004000a0c00798e */ /* 0x0001e4000c12e510 */
.L_x_198:
[----:B------:R-:W-:Y:S05]  /*2d30*/  BSYNC.RECONVERGENT B1 ;  /* 0x0000000000017941 */ /* 0x000fea0003800200 */
.L_x_197:
[----:B------:R-:W-:Y:S04]  /*2d40*/  BSSY.RECONVERGENT B1, `(.L_x_199) ;  /* 0x0000009000017945 */ /* 0x000fe80003800200 */
[----:B------:R-:W-:Y:S05]  /*2d50*/  @!P1 BRA `(.L_x_200) ;  /* 0x00000000001c9947 */ /* 0x000fea0003800000 */
[----:B0-----:R-:W0:Y:S01]  /*2d60*/  LDC.64 R10, c[0x0][0x380] ;  /* 0x0000e000ff0a7b82 */ /* 0x001e220000000a00 */
[----:B------:R-:W-:-:S04]  /*2d70*/  IMAD R6, R9, 0x100, R0 ;  /* 0x0000010009067824 */ /* 0x000fc800078e0200 */
[----:B------:R-:W-:-:S04]  /*2d80*/  VIADD R13, R6, 0x100 ;  /* 0x00000100060d7836 */ /* 0x000fc80000000000 */
[----:B0-----:R-:W-:Y:S01]  /*2d90*/  IMAD.WIDE.U32 R12, R13, 0x8, R10 ;  /* 0x000000080d0c7825 */ /* 0x001fe200078e000a */
[----:B------:R-:W-:-:S03]  /*2da0*/  MOV R10, R8 ;  /* 0x00000008000a7202 */ /* 0x000fc60000000f00 */
[----:B------:R-:W-:-:S05]  /*2db0*/  IMAD.MOV.U32 R11, RZ, RZ, RZ ;  /* 0x000000ffff0b7224 */ /* 0x000fca00078e00ff */
[----:B------:R1:W-:Y:S02]  /*2dc0*/  REDG.E.ADD.64.STRONG.GPU desc[UR16][R12.64+0x400], R10 ;  /* 0x0004000a0c00798e */ /* 0x0003e4000c12e510 */
.L_x_200:
[----:B------:R-:W-:Y:S05]  /*2dd0*/  BSYNC.RECONVERGENT B1 ;  /* 0x0000000000017941 */ /* 0x000fea0003800200 */
.L_x_199:
[----:B------:R-:W-:-:S07]  /*2de0*/  VIADD R9, R9, 0x2 ;  /* 0x0000000209097836 */ /* 0x000fce0000000000 */
.L_x_196:
[----:B------:R-:W-:-:S13]  /*2df0*/  ISETP.NE.AND P0, PT, R7, RZ, PT ;  /* 0x000000ff0700720c */ /* 0x000fda0003f05270 */
[----:B------:R-:W-:Y:S05]  /*2e00*/  @!P0 BRA `(.L_x_134) ;  /* 0x0000000000248947 */ /* 0x000fea0003800000 */
[----:B------:R-:W-:-:S05]  /*2e10*/  IMAD R6, R9, 0x400, R2 ;  /* 0x0000040009067824 */ /* 0x000fca00078e0202 */
[----:B------:R-:W5:Y:S02]  /*2e20*/  LDS R8, [R6+0x200] ;  /* 0x0002000006087984 */ /* 0x000f640000000800 */
[----:B-----5:R-:W-:-:S13]  /*2e30*/  ISETP.NE.AND P0, PT, R8, RZ, PT ;  /* 0x000000ff0800720c */ /* 0x020fda0003f05270 */
[----:B------:R-:W-:Y:S05]  /*2e40*/  @!P0 BRA `(.L_x_134) ;  /* 0x0000000000148947 */ /* 0x000fea0003800000 */
[----:B------:R-:W5:Y:S01]  /*2e50*/  LDC.64 R6, c[0x0][0x380] ;  /* 0x0000e000ff067b82 */ /* 0x000f620000000a00 */
[----:B------:R-:W-:-:S04]  /*2e60*/  IMAD R9, R9, 0x100, R0 ;  /* 0x0000010009097824 */ /* 0x000fc800078e0200 */
[----:B-----5:R-:W-:-:S04]  /*2e70*/  IMAD.WIDE.U32 R6, R9, 0x8, R6 ;  /* 0x0000000809067825 */ /* 0x020fc800078e0006 */
[----:B------:R-:W-:-:S05]  /*2e80*/  IMAD.MOV.U32 R9, RZ, RZ, RZ ;  /* 0x000000ffff097224 */ /* 0x000fca00078e00ff */
[----:B------:R0:W-:Y:S02]  /*2e90*/  REDG.E.ADD.64.STRONG.GPU desc[UR16][R6.64+0x400], R8 ;  /* 0x000400080600798e */ /* 0x0001e4000c12e510 */
.L_x_134:
[----:B------:R-:W-:Y:S05]  /*2ea0*/  BSYNC.RECONVERGENT B0 ;  /* 0x0000000000007941 */ /* 0x000fea0003800200 */
.L_x_133:
[----:B------:R-:W1:Y:S01]  /*2eb0*/  LDCU.64 UR4, c[0x0][0x390] ;  /* 0x00007200ff0477ac */ /* 0x000e620008000a00 */
[----:B------:R-:W-:-:S04]  /*2ec0*/  UIADD3 UR6, UP1, UPT, UR6, 0x1, URZ ;  /* 0x0000000106067890 */ /* 0x000fc8000ff3e0ff */
[----:B------:R-:W-:Y:S02]  /*2ed0*/  UIADD3.X UR7, UPT, UPT, URZ, UR7, URZ, UP1, !UPT ;  /* 0x00000007ff077290 */ /* 0x000fe40008ffe4ff */
[----:B-1----:R-:W-:-:S04]  /*2ee0*/  UIADD3 UR9, UP0, UPT, UR4, -0x1, URZ ;  /* 0xffffffff04097890 */ /* 0x002fc8000ff1e0ff */
[----:B------:R-:W-:-:S04]  /*2ef0*/  UIADD3.X UR10, UPT, UPT, UR5, -0x1, URZ, UP0, !UPT ;  /* 0xffffffff050a7890 */ /* 0x000fc800087fe4ff */
[----:B------:R-:W-:-:S04]  /*2f00*/  USHF.R.U64 UR9, UR9, 0x1e, UR10 ;  /* 0x0000001e09097899 */ /* 0x000fc8000800120a */
[----:B------:R-:W-:-:S04]  /*2f10*/  UIADD3 UR9, UP0, UPT, UR9, 0x1, URZ ;  /* 0x0000000109097890 */ /* 0x000fc8000ff1e0ff */
[----:B------:R-:W-:Y:S02]  /*2f20*/  ULEA.HI.X UR10, UR10, URZ, URZ, 0x2, UP0 ;  /* 0x000000ff0a0a7291 */ /* 0x000fe400080f14ff */
[----:B------:R-:W-:-:S04]  /*2f30*/  UISETP.LT.U32.AND UP0, UPT, UR9, UR4, UPT ;  /* 0x000000040900728c */ /* 0x000fc8000bf01070 */
[----:B------:R-:W-:-:S04]  /*2f40*/  UISETP.LT.U32.AND.EX UP0, UPT, UR10, UR5, UPT, UP0 ;  /* 0x000000050a00728c */ /* 0x000fc8000bf01100 */
[----:B------:R-:W-:Y:S02]  /*2f50*/  USEL UR4, UR9, UR4, UP0 ;  /* 0x0000000409047287 */ /* 0x000fe40008000000 */
[----:B------:R-:W-:Y:S02]  /*2f60*/  USEL UR5, UR10, UR5, UP0 ;  /* 0x000000050a057287 */ /* 0x000fe40008000000 */
[----:B------:R-:W-:-:S04]  /*2f70*/  UISETP.NE.U32.AND UP0, UPT, UR6, UR4, UPT ;  /* 0x000000040600728c */ /* 0x000fc8000bf05070 */
[----:B------:R-:W-:Y:S01]  /*2f80*/  UISETP.NE.AND.EX UP0, UPT, UR7, UR5, UPT, UP0 ;  /* 0x000000050700728c */ /* 0x000fe2000bf05300 */
[----:B------:R-:W-:Y:S08]  /*2f90*/  BAR.SYNC.DEFER_BLOCKING 0x0 ;  /* 0x0000000000007b1d */ /* 0x000ff00000010000 */
[----:B------:R-:W-:Y:S05]  /*2fa0*/  BRA.U UP0, `(.L_x_201) ;  /* 0xffffffd100807547 */ /* 0x000fea000b83ffff */
[----:B------:R-:W-:Y:S05]  /*2fb0*/  EXIT ;  /* 0x000000000000794d */ /* 0x000fea0003800000 */
.L_x_202:
        /* <DEDUP_REMOVED lines=12> */
.L_x_240:


//--------------------- .text._ZN3cub18CUB_300001_SM_10006detail10radix_sort31DeviceRadixSortSingleTileKernelINS1_5radix10policy_hubIyNS0_8NullTypeEyE10Policy1000ELNS0_9SortOrderE0EyS6_yNS1_21identity_decomposer_tEEEvPKT1_PSB_PKT2_PSF_T3_iiT4_ --------------------------
	.section	.text._ZN3cub18CUB_300001_SM_10006detail10radix_sort31DeviceRadixSortSingleTileKernelINS1_5radix10policy_hubIyNS0_8NullTypeEyE10Policy1000ELNS0_9SortOrderE0EyS6_yNS1_21identity_decomposer_tEEEvPKT1_PSB_PKT2_PSF_T3_iiT4_,"ax",@progbits
	.align	128
        .global         _ZN3cub18CUB_300001_SM_10006detail10radix_sort31DeviceRadixSortSingleTileKernelINS1_5radix10policy_hubIyNS0_8NullTypeEyE10Policy1000ELNS0_9SortOrderE0EyS6_yNS1_21identity_decomposer_tEEEvPKT1_PSB_PKT2_PSF_T3_iiT4_
        .type           _ZN3cub18CUB_300001_SM_10006detail10radix_sort31DeviceRadixSortSingleTileKernelINS1_5radix10policy_hubIyNS0_8NullTypeEyE10Policy1000ELNS0_9SortOrderE0EyS6_yNS1_21identity_decomposer_tEEEvPKT1_PSB_PKT2_PSF_T3_iiT4_,@function
        .size           _ZN3cub18CUB_300001_SM_10006detail10radix_sort31DeviceRadixSortSingleTileKernelINS1_5radix10policy_hubIyNS0_8NullTypeEyE10Policy1000ELNS0_9SortOrderE0EyS6_yNS1_21identity_decomposer_tEEEvPKT1_PSB_PKT2_PSF_T3_iiT4_,(.L_x_241 - _ZN3cub18CUB_300001_SM_10006detail10radix_sort31DeviceRadixSortSingleTileKernelINS1_5radix10policy_hubIyNS0_8NullTypeEyE10Policy1000ELNS0_9SortOrderE0EyS6_yNS1_21identity_decomposer_tEEEvPKT1_PSB_PKT2_PSF_T3_iiT4_)
        .other          _ZN3cub18CUB_300001_SM_10006detail10radix_sort31DeviceRadixSortSingleTileKernelINS1_5radix10policy_hubIyNS0_8NullTypeEyE10Policy1000ELNS0_9SortOrderE0EyS6_yNS1_21identity_decomposer_tEEEvPKT1_PSB_PKT2_PSF_T3_iiT4_,@"STO_CUDA_ENTRY STV_DEFAULT"
_ZN3cub18CUB_300001_SM_10006detail10radix_sort31DeviceRadixSortSingleTileKernelINS1_5radix10policy_hubIyNS0_8NullTypeEyE10Policy1000ELNS0_9SortOrderE0EyS6_yNS1_21identity_decomposer_tEEEvPKT1_PSB_PKT2_PSF_T3_iiT4_:
.text._ZN3cub18CUB_300001_SM_10006detail10radix_sort31DeviceRadixSortSingleTileKernelINS1_5radix10policy_hubIyNS0_8NullTypeEyE10Policy1000ELNS0_9SortOrderE0EyS6_yNS1_21identity_decomposer_tEEEvPKT1_PSB_PKT2_PSF_T3_iiT4_:
[----:B------:R-:W-:Y:S01]  /*0000*/  LDC R1, c[0x0][0x37c] ;  /* 0x0000df00ff017b82 */ /* 0x000fe20000000800 */
[----:B------:R-:W0:Y:S01]  /*0010*/  S2R R0, SR_TID.X ;  /* 0x0000000000007919 */ /* 0x000e220000002100 */
[----:B------:R-:W1:Y:S06]  /*0020*/  LDCU UR4, c[0x0][0x3a0] ;  /* 0x00007400ff0477ac */ /* 0x000e6c0008000800 */
[----:B------:R-:W2:Y:S01]  /*0030*/  LDC.64 R4, c[0x0][0x380] ;  /* 0x0000e000ff047b82 */ /* 0x000ea20000000a00 */
[----:B------:R-:W-:Y:S01]  /*0040*/  IMAD.MOV.U32 R12, RZ, RZ, -0x1 ;  /* 0xffffffffff0c7424 */ /* 0x000fe200078e00ff */
[----:B------:R-:W3:Y:S01]  /*0050*/  LDCU.64 UR10, c[0x0][0x358] ;  /* 0x00006b00ff0a77ac */ /* 0x000ee20008000a00 */
[----:B------:R-:W-:-:S05]  /*0060*/  IMAD.MOV.U32 R13, RZ, RZ, -0x1 ;  /* 0xffffffffff0d7424 */ /* 0x000fca00078e00ff */
[----:B------:R-:W4:Y:S01]  /*0070*/  S2UR UR5, SR_CgaCtaId ;  /* 0x00000000000579c3 */ /* 0x000f220000008800 */
[----:B------:R-:W-:Y:S01]  /*0080*/  MOV R14, 0xffffffff ;  /* 0xffffffff000e7802 */ /* 0x000fe20000000f00 */
[----:B------:R-:W-:Y:S01]  /*0090*/  IMAD.MOV.U32 R15, RZ, RZ, -0x1 ;  /* 0xffffffffff0f7424 */ /* 0x000fe200078e00ff */
[----:B------:R-:W-:Y:S01]  /*00a0*/  MOV R26, 0xffffffff ;  /* 0xffffffff001a7802 */ /* 0x000fe20000000f00 */
[----:B------:R-:W-:Y:S02]  /*00b0*/  IMAD.MOV.U32 R16, RZ, RZ, -0x1 ;  /* 0xffffffffff107424 */ /* 0x000fe400078e00ff */
[----:B------:R-:W-:Y:S02]  /*00c0*/  IMAD.MOV.U32 R17, RZ, RZ, -0x1 ;  /* 0xffffffffff117424 */ /* 0x000fe400078e00ff */
[----:B------:R-:W-:Y:S02]  /*00d0*/  IMAD.MOV.U32 R18, RZ, RZ, -0x1 ;  /* 0xffffffffff127424 */ /* 0x000fe400078e00ff */
[----:B------:R-:W-:-:S02]  /*00e0*/  IMAD.MOV.U32 R19, RZ, RZ, -0x1 ;  /* 0xffffffffff137424 */ /* 0x000fc400078e00ff */
[----:B------:R-:W-:Y:S02]  /*00f0*/  IMAD.MOV.U32 R20, RZ, RZ, -0x1 ;  /* 0xffffffffff147424 */ /* 0x000fe400078e00ff */
[----:B------:R-:W-:Y:S02]  /*0100*/  IMAD.MOV.U32 R21, RZ, RZ, -0x1 ;  /* 0xffffffffff157424 */ /* 0x000fe400078e00ff */
[----:B------:R-:W-:Y:S02]  /*0110*/  IMAD.MOV.U32 R22, RZ, RZ, -0x1 ;  /* 0xffffffffff167424 */ /* 0x000fe400078e00ff */
[----:B------:R-:W-:Y:S02]  /*0120*/  IMAD.MOV.U32 R23, RZ, RZ, -0x1 ;  /* 0xffffffffff177424 */ /* 0x000fe400078e00ff */
[----:B------:R-:W-:Y:S02]  /*0130*/  IMAD.MOV.U32 R24, RZ, RZ, -0x1 ;  /* 0xffffffffff187424 */ /* 0x000fe400078e00ff */
[----:B------:R-:W-:-:S02]  /*0140*/  IMAD.MOV.U32 R25, RZ, RZ, -0x1 ;  /* 0xffffffffff197424 */ /* 0x000fc400078e00ff */
[----:B------:R-:W-:Y:S01]  /*0150*/  IMAD.MOV.U32 R27, RZ, RZ, -0x1 ;  /* 0xffffffffff1b7424 */ /* 0x000fe200078e00ff */
[----:B------:R-:W4:Y:S01]  /*0160*/  S2R R28, SR_LANEID ;  /* 0x00000000001c7919 */ /* 0x000f220000000000 */
[----:B0-----:R-:W-:Y:S01]  /*0170*/  IMAD R7, R0, 0x9, RZ ;  /* 0x0000000900077824 */ /* 0x001fe200078e02ff */
[----:B------:R-:W0:Y:S03]  /*0180*/  LDCU.64 UR6, c[0x0][0x3a8] ;  /* 0x00007500ff0677ac */ /* 0x000e260008000a00 */
[C---:B------:R-:W-:Y:S01]  /*0190*/  VIADD R2, R7.reuse, 0x1 ;  /* 0x0000000107027836 */ /* 0x040fe20000000000 */
[C---:B-1----:R-:W-:Y:S01]  /*01a0*/  ISETP.GE.AND P6, PT, R7.reuse, UR4, PT ;  /* 0x0000000407007c0c */ /* 0x042fe2000bfc6270 */
[C---:B------:R-:W-:Y:S01]  /*01b0*/  VIADD R3, R7.reuse, 0x3 ;  /* 0x0000000307037836 */ /* 0x040fe20000000000 */
[----:B------:R-:W1:Y:S01]  /*01c0*/  LDCU UR9, c[0x0][0x3ac] ;  /* 0x00007580ff0977ac */ /* 0x000e620008000800 */
[C---:B------:R-:W-:Y:S01]  /*01d0*/  VIADD R6, R7.reuse, 0x4 ;  /* 0x0000000407067836 */ /* 0x040fe20000000000 */
[----:B------:R-:W-:Y:S01]  /*01e0*/  ISETP.GE.AND P0, PT, R2, UR4, PT ;  /* 0x0000000402007c0c */ /* 0x000fe2000bf06270 */
[----:B------:R-:W-:Y:S01]  /*01f0*/  VIADD R2, R7, 0x2 ;  /* 0x0000000207027836 */ /* 0x000fe20000000000 */
[----:B------:R-:W-:Y:S01]  /*0200*/  ISETP.GE.AND P2, PT, R3, UR4, PT ;  /* 0x0000000403007c0c */ /* 0x000fe2000bf46270 */
[C---:B------:R-:W-:Y:S01]  /*0210*/  VIADD R8, R7.reuse, 0x5 ;  /* 0x0000000507087836 */ /* 0x040fe20000000000 */
[----:B------:R-:W-:Y:S01]  /*0220*/  ISETP.GE.AND P3, PT, R6, UR4, PT ;  /* 0x0000000406007c0c */ /* 0x000fe2000bf66270 */
[----:B------:R-:W-:Y:S01]  /*0230*/  IMAD.MOV.U32 R3, RZ, RZ, -0x1 ;  /* 0xffffffffff037424 */ /* 0x000fe200078e00ff */
[----:B------:R-:W-:Y:S01]  /*0240*/  ISETP.GE.AND P1, PT, R2, UR4, PT ;  /* 0x0000000402007c0c */ /* 0x000fe2000bf26270 */
[----:B------:R-:W-:Y:S01]  /*0250*/  IMAD.MOV.U32 R2, RZ, RZ, -0x1 ;  /* 0xffffffffff027424 */ /* 0x000fe200078e00ff */
[----:B------:R-:W-:Y:S01]  /*0260*/  ISETP.GE.AND P4, PT, R8, UR4, PT ;  /* 0x0000000408007c0c */ /* 0x000fe2000bf86270 */
[----:B------:R-:W-:-:S02]  /*0270*/  VIADD R6, R7, 0x6 ;  /* 0x0000000607067836 */ /* 0x000fc40000000000 */
[----:B--2---:R-:W-:-:S03]  /*0280*/  IMAD.WIDE.U32 R4, R7, 0x8, R4 ;  /* 0x0000000807047825 */ /* 0x004fc600078e0004 */
[----:B------:R-:W-:Y:S01]  /*0290*/  ISETP.GE.AND P5, PT, R6, UR4, PT ;  /* 0x0000000406007c0c */ /* 0x000fe2000bfa6270 */
[C---:B------:R-:W-:Y:S01]  /*02a0*/  VIADD R8, R7.reuse, 0x7 ;  /* 0x0000000707087836 */ /* 0x040fe20000000000 */
[----:B---3--:R2:W5:Y:S01]  /*02b0*/  @!P6 LDG.E.64 R2, desc[UR10][R4.64] ;  /* 0x0000000a0402e981 */ /* 0x008562000c1e1b00 */
[----:B------:R-:W-:-:S03]  /*02c0*/  VIADD R7, R7, 0x8 ;  /* 0x0000000807077836 */ /* 0x000fc60000000000 */
[----:B------:R2:W5:Y:S01]  /*02d0*/  @!P0 LDG.E.64 R12, desc[UR10][R4.64+0x8] ;  /* 0x0000080a040c8981 */ /* 0x000562000c1e1b00 */
[----:B------:R-:W-:Y:S02]  /*02e0*/  ISETP.GE.AND P6, PT, R8, UR4, PT ;  /* 0x0000000408007c0c */ /* 0x000fe4000bfc6270 */
[----:B------:R-:W-:Y:S01]  /*02f0*/  ISETP.GE.AND P0, PT, R7, UR4, PT ;  /* 0x0000000407007c0c */ /* 0x000fe2000bf06270 */
[----:B------:R2:W5:Y:S04]  /*0300*/  @!P1 LDG.E.64 R14, desc[UR10][R4.64+0x10] ;  /* 0x0000100a040e9981 */ /* 0x000568000c1e1b00 */
[----:B------:R2:W5:Y:S04]  /*0310*/  @!P2 LDG.E.64 R16, desc[UR10][R4.64+0x18] ;  /* 0x0000180a0410a981 */ /* 0x000568000c1e1b00 */
[----:B------:R2:W5:Y:S04]  /*0320*/  @!P3 LDG.E.64 R18, desc[UR10][R4.64+0x20] ;  /* 0x0000200a0412b981 */ /* 0x000568000c1e1b00 */
[----:B------:R2:W5:Y:S04]  /*0330*/  @!P4 LDG.E.64 R20, desc[UR10][R4.64+0x28] ;  /* 0x0000280a0414c981 */ /* 0x000568000c1e1b00 */
[----:B------:R2:W5:Y:S04]  /*0340*/  @!P5 LDG.E.64 R22, desc[UR10][R4.64+0x30] ;  /* 0x0000300a0416d981 */ /* 0x000568000c1e1b00 */
[----:B------:R2:W5:Y:S04]  /*0350*/  @!P6 LDG.E.64 R24, desc[UR10][R4.64+0x38] ;  /* 0x0000380a0418e981 */ /* 0x000568000c1e1b00 */
[----:B------:R2:W5:Y:S01]  /*0360*/  @!P0 LDG.E.64 R26, desc[UR10][R4.64+0x40] ;  /* 0x0000400a041a8981 */ /* 0x000562000c1e1b00 */
[----:B------:R-:W-:-:S02]  /*0370*/  UMOV UR4, 0x400 ;  /* 0x0000040000047882 */ /* 0x000fc40000000000 */
[----:B----4-:R-:W-:Y:S01]  /*0380*/  ULEA UR4, UR5, UR4, 0x18 ;  /* 0x0000000405047291 */ /* 0x010fe2000f8ec0ff */
[----:B------:R-:W-:-:S05]  /*0390*/  SHF.R.U32.HI R86, RZ, 0x5, R0 ;  /* 0x00000005ff567819 */ /* 0x000fca0000011600 */
[----:B------:R-:W-:-:S05]  /*03a0*/  LEA R29, R0, UR4, 0x2 ;  /* 0x00000004001d7c11 */ /* 0x000fca000f8e10ff */
[----:B------:R-:W-:Y:S01]  /*03b0*/  IMAD R31, R0, 0x80, R29 ;  /* 0x00000080001f7824 */ /* 0x000fe200078e021d */
[----:B------:R-:W-:-:S03]  /*03c0*/  LEA R30, R86, UR4, 0x2 ;  /* 0x00000004561e7c11 */ /* 0x000fc6000f8e10ff */
[----:B------:R-:W-:Y:S01]  /*03d0*/  IMAD R33, R0, -0x3c, R31 ;  /* 0xffffffc400217824 */ /* 0x000fe200078e021f */
[----:B0-----:R-:W-:Y:S02]  /*03e0*/  UIADD3 UR8, UPT, UPT, UR6, 0x6, URZ ;  /* 0x0000000606087890 */ /* 0x001fe4000fffe0ff */
[----:B------:R-:W-:Y:S01]  /*03f0*/  UIADD3 UR5, UPT, UPT, -UR6, UR7, URZ ;  /* 0x0000000706057290 */ /* 0x000fe2000fffe1ff */
[----:B-12---:R-:W-:Y:S11]  /*0400*/  BAR.SYNC.DEFER_BLOCKING 0x0 ;  /* 0x0000000000007b1d */ /* 0x006ff60000010000 */
.L_x_204:
[----:B------:R-:W-:Y:S01]  /*0410*/  UISETP.LT.AND UP0, UPT, UR5, 0x6, UPT ;  /* 0x000000060500788c */ /* 0x000fe2000bf01270 */
[----:B------:R-:W-:Y:S01]  /*0420*/  STS [R29], RZ ;  /* 0x000000ff1d007388 */ /* 0x000fe20000000800 */
[----:B------:R-:W-:Y:S01]  /*0430*/  UMOV UR6, 0x1 ;  /* 0x0000000100067882 */ /* 0x000fe20000000000 */
[----:B------:R-:W-:Y:S01]  /*0440*/  UIADD3 UR7, UPT, UPT, UR8, -0x6, URZ ;  /* 0xfffffffa08077890 */ /* 0x000fe2000fffe0ff */
[----:B------:R-:W-:Y:S01]  /*0450*/  ISETP.NE.AND P1, PT, R28, 0x1f, PT ;  /* 0x0000001f1c00780c */ /* 0x000fe20003f25270 */
[----:B------:R-:W-:Y:S01]  /*0460*/  USEL UR4, UR5, 0x6, UP0 ;  /* 0x0000000605047887 */ /* 0x000fe20008000000 */
[----:B------:R-:W-:Y:S01]  /*0470*/  STS [R29+0x400], RZ ;  /* 0x000400ff1d007388 */ /* 0x000fe20000000800 */
[----:B------:R-:W-:Y:S01]  /*0480*/  ISETP.NE.AND P2, PT, R86, 0x6, PT ;  /* 0x000000065600780c */ /* 0x000fe20003f45270 */
[----:B------:R-:W-:Y:S01]  /*0490*/  UISETP.GE.AND UP0, UPT, UR8, UR9, UPT ;  /* 0x000000090800728c */ /* 0x000fe2000bf06270 */
[----:B-1---5:R-:W-:Y:S01]  /*04a0*/  SHF.R.U64 R4, R2, UR7, R3 ;  /* 0x0000000702047c19 */ /* 0x022fe20008001203 */
[----:B------:R-:W-:Y:S01]  /*04b0*/  USHF.L.U32 UR4, UR6, UR4, URZ ;  /* 0x0000000406047299 */ /* 0x000fe200080006ff */
[----:B------:R-:W-:Y:S01]  /*04c0*/  STS [R29+0x800], RZ ;  /* 0x000800ff1d007388 */ /* 0x000fe20000000800 */
[----:B0-----:R-:W0:Y:S01]  /*04d0*/  S2UR UR6, SR_CgaCtaId ;  /* 0x00000000000679c3 */ /* 0x001e220000008800 */
[----:B------:R-:W-:Y:S01]  /*04e0*/  ISETP.NE.AND P3, PT, R86, 0x7, PT ;  /* 0x000000075600780c */ /* 0x000fe20003f65270 */
[----:B------:R-:W-:Y:S01]  /*04f0*/  UIADD3 UR4, UPT, UPT, UR4, -0x1, URZ ;  /* 0xffffffff04047890 */ /* 0x000fe2000fffe0ff */
[----:B------:R-:W-:Y:S04]  /*0500*/  STS [R29+0xc00], RZ ;  /* 0x000c00ff1d007388 */ /* 0x000fe80000000800 */
[----:B------:R-:W-:Y:S01]  /*0510*/  STS [R29+0x1000], RZ ;  /* 0x001000ff1d007388 */ /* 0x000fe20000000800 */
[----:B------:R-:W-:-:S03]  /*0520*/  LOP3.LUT R4, R4, UR4, RZ, 0xc0, !PT ;  /* 0x0000000404047c12 */ /* 0x000fc6000f8ec0ff */
[----:B------:R-:W-:Y:S01]  /*0530*/  STS [R29+0x1400], RZ ;  /* 0x001400ff1d007388 */ /* 0x000fe20000000800 */
[----:B------:R-:W-:Y:S01]  /*0540*/  SHF.R.U32.HI R6, RZ, 0x4, R4 ;  /* 0x00000004ff067819 */ /* 0x000fe20000011604 */
[----:B------:R-:W-:Y:S02]  /*0550*/  IMAD.SHL.U32 R5, R4, 0x400, RZ ;  /* 0x0000040004057824 */ /* 0x000fe400078e00ff */
[----:B------:R-:W-:Y:S01]  /*0560*/  STS [R29+0x1800], RZ ;  /* 0x001800ff1d007388 */ /* 0x000fe20000000800 */
[----:B------:R-:W-:Y:S02]  /*0570*/  LOP3.LUT R6, R6, 0xffffffe, RZ, 0xc0, !PT ;  /* 0x0ffffffe06067812 */ /* 0x000fe400078ec0ff */
[----:B------:R-:W-:Y:S01]  /*0580*/  LOP3.LUT R4, R5, 0x7c00, RZ, 0xc0, !PT ;  /* 0x00007c0005047812 */ /* 0x000fe200078ec0ff */
[----:B------:R-:W-:Y:S03]  /*0590*/  STS [R29+0x1c00], RZ ;  /* 0x001c00ff1d007388 */ /* 0x000fe60000000800 */
[----:B------:R-:W-:Y:S01]  /*05a0*/  IADD3 R51, PT, PT, R6, R29, R4 ;  /* 0x0000001d06337210 */ /* 0x000fe20007ffe004 */
[----:B------:R-:W-:Y:S01]  /*05b0*/  STS [R29+0x2000], RZ ;  /* 0x002000ff1d007388 */ /* 0x000fe20000000800 */
[----:B--2---:R-:W-:-:S03]  /*05c0*/  SHF.R.U64 R4, R12, UR7, R13 ;  /* 0x000000070c047c19 */ /* 0x004fc6000800120d */
[----:B------:R-:W-:Y:S01]  /*05d0*/  STS [R29+0x2400], RZ ;  /* 0x002400ff1d007388 */ /* 0x000fe20000000800 */
[----:B------:R-:W-:-:S03]  /*05e0*/  LOP3.LUT R4, R4, UR4, RZ, 0xc0, !PT ;  /* 0x0000000404047c12 */ /* 0x000fc6000f8ec0ff */
[----:B------:R-:W-:Y:S02]  /*05f0*/  STS [R29+0x2800], RZ ;  /* 0x002800ff1d007388 */ /* 0x000fe40000000800 */
[----:B------:R-:W-:Y:S01]  /*0600*/  IMAD.SHL.U32 R5, R4, 0x400, RZ ;  /* 0x0000040004057824 */ /* 0x000fe200078e00ff */
[----:B------:R-:W-:Y:S01]  /*0610*/  SHF.R.U32.HI R4, RZ, 0x4, R4 ;  /* 0x00000004ff047819 */ /* 0x000fe20000011604 */
[----:B------:R-:W-:Y:S03]  /*0620*/  STS [R29+0x2c00], RZ ;  /* 0x002c00ff1d007388 */ /* 0x000fe60000000800 */
[----:B------:R-:W-:Y:S01]  /*0630*/  LOP3.LUT R6, R5, 0x7c00, RZ, 0xc0, !PT ;  /* 0x00007c0005067812 */ /* 0x000fe200078ec0ff */
[----:B------:R-:W-:Y:S01]  /*0640*/  STS [R29+0x3000], RZ ;  /* 0x003000ff1d007388 */ /* 0x000fe20000000800 */
[----:B------:R-:W-:Y:S02]  /*0650*/  LOP3.LUT R41, R4, 0xffffffe, RZ, 0xc0, !PT ;  /* 0x0ffffffe04297812 */ /* 0x000fe400078ec0ff */
[----:B---3--:R-:W-:Y:S01]  /*0660*/  SHF.R.U64 R5, R14, UR7, R15 ;  /* 0x000000070e057c19 */ /* 0x008fe2000800120f */
[----:B------:R-:W-:Y:S01]  /*0670*/  STS [R29+0x3400], RZ ;  /* 0x003400ff1d007388 */ /* 0x000fe20000000800 */
[----:B------:R-:W-:-:S02]  /*0680*/  IADD3 R41, PT, PT, R41, R29, R6 ;  /* 0x0000001d29297210 */ /* 0x000fc40007ffe006 */
[----:B------:R-:W-:Y:S01]  /*0690*/  LOP3.LUT R5, R5, UR4, RZ, 0xc0, !PT ;  /* 0x0000000405057c12 */ /* 0x000fe2000f8ec0ff */
[----:B------:R-:W-:Y:S04]  /*06a0*/  STS [R29+0x3800], RZ ;  /* 0x003800ff1d007388 */ /* 0x000fe80000000800 */
[----:B------:R-:W-:Y:S01]  /*06b0*/  STS [R29+0x3c00], RZ ;  /* 0x003c00ff1d007388 */ /* 0x000fe20000000800 */
[----:B------:R-:W-:Y:S01]  /*06c0*/  IMAD.SHL.U32 R6, R5, 0x400, RZ ;  /* 0x0000040005067824 */ /* 0x000fe200078e00ff */
[----:B------:R-:W-:Y:S02]  /*06d0*/  SHF.R.U32.HI R5, RZ, 0x4, R5 ;  /* 0x00000004ff057819 */ /* 0x000fe40000011605 */
[----:B------:R-:W-:Y:S02]  /*06e0*/  STS [R29+0x4000], RZ ;  /* 0x004000ff1d007388 */ /* 0x000fe40000000800 */
[----:B------:R-:W-:-:S02]  /*06f0*/  LOP3.LUT R32, R6, 0x7c00, RZ, 0xc0, !PT ;  /* 0x00007c0006207812 */ /* 0x000fc400078ec0ff */
[----:B------:R-:W-:Y:S01]  /*0700*/  STS [R29+0x4400], RZ ;  /* 0x004400ff1d007388 */ /* 0x000fe20000000800 */
[----:B------:R-:W-:-:S03]  /*0710*/  LOP3.LUT R5, R5, 0xffffffe, RZ, 0xc0, !PT ;  /* 0x0ffffffe05057812 */ /* 0x000fc600078ec0ff */
[----:B------:R-:W-:Y:S01]  /*0720*/  STS [R29+0x4800], RZ ;  /* 0x004800ff1d007388 */ /* 0x000fe20000000800 */
[----:B------:R-:W-:-:S03]  /*0730*/  IADD3 R32, PT, PT, R5, R29, R32 ;  /* 0x0000001d05207210 */ /* 0x000fc60007ffe020 */
[----:B------:R-:W-:Y:S04]  /*0740*/  STS [R29+0x4c00], RZ ;  /* 0x004c00ff1d007388 */ /* 0x000fe80000000800 */
        /* <DEDUP_REMOVED lines=13> */
[----:B------:R-:W1:Y:S02]  /*0820*/  LDS.U16 R50, [R51] ;  /* 0x0000000033327984 */ /* 0x000e640000000400 */
[----:B-1----:R-:W-:-:S05]  /*0830*/  VIADD R4, R50, 0x1 ;  /* 0x0000000132047836 */ /* 0x002fca0000000000 */
[----:B------:R1:W-:Y:S04]  /*0840*/  STS.U16 [R51], R4 ;  /* 0x0000000433007388 */ /* 0x0003e80000000400 */
[----:B------:R-:W2:Y:S01]  /*0850*/  LDS.U16 R49, [R41] ;  /* 0x0000000029317984 */ /* 0x000ea20000000400 */
[----:B-1--4-:R-:W-:-:S04]  /*0860*/  SHF.R.U64 R4, R16, UR7, R17 ;  /* 0x0000000710047c19 */ /* 0x012fc80008001211 */
[----:B------:R-:W-:-:S05]  /*0870*/  LOP3.LUT R4, R4, UR4, RZ, 0xc0, !PT ;  /* 0x0000000404047c12 */ /* 0x000fca000f8ec0ff */
[----:B------:R-:W-:Y:S01]  /*0880*/  IMAD.SHL.U32 R5, R4, 0x400, RZ ;  /* 0x0000040004057824 */ /* 0x000fe200078e00ff */
[----:B------:R-:W-:-:S04]  /*0890*/  SHF.R.U32.HI R4, RZ, 0x4, R4 ;  /* 0x00000004ff047819 */ /* 0x000fc80000011604 */
[----:B------:R-:W-:Y:S02]  /*08a0*/  LOP3.LUT R34, R5, 0x7c00, RZ, 0xc0, !PT ;  /* 0x00007c0005227812 */ /* 0x000fe400078ec0ff */
[----:B------:R-:W-:-:S04]  /*08b0*/  LOP3.LUT R4, R4, 0xffffffe, RZ, 0xc0, !PT ;  /* 0x0ffffffe04047812 */ /* 0x000fc800078ec0ff */
[----:B------:R-:W-:Y:S02]  /*08c0*/  IADD3 R34, PT, PT, R4, R29, R34 ;  /* 0x0000001d04227210 */ /* 0x000fe40007ffe022 */
[----:B------:R-:W-:-:S04]  /*08d0*/  SHF.R.U64 R4, R18, UR7, R19 ;  /* 0x0000000712047c19 */ /* 0x000fc80008001213 */
[----:B------:R-:W-:Y:S01]  /*08e0*/  LOP3.LUT R4, R4, UR4, RZ, 0xc0, !PT ;  /* 0x0000000404047c12 */ /* 0x000fe2000f8ec0ff */
[----:B--2---:R-:W-:-:S05]  /*08f0*/  VIADD R6, R49, 0x1 ;  /* 0x0000000131067836 */ /* 0x004fca0000000000 */
[----:B------:R1:W-:Y:S04]  /*0900*/  STS.U16 [R41], R6 ;  /* 0x0000000629007388 */ /* 0x0003e80000000400 */
[----:B------:R-:W2:Y:S01]  /*0910*/  LDS.U16 R48, [R32] ;  /* 0x0000000020307984 */ /* 0x000ea20000000400 */
[----:B-1----:R-:W-:Y:S01]  /*0920*/  IMAD.SHL.U32 R6, R4, 0x400, RZ ;  /* 0x0000040004067824 */ /* 0x002fe200078e00ff */
[----:B------:R-:W-:-:S04]  /*0930*/  SHF.R.U32.HI R4, RZ, 0x4, R4 ;  /* 0x00000004ff047819 */ /* 0x000fc80000011604 */
[----:B------:R-:W-:Y:S02]  /*0940*/  LOP3.LUT R6, R6, 0x7c00, RZ, 0xc0, !PT ;  /* 0x00007c0006067812 */ /* 0x000fe400078ec0ff */
[----:B------:R-:W-:-:S04]  /*0950*/  LOP3.LUT R4, R4, 0xffffffe, RZ, 0xc0, !PT ;  /* 0x0ffffffe04047812 */ /* 0x000fc800078ec0ff */
[----:B------:R-:W-:Y:S02]  /*0960*/  IADD3 R36, PT, PT, R4, R29, R6 ;  /* 0x0000001d04247210 */ /* 0x000fe40007ffe006 */
[----:B------:R-:W-:-:S04]  /*0970*/  SHF.R.U64 R4, R20, UR7, R21 ;  /* 0x0000000714047c19 */ /* 0x000fc80008001215 */
[----:B------:R-:W-:-:S04]  /*0980*/  LOP3.LUT R4, R4, UR4, RZ, 0xc0, !PT ;  /* 0x0000000404047c12 */ /* 0x000fc8000f8ec0ff */
[----:B------:R-:W-:-:S04]  /*0990*/  SHF.R.U32.HI R6, RZ, 0x4, R4 ;  /* 0x00000004ff067819 */ /* 0x000fc80000011604 */
[----:B------:R-:W-:Y:S01]  /*09a0*/  LOP3.LUT R6, R6, 0xffffffe, RZ, 0xc0, !PT ;  /* 0x0ffffffe06067812 */ /* 0x000fe200078ec0ff */
[----:B--2---:R-:W-:-:S05]  /*09b0*/  VIADD R5, R48, 0x1 ;  /* 0x0000000130057836 */ /* 0x004fca0000000000 */
[----:B------:R1:W-:Y:S04]  /*09c0*/  STS.U16 [R32], R5 ;  /* 0x0000000520007388 */ /* 0x0003e80000000400 */
[----:B------:R-:W2:Y:S01]  /*09d0*/  LDS.U16 R47, [R34] ;  /* 0x00000000222f7984 */ /* 0x000ea20000000400 */
[----:B-1----:R-:W-:-:S04]  /*09e0*/  SHF.L.U32 R5, R4, 0xa, RZ ;  /* 0x0000000a04057819 */ /* 0x002fc800000006ff */
[----:B------:R-:W-:-:S04]  /*09f0*/  LOP3.LUT R4, R5, 0x7c00, RZ, 0xc0, !PT ;  /* 0x00007c0005047812 */ /* 0x000fc800078ec0ff */
[----:B------:R-:W-:Y:S02]  /*0a00*/  IADD3 R37, PT, PT, R6, R29, R4 ;  /* 0x0000001d06257210 */ /* 0x000fe40007ffe004 */
[----:B------:R-:W-:-:S04]  /*0a10*/  SHF.R.U64 R4, R22, UR7, R23 ;  /* 0x0000000716047c19 */ /* 0x000fc80008001217 */
[----:B------:R-:W-:-:S05]  /*0a20*/  LOP3.LUT R4, R4, UR4, RZ, 0xc0, !PT ;  /* 0x0000000404047c12 */ /* 0x000fca000f8ec0ff */
[----:B------:R-:W-:Y:S01]  /*0a30*/  IMAD.SHL.U32 R6, R4, 0x400, RZ ;  /* 0x0000040004067824 */ /* 0x000fe200078e00ff */
[----:B------:R-:W-:-:S04]  /*0a40*/  SHF.R.U32.HI R4, RZ, 0x4, R4 ;  /* 0x00000004ff047819 */ /* 0x000fc80000011604 */
[----:B------:R-:W-:Y:S02]  /*0a50*/  LOP3.LUT R6, R6, 0x7c00, RZ, 0xc0, !PT ;  /* 0x00007c0006067812 */ /* 0x000fe400078ec0ff */
[----:B------:R-:W-:-:S04]  /*0a60*/  LOP3.LUT R38, R4, 0xffffffe, RZ, 0xc0, !PT ;  /* 0x0ffffffe04267812 */ /* 0x000fc800078ec0ff */
[----:B------:R-:W-:Y:S01]  /*0a70*/  IADD3 R38, PT, PT, R38, R29, R6 ;  /* 0x0000001d26267210 */ /* 0x000fe20007ffe006 */
[----:B--2---:R-:W-:-:S05]  /*0a80*/  VIADD R7, R47, 0x1 ;  /* 0x000000012f077836 */ /* 0x004fca0000000000 */
[----:B------:R-:W-:Y:S04]  /*0a90*/  STS.U16 [R34], R7 ;  /* 0x0000000722007388 */ /* 0x000fe80000000400 */
[----:B------:R-:W1:Y:S02]  /*0aa0*/  LDS.U16 R46, [R36] ;  /* 0x00000000242e7984 */ /* 0x000e640000000400 */
[----:B-1----:R-:W-:-:S05]  /*0ab0*/  VIADD R5, R46, 0x1 ;  /* 0x000000012e057836 */ /* 0x002fca0000000000 */
[----:B------:R1:W-:Y:S04]  /*0ac0*/  STS.U16 [R36], R5 ;  /* 0x0000000524007388 */ /* 0x0003e80000000400 */
[----:B------:R-:W2:Y:S01]  /*0ad0*/  LDS.U16 R45, [R37] ;  /* 0x00000000252d7984 */ /* 0x000ea20000000400 */
[----:B-1----:R-:W-:-:S04]  /*0ae0*/  SHF.R.U64 R5, R24, UR7, R25 ;  /* 0x0000000718057c19 */ /* 0x002fc80008001219 */
[----:B------:R-:W-:-:S05]  /*0af0*/  LOP3.LUT R5, R5, UR4, RZ, 0xc0, !PT ;  /* 0x0000000405057c12 */ /* 0x000fca000f8ec0ff */
[----:B------:R-:W-:Y:S01]  /*0b00*/  IMAD.SHL.U32 R6, R5, 0x400, RZ ;  /* 0x0000040005067824 */ /* 0x000fe200078e00ff */
[----:B------:R-:W-:-:S04]  /*0b10*/  SHF.R.U32.HI R5, RZ, 0x4, R5 ;  /* 0x00000004ff057819 */ /* 0x000fc80000011605 */
[----:B------:R-:W-:Y:S02]  /*0b20*/  LOP3.LUT R6, R6, 0x7c00, RZ, 0xc0, !PT ;  /* 0x00007c0006067812 */ /* 0x000fe400078ec0ff */
[----:B------:R-:W-:-:S04]  /*0b30*/  LOP3.LUT R39, R5, 0xffffffe, RZ, 0xc0, !PT ;  /* 0x0ffffffe05277812 */ /* 0x000fc800078ec0ff */
[----:B------:R-:W-:Y:S01]  /*0b40*/  IADD3 R39, PT, PT, R39, R29, R6 ;  /* 0x0000001d27277210 */ /* 0x000fe20007ffe006 */
[----:B--2---:R-:W-:-:S05]  /*0b50*/  VIADD R4, R45, 0x1 ;  /* 0x000000012d047836 */ /* 0x004fca0000000000 */
[----:B------:R1:W-:Y:S04]  /*0b60*/  STS.U16 [R37], R4 ;  /* 0x0000000425007388 */ /* 0x0003e80000000400 */
[----:B------:R-:W2:Y:S01]  /*0b70*/  LDS.U16 R44, [R38] ;  /* 0x00000000262c7984 */ /* 0x000ea20000000400 */
[----:B-1----:R-:W-:-:S04]  /*0b80*/  SHF.R.U64 R4, R26, UR7, R27 ;  /* 0x000000071a047c19 */ /* 0x002fc8000800121b */
[----:B------:R-:W-:Y:S01]  /*0b90*/  LOP3.LUT R4, R4, UR4, RZ, 0xc0, !PT ;  /* 0x0000000404047c12 */ /* 0x000fe2000f8ec0ff */
[----:B------:R-:W-:Y:S02]  /*0ba0*/  UMOV UR4, 0x400 ;  /* 0x0000040000047882 */ /* 0x000fe40000000000 */
[----:B0-----:R-:W-:Y:S02]  /*0bb0*/  ULEA UR4, UR6, UR4, 0x18 ;  /* 0x0000000406047291 */ /* 0x001fe4000f8ec0ff */
[----:B------:R-:W-:Y:S01]  /*0bc0*/  IMAD.SHL.U32 R6, R4, 0x400, RZ ;  /* 0x0000040004067824 */ /* 0x000fe200078e00ff */
[----:B------:R-:W-:-:S04]  /*0bd0*/  SHF.R.U32.HI R4, RZ, 0x4, R4 ;  /* 0x00000004ff047819 */ /* 0x000fc80000011604 */
[----:B------:R-:W-:Y:S02]  /*0be0*/  LOP3.LUT R6, R6, 0x7c00, RZ, 0xc0, !PT ;  /* 0x00007c0006067812 */ /* 0x000fe400078ec0ff */
[----:B------:R-:W-:-:S04]  /*0bf0*/  LOP3.LUT R40, R4, 0xffffffe, RZ, 0xc0, !PT ;  /* 0x0ffffffe04287812 */ /* 0x000fc800078ec0ff */
[----:B------:R-:W-:Y:S01]  /*0c00*/  IADD3 R40, PT, PT, R40, R29, R6 ;  /* 0x0000001d28287210 */ /* 0x000fe20007ffe006 */
[----:B--2---:R-:W-:-:S05]  /*0c10*/  VIADD R5, R44, 0x1 ;  /* 0x000000012c057836 */ /* 0x004fca0000000000 */
[----:B------:R-:W-:Y:S04]  /*0c20*/  STS.U16 [R38], R5 ;  /* 0x0000000526007388 */ /* 0x000fe80000000400 */
[----:B------:R-:W0:Y:S02]  /*0c30*/  LDS.U16 R43, [R39] ;  /* 0x00000000272b7984 */ /* 0x000e240000000400 */
[----:B0-----:R-:W-:-:S05]  /*0c40*/  VIADD R4, R43, 0x1 ;  /* 0x000000012b047836 */ /* 0x001fca0000000000 */
[----:B------:R-:W-:Y:S04]  /*0c50*/  STS.U16 [R39], R4 ;  /* 0x0000000427007388 */ /* 0x000fe80000000400 */
[----:B------:R-:W0:Y:S02]  /*0c60*/  LDS.U16 R42, [R40] ;  /* 0x00000000282a7984 */ /* 0x000e240000000400 */
[----:B0-----:R-:W-:-:S05]  /*0c70*/  VIADD R5, R42, 0x1 ;  /* 0x000000012a057836 */ /* 0x001fca0000000000 */
[----:B------:R-:W-:Y:S01]  /*0c80*/  STS.U16 [R40], R5 ;  /* 0x0000000528007388 */ /* 0x000fe20000000400 */
[----:B------:R-:W-:Y:S06]  /*0c90*/  BAR.SYNC.DEFER_BLOCKING 0x0 ;  /* 0x0000000000007b1d */ /* 0x000fec0000010000 */
[----:B------:R-:W-:Y:S04]  /*0ca0*/  LDS R77, [R31] ;  /* 0x000000001f4d7984 */ /* 0x000fe80000000800 */
[----:B------:R-:W0:Y:S04]  /*0cb0*/  LDS R78, [R31+0x4] ;  /* 0x000004001f4e7984 */ /* 0x000e280000000800 */
[----:B------:R-:W1:Y:S04]  /*0cc0*/  LDS R79, [R31+0x8] ;  /* 0x000008001f4f7984 */ /* 0x000e680000000800 */
[----:B------:R-:W2:Y:S04]  /*0cd0*/  LDS R80, [R31+0xc] ;  /* 0x00000c001f507984 */ /* 0x000ea80000000800 */
[----:B------:R-:W3:Y:S04]  /*0ce0*/  LDS R81, [R31+0x10] ;  /* 0x000010001f517984 */ /* 0x000ee80000000800 */
[----:B------:R-:W4:Y:S04]  /*0cf0*/  LDS R82, [R31+0x14] ;  /* 0x000014001f527984 */ /* 0x000f280000000800 */
[----:B------:R-:W4:Y:S04]  /*0d00*/  LDS R83, [R31+0x18] ;  /* 0x000018001f537984 */ /* 0x000f280000000800 */
[----:B------:R-:W4:Y:S04]  /*0d10*/  LDS R76, [R31+0x1c] ;  /* 0x00001c001f4c7984 */ /* 0x000f280000000800 */
[----:B------:R-:W4:Y:S04]  /*0d20*/  LDS R75, [R31+0x20] ;  /* 0x000020001f4b7984 */ /* 0x000f280000000800 */
[----:B------:R-:W4:Y:S04]  /*0d30*/  LDS R74, [R31+0x24] ;  /* 0x000024001f4a7984 */ /* 0x000f280000000800 */
[----:B------:R-:W4:Y:S01]  /*0d40*/  LDS R73, [R31+0x28] ;  /* 0x000028001f497984 */ /* 0x000f220000000800 */
[----:B0-----:R-:W-:-:S03]  /*0d50*/  IMAD.IADD R78, R77, 0x1, R78 ;  /* 0x000000014d4e7824 */ /* 0x001fc600078e024e */
[----:B------:R-:W0:Y:S01]  /*0d60*/  LDS R72, [R31+0x2c] ;  /* 0x00002c001f487984 */ /* 0x000e220000000800 */
[----:B-1----:R-:W-:-:S03]  /*0d70*/  IMAD.IADD R79, R79, 0x1, R78 ;  /* 0x000000014f4f7824 */ /* 0x002fc600078e024e */
[----:B------:R-:W1:Y:S01]  /*0d80*/  LDS R71, [R31+0x30] ;  /* 0x000030001f477984 */ /* 0x000e620000000800 */
[----:B--2---:R-:W-:-:S03]  /*0d90*/  IMAD.IADD R80, R80, 0x1, R79 ;  /* 0x0000000150507824 */ /* 0x004fc600078e024f */
[----:B------:R-:W2:Y:S02]  /*0da0*/  LDS R70, [R31+0x34] ;  /* 0x000034001f467984 */ /* 0x000ea40000000800 */
[----:B---3--:R-:W-:Y:S02]  /*0db0*/  IADD3 R81, PT, PT, R81, R80, RZ ;  /* 0x0000005051517210 */ /* 0x008fe40007ffe0ff */
[----:B------:R-:W3:Y:S04]  /*0dc0*/  LDS R69, [R31+0x38] ;  /* 0x000038001f457984 */ /* 0x000ee80000000800 */
[----:B------:R-:W3:Y:S01]  /*0dd0*/  LDS R68, [R31+0x3c] ;  /* 0x00003c001f447984 */ /* 0x000ee20000000800 */
[----:B----4-:R-:W-:-:S03]  /*0de0*/  IMAD.IADD R82, R82, 0x1, R81 ;  /* 0x0000000152527824 */ /* 0x010fc600078e0251 */
[----:B------:R-:W4:Y:S01]  /*0df0*/  LDS R67, [R31+0x40] ;  /* 0x000040001f437984 */ /* 0x000f220000000800 */
[----:B------:R-:W-:-:S03]  /*0e00*/  IMAD.IADD R83, R83, 0x1, R82 ;  /* 0x0000000153537824 */ /* 0x000fc600078e0252 */
        /* <DEDUP_REMOVED lines=9> */
[----:B0-----:R-:W-:-:S03]  /*0ea0*/  IMAD.IADD R72, R72, 0x1, R73 ;  /* 0x0000000148487824 */ /* 0x001fc600078e0249 */
[----:B------:R-:W0:Y:S01]  /*0eb0*/  LDS R61, [R31+0x58] ;  /* 0x000058001f3d7984 */ /* 0x000e220000000800 */
[----:B-1----:R-:W-:-:S03]  /*0ec0*/  IMAD.IADD R71, R71, 0x1, R72 ;  /* 0x0000000147477824 */ /* 0x002fc600078e0248 */
[----:B------:R-:W1:Y:S01]  /*0ed0*/  LDS R60, [R31+0x5c] ;  /* 0x00005c001f3c7984 */ /* 0x000e620000000800 */
[----:B--2---:R-:W-:-:S03]  /*0ee0*/  IMAD.IADD R70, R70, 0x1, R71 ;  /* 0x0000000146467824 */ /* 0x004fc600078e0247 */
[----:B------:R-:W2:Y:S01]  /*0ef0*/  LDS R59, [R31+0x60] ;  /* 0x000060001f3b7984 */ /* 0x000ea20000000800 */
[----:B---3--:R-:W-:-:S03]  /*0f00*/  IMAD.IADD R69, R69, 0x1, R70 ;  /* 0x0000000145457824 */ /* 0x008fc600078e0246 */
[----:B------:R-:W3:Y:S01]  /*0f10*/  LDS R58, [R31+0x64] ;  /* 0x000064001f3a7984 */ /* 0x000ee20000000800 */
[----:B------:R-:W-:-:S03]  /*0f20*/  IMAD.IADD R68, R68, 0x1, R69 ;  /* 0x0000000144447824 */ /* 0x000fc600078e0245 */
[----:B------:R-:W3:Y:S02]  /*0f30*/  LDS R57, [R31+0x68] ;  /* 0x000068001f397984 */ /* 0x000ee40000000800 */
[----:B----4-:R-:W-:Y:S02]  /*0f40*/  IADD3 R67, PT, PT, R67, R68, RZ ;  /* 0x0000004443437210 */ /* 0x010fe40007ffe0ff */
[----:B------:R-:W4:Y:S03]  /*0f50*/  LDS R56, [R31+0x6c] ;  /* 0x00006c001f387984 */ /* 0x000f260000000800 */
[----:B------:R-:W-:Y:S01]  /*0f60*/  IMAD.IADD R66, R66, 0x1, R67 ;  /* 0x0000000142427824 */ /* 0x000fe200078e0243 */
        /* <DEDUP_REMOVED lines=9> */
[----:B0-----:R-:W-:-:S04]  /*1000*/  IMAD.IADD R61, R61, 0x1, R62 ;  /* 0x000000013d3d7824 */ /* 0x001fc800078e023e */
[----:B-1----:R-:W-:-:S04]  /*1010*/  IMAD.IADD R60, R60, 0x1, R61 ;  /* 0x000000013c3c7824 */ /* 0x002fc800078e023d */
[----:B--2---:R-:W-:-:S04]  /*1020*/  IMAD.IADD R59, R59, 0x1, R60 ;  /* 0x000000013b3b7824 */ /* 0x004fc800078e023c */
[----:B---3--:R-:W-:-:S04]  /*1030*/  IMAD.IADD R58, R58, 0x1, R59 ;  /* 0x000000013a3a7824 */ /* 0x008fc800078e023b */
[----:B------:R-:W-:-:S04]  /*1040*/  IMAD.IADD R57, R57, 0x1, R58 ;  /* 0x0000000139397824 */ /* 0x000fc800078e023a */
[----:B----4-:R-:W-:-:S05]  /*1050*/  IMAD.IADD R56, R56, 0x1, R57 ;  /* 0x0000000138387824 */ /* 0x010fca00078e0239 */
[----:B------:R-:W-:-:S05]  /*1060*/  IADD3 R55, PT, PT, R55, R56, RZ ;  /* 0x0000003837377210 */ /* 0x000fca0007ffe0ff */
[----:B------:R-:W-:-:S04]  /*1070*/  IMAD.IADD R54, R54, 0x1, R55 ;  /* 0x0000000136367824 */ /* 0x000fc800078e0237 */
[----:B------:R-:W-:-:S04]  /*1080*/  IMAD.IADD R53, R53, 0x1, R54 ;  /* 0x0000000135357824 */ /* 0x000fc800078e0236 */
[----:B------:R-:W-:-:S04]  /*1090*/  IMAD.IADD R52, R52, 0x1, R53 ;  /* 0x0000000134347824 */ /* 0x000fc800078e0235 */
[----:B------:R-:W-:-:S05]  /*10a0*/  IMAD.IADD R84, R5, 0x1, R52 ;  /* 0x0000000105547824 */ /* 0x000fca00078e0234 */
        /* <DEDUP_REMOVED lines=8> */
[----:B------:R-:W0:Y:S02]  /*1130*/  SHFL.UP P0, R85, R88, 0x10, RZ ;  /* 0x0600000058557989 */ /* 0x000e2400000000ff */
[----:B0-----:R-:W-:Y:S01]  /*1140*/  @P0 IMAD.IADD R85, R88, 0x1, R85 ;  /* 0x0000000158550824 */ /* 0x001fe200078e0255 */
[----:B------:R-:W-:-:S03]  /*1150*/  ISETP.NE.AND P0, PT, R86, 0x1, PT ;  /* 0x000000015600780c */ /* 0x000fc60003f05270 */
[----:B------:R-:W-:Y:S01]  /*1160*/  IMAD.IADD R84, R85, 0x1, -R84 ;  /* 0x0000000155547824 */ /* 0x000fe200078e0a54 */
[----:B------:R-:W-:Y:S01]  /*1170*/  @!P1 STS [R30+0x8400], R85 ;  /* 0x008400551e009388 */ /* 0x000fe20000000800 */
[----:B------:R-:W-:Y:S01]  /*1180*/  BAR.SYNC.DEFER_BLOCKING 0x0 ;  /* 0x0000000000007b1d */ /* 0x000fe20000010000 */
[----:B------:R-:W-:-:S05]  /*1190*/  ISETP.NE.AND P1, PT, R86, 0x4, PT ;  /* 0x000000045600780c */ /* 0x000fca0003f25270 */
[----:B------:R-:W0:Y:S04]  /*11a0*/  LDS.128 R4, [UR4+0x8400] ;  /* 0x00840004ff047984 */ /* 0x000e280008000c00 */
[----:B------:R-:W1:Y:S01]  /*11b0*/  LDS.128 R8, [UR4+0x8410] ;  /* 0x00841004ff087984 */ /* 0x000e620008000c00 */
[C---:B0-----:R-:W-:Y:S01]  /*11c0*/  IMAD.IADD R5, R4.reuse, 0x1, R5 ;  /* 0x0000000104057824 */ /* 0x041fe200078e0205 */
[----:B------:R-:W-:Y:S02]  /*11d0*/  SEL R35, R4, R35, !P0 ;  /* 0x0000002304237207 */ /* 0x000fe40004000000 */
[----:B------:R-:W-:Y:S01]  /*11e0*/  ISETP.NE.AND P0, PT, R86, 0x2, PT ;  /* 0x000000025600780c */ /* 0x000fe20003f05270 */
[----:B------:R-:W-:-:S03]  /*11f0*/  IMAD.IADD R6, R6, 0x1, R5 ;  /* 0x0000000106067824 */ /* 0x000fc600078e0205 */
[----:B------:R-:W-:Y:S02]  /*1200*/  SEL R35, R5, R35, !P0 ;  /* 0x0000002305237207 */ /* 0x000fe40004000000 */
[----:B------:R-:W-:Y:S02]  /*1210*/  ISETP.NE.AND P0, PT, R86, 0x3, PT ;  /* 0x000000035600780c */ /* 0x000fe40003f05270 */
[----:B------:R-:W-:Y:S02]  /*1220*/  IADD3 R7, PT, PT, R7, R6, RZ ;  /* 0x0000000607077210 */ /* 0x000fe40007ffe0ff */
[----:B------:R-:W-:Y:S02]  /*1230*/  SEL R35, R6, R35, !P0 ;  /* 0x0000002306237207 */ /* 0x000fe40004000000 */
[----:B------:R-:W-:Y:S01]  /*1240*/  ISETP.NE.AND P0, PT, R86, 0x5, PT ;  /* 0x000000055600780c */ /* 0x000fe20003f05270 */
[C---:B-1----:R-:W-:Y:S01]  /*1250*/  IMAD.IADD R8, R7.reuse, 0x1, R8 ;  /* 0x0000000107087824 */ /* 0x042fe200078e0208 */
[----:B------:R-:W-:-:S02]  /*1260*/  SEL R35, R7, R35, !P1 ;  /* 0x0000002307237207 */ /* 0x000fc40004800000 */
[----:B------:R-:W-:Y:S01]  /*1270*/  ISETP.NE.AND P1, PT, R28, RZ, PT ;  /* 0x000000ff1c00720c */ /* 0x000fe20003f25270 */
[----:B------:R-:W-:Y:S01]  /*1280*/  IMAD.IADD R9, R9, 0x1, R8 ;  /* 0x0000000109097824 */ /* 0x000fe200078e0208 */
[----:B------:R-:W-:Y:S02]  /*1290*/  SEL R35, R8, R35, !P0 ;  /* 0x0000002308237207 */ /* 0x000fe40004000000 */
[----:B------:R-:W-:Y:S01]  /*12a0*/  ISETP.GT.U32.AND P0, PT, R0, 0x1f, PT ;  /* 0x0000001f0000780c */ /* 0x000fe20003f04070 */
[----:B------:R-:W-:Y:S01]  /*12b0*/  IMAD.IADD R10, R10, 0x1, R9 ;  /* 0x000000010a0a7824 */ /* 0x000fe200078e0209 */
[----:B------:R-:W-:Y:S02]  /*12c0*/  SEL R35, R9, R35, !P2 ;  /* 0x0000002309237207 */ /* 0x000fe40005000000 */
[----:B------:R-:W-:Y:S01]  /*12d0*/  ISETP.GT.U32.OR P2, PT, R0, 0x1f, P1 ;  /* 0x0000001f0000780c */ /* 0x000fe20000f44470 */
[----:B------:R-:W-:Y:S01]  /*12e0*/  IMAD.IADD R11, R11, 0x1, R10 ;  /* 0x000000010b0b7824 */ /* 0x000fe200078e020a */
[----:B------:R-:W-:-:S02]  /*12f0*/  SEL R4, R84, RZ, P1 ;  /* 0x000000ff54047207 */ /* 0x000fc40000800000 */
[----:B------:R-:W-:-:S05]  /*1300*/  SEL R35, R10, R35, !P3 ;  /* 0x000000230a237207 */ /* 0x000fca0005800000 */
[----:B------:R-:W-:Y:S01]  /*1310*/  @P0 IMAD.IADD R84, R35, 0x1, R4 ;  /* 0x0000000123540824 */ /* 0x000fe200078e0204 */
[----:B------:R-:W-:-:S03]  /*1320*/  ISETP.NE.AND P0, PT, R0, RZ, PT ;  /* 0x000000ff0000720c */ /* 0x000fc60003f05270 */
[----:B------:R-:W-:-:S05]  /*1330*/  @!P2 IMAD.U32 R84, R11, 0x10000, RZ ;  /* 0x000100000b54a824 */ /* 0x000fca00078e00ff */
[----:B------:R-:W-:Y:S01]  /*1340*/  @!P2 STS [UR4+0x8428], R84 ;  /* 0x00842854ff00a988 */ /* 0x000fe20008000804 */
[----:B------:R-:W-:Y:S06]  /*1350*/  BAR.SYNC.DEFER_BLOCKING 0x0 ;  /* 0x0000000000007b1d */ /* 0x000fec0000010000 */
[----:B------:R-:W0:Y:S02]  /*1360*/  LDS R4, [UR4+0x8428] ;  /* 0x00842804ff047984 */ /* 0x000e240008000800 */
[----:B0-----:R-:W-:-:S05]  /*1370*/  SEL R5, R4, RZ, P0 ;  /* 0x000000ff04057207 */ /* 0x001fca0000000000 */
[----:B------:R-:W-:-:S04]  /*1380*/  IMAD.IADD R4, R5, 0x1, R84 ;  /* 0x0000000105047824 */ /* 0x000fc800078e0254 */
[--C-:B------:R-:W-:Y:S01]  /*1390*/  IMAD.IADD R6, R77, 0x1, R4.reuse ;  /* 0x000000014d067824 */ /* 0x100fe200078e0204 */
[-C--:B------:R-:W-:Y:S01]  /*13a0*/  IADD3 R80, PT, PT, R80, R4.reuse, RZ ;  /* 0x0000000450507210 */ /* 0x080fe20007ffe0ff */
[--C-:B------:R-:W-:Y:S01]  /*13b0*/  IMAD.IADD R78, R78, 0x1, R4.reuse ;  /* 0x000000014e4e7824 */ /* 0x100fe200078e0204 */
[-C--:B------:R-:W-:Y:S01]  /*13c0*/  IADD3 R68, PT, PT, R68, R4.reuse, RZ ;  /* 0x0000000444447210 */ /* 0x080fe20007ffe0ff */
[--C-:B------:R-:W-:Y:S01]  /*13d0*/  IMAD.IADD R8, R79, 0x1, R4.reuse ;  /* 0x000000014f087824 */ /* 0x100fe200078e0204 */
[----:B------:R-:W-:Y:S01]  /*13e0*/  IADD3 R57, PT, PT, R57, R4, RZ ;  /* 0x0000000439397210 */ /* 0x000fe20007ffe0ff */
[--C-:B------:R-:W-:Y:S01]  /*13f0*/  IMAD.IADD R10, R81, 0x1, R4.reuse ;  /* 0x00000001510a7824 */ /* 0x100fe200078e0204 */
[----:B------:R-:W-:Y:S01]  /*1400*/  STS [R31], R4 ;  /* 0x000000041f007388 */ /* 0x000fe20000000800 */
[--C-:B------:R-:W-:Y:S02]  /*1410*/  IMAD.IADD R82, R82, 0x1, R4.reuse ;  /* 0x0000000152527824 */ /* 0x100fe400078e0204 */
[--C-:B------:R-:W-:Y:S01]  /*1420*/  IMAD.IADD R84, R83, 0x1, R4.reuse ;  /* 0x0000000153547824 */ /* 0x100fe200078e0204 */
[----:B------:R-:W-:Y:S01]  /*1430*/  STS [R31+0x4], R6 ;  /* 0x000004061f007388 */ /* 0x000fe20000000800 */
[----:B------:R-:W-:-:S02]  /*1440*/  IMAD.IADD R76, R76, 0x1, R4 ;  /* 0x000000014c4c7824 */ /* 0x000fc400078e0204 */
[--C-:B------:R-:W-:Y:S01]  /*1450*/  IMAD.IADD R88, R75, 0x1, R4.reuse ;  /* 0x000000014b587824 */ /* 0x100fe200078e0204 */
[----:B------:R-:W-:Y:S01]  /*1460*/  STS [R31+0x8], R78 ;  /* 0x0000084e1f007388 */ /* 0x000fe20000000800 */
[--C-:B------:R-:W-:Y:S02]  /*1470*/  IMAD.IADD R74, R74, 0x1, R4.reuse ;  /* 0x000000014a4a7824 */ /* 0x100fe400078e0204 */
[--C-:B------:R-:W-:Y:S01]  /*1480*/  IMAD.IADD R90, R73, 0x1, R4.reuse ;  /* 0x00000001495a7824 */ /* 0x100fe200078e0204 */
[----:B------:R-:W-:Y:S01]  /*1490*/  STS [R31+0xc], R8 ;  /* 0x00000c081f007388 */ /* 0x000fe20000000800 */
        /* <DEDUP_REMOVED lines=27> */
[----:B------:R-:W-:-:S03]  /*1650*/  IMAD.IADD R52, R52, 0x1, R4 ;  /* 0x0000000134347824 */ /* 0x000fc600078e0204 */
[----:B------:R-:W-:Y:S04]  /*1660*/  STS [R31+0x34], R92 ;  /* 0x0000345c1f007388 */ /* 0x000fe80000000800 */
        /* <DEDUP_REMOVED lines=18> */
[----:B------:R-:W-:Y:S01]  /*1790*/  STS [R31+0x80], R52 ;  /* 0x000080341f007388 */ /* 0x000fe20000000800 */
[----:B------:R-:W-:Y:S06]  /*17a0*/  BAR.SYNC.DEFER_BLOCKING 0x0 ;  /* 0x0000000000007b1d */ /* 0x000fec0000010000 */
[----:B------:R-:W0:Y:S04]  /*17b0*/  LDS.U16 R51, [R51] ;  /* 0x0000000033337984 */ /* 0x000e280000000400 */
[----:B------:R-:W1:Y:S04]  /*17c0*/  LDS.U16 R4, [R41] ;  /* 0x0000000029047984 */ /* 0x000e680000000400 */
[----:B------:R-:W2:Y:S04]  /*17d0*/  LDS.U16 R5, [R32] ;  /* 0x0000000020057984 */ /* 0x000ea80000000400 */
[----:B------:R-:W3:Y:S04]  /*17e0*/  LDS.U16 R34, [R34] ;  /* 0x0000000022227984 */ /* 0x000ee80000000400 */
[----:B------:R-:W4:Y:S04]  /*17f0*/  LDS.U16 R7, [R36] ;  /* 0x0000000024077984 */ /* 0x000f280000000400 */
[----:B------:R-:W4:Y:S04]  /*1800*/  LDS.U16 R6, [R37] ;  /* 0x0000000025067984 */ /* 0x000f280000000400 */
[----:B------:R-:W4:Y:S04]  /*1810*/  LDS.U16 R9, [R38] ;  /* 0x0000000026097984 */ /* 0x000f280000000400 */
[----:B------:R-:W4:Y:S04]  /*1820*/  LDS.U16 R8, [R39] ;  /* 0x0000000027087984 */ /* 0x000f280000000400 */
[----:B------:R-:W4:Y:S01]  /*1830*/  LDS.U16 R11, [R40] ;  /* 0x00000000280b7984 */ /* 0x000f220000000400 */
[----:B0-----:R-:W-:-:S02]  /*1840*/  IMAD.IADD R50, R50, 0x1, R51 ;  /* 0x0000000132327824 */ /* 0x001fc400078e0233 */
[----:B-1----:R-:W-:Y:S02]  /*1850*/  IMAD.IADD R4, R49, 0x1, R4 ;  /* 0x0000000131047824 */ /* 0x002fe400078e0204 */
[----:B--2---:R-:W-:Y:S02]  /*1860*/  IMAD.IADD R48, R48, 0x1, R5 ;  /* 0x0000000130307824 */ /* 0x004fe400078e0205 */
[----:B---3--:R-:W-:Y:S02]  /*1870*/  IMAD.IADD R47, R47, 0x1, R34 ;  /* 0x000000012f2f7824 */ /* 0x008fe400078e0222 */
[----:B----4-:R-:W-:Y:S01]  /*1880*/  IMAD.IADD R46, R46, 0x1, R7 ;  /* 0x000000012e2e7824 */ /* 0x010fe200078e0207 */
[----:B------:R-:W-:Y:S01]  /*1890*/  IADD3 R6, PT, PT, R45, R6, RZ ;  /* 0x000000062d067210 */ /* 0x000fe20007ffe0ff */
[----:B------:R-:W-:Y:S02]  /*18a0*/  IMAD.IADD R41, R44, 0x1, R9 ;  /* 0x000000012c297824 */ /* 0x000fe400078e0209 */
[----:B------:R-:W-:-:S02]  /*18b0*/  IMAD.IADD R8, R43, 0x1, R8 ;  /* 0x000000012b087824 */ /* 0x000fc400078e0208 */
[----:B------:R-:W-:Y:S01]  /*18c0*/  IMAD.IADD R42, R42, 0x1, R11 ;  /* 0x000000012a2a7824 */ /* 0x000fe200078e020b */
[----:B------:R-:W-:Y:S06]  /*18d0*/  BAR.SYNC.DEFER_BLOCKING 0x0 ;  /* 0x0000000000007b1d */ /* 0x000fec0000010000 */
[----:B------:R-:W-:Y:S05]  /*18e0*/  BRA.U UP0, `(.L_x_203) ;  /* 0x0000000100807547 */ /* 0x000fea000b800000 */
[----:B------:R-:W-:Y:S01]  /*18f0*/  LEA R5, R50, UR4, 0x3 ;  /* 0x0000000432057c11 */ /* 0x000fe2000f8e18ff */
[----:B------:R-:W-:Y:S01]  /*1900*/  UIADD3 UR8, UPT, UPT, UR8, 0x6, URZ ;  /* 0x0000000608087890 */ /* 0x000fe2000fffe0ff */
[----:B------:R-:W-:Y:S01]  /*1910*/  LEA R7, R4, UR4, 0x3 ;  /* 0x0000000404077c11 */ /* 0x000fe2000f8e18ff */
[----:B------:R-:W-:Y:S01]  /*1920*/  UIADD3 UR5, UPT, UPT, UR5, -0x6, URZ ;  /* 0xfffffffa05057890 */ /* 0x000fe2000fffe0ff */
[----:B------:R-:W-:Y:S01]  /*1930*/  LEA R9, R48, UR4, 0x3 ;  /* 0x0000000430097c11 */ /* 0x000fe2000f8e18ff */
[----:B------:R0:W-:Y:S01]  /*1940*/  STS.64 [R5], R2 ;  /* 0x0000000205007388 */ /* 0x0001e20000000a00 */
[----:B------:R-:W-:Y:S02]  /*1950*/  LEA R11, R47, UR4, 0x3 ;  /* 0x000000042f0b7c11 */ /* 0x000fe4000f8e18ff */
[----:B------:R-:W-:Y:S01]  /*1960*/  LEA R37, R46, UR4, 0x3 ;  /* 0x000000042e257c11 */ /* 0x000fe2000f8e18ff */
[----:B------:R0:W-:Y:S01]  /*1970*/  STS.64 [R7], R12 ;  /* 0x0000000c07007388 */ /* 0x0001e20000000a00 */
[----:B------:R-:W-:-:S02]  /*1980*/  LEA R39, R6, UR4, 0x3 ;  /* 0x0000000406277c11 */ /* 0x000fc4000f8e18ff */
[----:B------:R-:W-:Y:S01]  /*1990*/  LEA R41, R41, UR4, 0x3 ;  /* 0x0000000429297c11 */ /* 0x000fe2000f8e18ff */
[----:B------:R0:W-:Y:S01]  /*19a0*/  STS.64 [R9], R14 ;  /* 0x0000000e09007388 */ /* 0x0001e20000000a00 */
[----:B------:R-:W-:Y:S02]  /*19b0*/  LEA R43, R8, UR4, 0x3 ;  /* 0x00000004082b7c11 */ /* 0x000fe4000f8e18ff */
[----:B------:R-:W-:Y:S01]  /*19c0*/  LEA R45, R42, UR4, 0x3 ;  /* 0x000000042a2d7c11 */ /* 0x000fe2000f8e18ff */
[----:B------:R0:W-:Y:S04]  /*19d0*/  STS.64 [R11], R16 ;  /* 0x000000100b007388 */ /* 0x0001e80000000a00 */
[----:B------:R0:W-:Y:S04]  /*19e0*/  STS.64 [R37], R18 ;  /* 0x0000001225007388 */ /* 0x0001e80000000a00 */
[----:B------:R0:W-:Y:S04]  /*19f0*/  STS.64 [R39], R20 ;  /* 0x0000001427007388 */ /* 0x0001e80000000a00 */
[----:B------:R0:W-:Y:S04]  /*1a00*/  STS.64 [R41], R22 ;  /* 0x0000001629007388 */ /* 0x0001e80000000a00 */
[----:B------:R0:W-:Y:S04]  /*1a10*/  STS.64 [R43], R24 ;  /* 0x000000182b007388 */ /* 0x0001e80000000a00 */
[----:B------:R0:W-:Y:S01]  /*1a20*/  STS.64 [R45], R26 ;  /* 0x0000001a2d007388 */ /* 0x0001e20000000a00 */
[----:B------:R-:W-:Y:S06]  /*1a30*/  BAR.SYNC.DEFER_BLOCKING 0x0 ;  /* 0x0000000000007b1d */ /* 0x000fec0000010000 */
[----:B------:R0:W1:Y:S04]  /*1a40*/  LDS.64 R2, [R33] ;  /* 0x0000000021027984 */ /* 0x0000680000000a00 */
[----:B------:R0:W2:Y:S04]  /*1a50*/  LDS.64 R12, [R33+0x8] ;  /* 0x00000800210c7984 */ /* 0x0000a80000000a00 */
[----:B------:R0:W3:Y:S04]  /*1a60*/  LDS.64 R14, [R33+0x10] ;  /* 0x00001000210e7984 */ /* 0x0000e80000000a00 */
[----:B------:R0:W4:Y:S04]  /*1a70*/  LDS.64 R16, [R33+0x18] ;  /* 0x0000180021107984 */ /* 0x0001280000000a00 */
[----:B------:R0:W0:Y:S04]  /*1a80*/  LDS.64 R18, [R33+0x20] ;  /* 0x0000200021127984 */ /* 0x0000280000000a00 */
[----:B------:R0:W0:Y:S04]  /*1a90*/  LDS.64 R20, [R33+0x28] ;  /* 0x0000280021147984 */ /* 0x0000280000000a00 */
[----:B------:R0:W0:Y:S04]  /*1aa0*/  LDS.64 R22, [R33+0x30] ;  /* 0x0000300021167984 */ /* 0x0000280000000a00 */
[----:B------:R0:W0:Y:S04]  /*1ab0*/  LDS.64 R24, [R33+0x38] ;  /* 0x0000380021187984 */ /* 0x0000280000000a00 */
[----:B------:R0:W0:Y:S01]  /*1ac0*/  LDS.64 R26, [R33+0x40] ;  /* 0x00004000211a7984 */ /* 0x0000220000000a00 */
[----:B------:R-:W-:Y:S06]  /*1ad0*/  BAR.SYNC.DEFER_BLOCKING 0x0 ;  /* 0x0000000000007b1d */ /* 0x000fec0000010000 */
[----:B------:R-:W-:Y:S05]  /*1ae0*/  BRA `(.L_x_204) ;  /* 0xffffffe800487947 */ /* 0x000fea000383ffff */
.L_x_203:
[----:B------:R-:W-:Y:S01]  /*1af0*/  LEA R5, R50, UR4, 0x3 ;  /* 0x0000000432057c11 */ /* 0x000fe2000f8e18ff */
[----:B------:R-:W0:Y:S01]  /*1b00*/  LDCU.64 UR6, c[0x0][0x3a0] ;  /* 0x00007400ff0677ac */ /* 0x000e220008000a00 */
[----:B------:R-:W-:Y:S01]  /*1b10*/  LEA R7, R4, UR4, 0x3 ;  /* 0x0000000404077c11 */ /* 0x000fe2000f8e18ff */
[----:B------:R-:W-:Y:S01]  /*1b20*/  IMAD R33, R0, -0x40, R33 ;  /* 0xffffffc000217824 */ /* 0x000fe200078e0221 */
[----:B------:R-:W-:Y:S01]  /*1b30*/  LEA R9, R48, UR4, 0x3 ;  /* 0x0000000430097c11 */ /* 0x000fe2000f8e18ff */
[----:B------:R-:W-:Y:S01]  /*1b40*/  STS.64 [R5], R2 ;  /* 0x0000000205007388 */ /* 0x000fe20000000a00 */
[----:B------:R-:W-:Y:S02]  /*1b50*/  LEA R47, R47, UR4, 0x3 ;  /* 0x000000042f2f7c11 */ /* 0x000fe4000f8e18ff */
[----:B------:R-:W-:Y:S01]  /*1b60*/  LEA R11, R46, UR4, 0x3 ;  /* 0x000000042e0b7c11 */ /* 0x000fe2000f8e18ff */
[----:B------:R-:W-:Y:S01]  /*1b70*/  STS.64 [R7], R12 ;  /* 0x0000000c07007388 */ /* 0x000fe20000000a00 */
[----:B------:R-:W-:-:S02]  /*1b80*/  LEA R29, R6, UR4, 0x3 ;  /* 0x00000004061d7c11 */ /* 0x000fc4000f8e18ff */
[----:B------:R-:W-:Y:S01]  /*1b90*/  LEA R41, R41, UR4, 0x3 ;  /* 0x0000000429297c11 */ /* 0x000fe2000f8e18ff */
[----:B------:R-:W-:Y:S01]  /*1ba0*/  STS.64 [R9], R14 ;  /* 0x0000000e09007388 */ /* 0x000fe20000000a00 */
[----:B------:R-:W-:Y:S02]  /*1bb0*/  LEA R31, R8, UR4, 0x3 ;  /* 0x00000004081f7c11 */ /* 0x000fe4000f8e18ff */
[----:B------:R-:W-:Y:S01]  /*1bc0*/  LEA R35, R42, UR4, 0x3 ;  /* 0x000000042a237c11 */ /* 0x000fe2000f8e18ff */
[----:B------:R1:W-:Y:S01]  /*1bd0*/  STS.64 [R47], R16 ;  /* 0x000000102f007388 */ /* 0x0003e20000000a00 */
[----:B0-----:R-:W-:-:S03]  /*1be0*/  ISETP.GE.U32.AND P1, PT, R0, UR6, PT ;  /* 0x0000000600007c0c */ /* 0x001fc6000bf26070 */
[----:B------:R-:W-:Y:S01]  /*1bf0*/  STS.64 [R11], R18 ;  /* 0x000000120b007388 */ /* 0x000fe20000000a00 */
[----:B------:R-:W-:-:S03]  /*1c00*/  ISETP.GE.U32.AND.EX P1, PT, RZ, UR7, PT, P1 ;  /* 0x00000007ff007c0c */ /* 0x000fc6000bf26110 */
[----:B------:R0:W-:Y:S04]  /*1c10*/  STS.64 [R29], R20 ;  /* 0x000000141d007388 */ /* 0x0001e80000000a00 */
[----:B------:R2:W-:Y:S01]  /*1c20*/  STS.64 [R41], R22 ;  /* 0x0000001629007388 */ /* 0x0005e20000000a00 */
[----:B-1----:R-:W1:Y:S03]  /*1c30*/  LDC.64 R16, c[0x0][0x388] ;  /* 0x0000e200ff107b82 */ /* 0x002e660000000a00 */
[----:B------:R-:W-:Y:S04]  /*1c40*/  STS.64 [R31], R24 ;  /* 0x000000181f007388 */ /* 0x000fe80000000a00 */
[----:B------:R-:W-:Y:S01]  /*1c50*/  STS.64 [R35], R26 ;  /* 0x0000001a23007388 */ /* 0x000fe20000000a00 */
[----:B0-----:R-:W-:-:S02]  /*1c60*/  VIADD R20, R0, 0x100 ;  /* 0x0000010000147836 */ /* 0x001fc40000000000 */
[C---:B------:R-:W-:Y:S01]  /*1c70*/  VIADD R21, R0.reuse, 0x300 ;  /* 0x0000030000157836 */ /* 0x040fe20000000000 */
[----:B------:R-:W-:Y:S01]  /*1c80*/  BAR.SYNC.DEFER_BLOCKING 0x0 ;  /* 0x0000000000007b1d */ /* 0x000fe20000010000 */
[----:B--2---:R-:W-:Y:S02]  /*1c90*/  LOP3.LUT R22, R0, 0x400, RZ, 0xfc, !PT ;  /* 0x0000040000167812 */ /* 0x004fe400078efcff */
[----:B------:R-:W-:Y:S01]  /*1ca0*/  ISETP.GE.U32.AND P3, PT, R20, UR6, PT ;  /* 0x0000000614007c0c */ /* 0x000fe2000bf66070 */
[C---:B------:R-:W-:Y:S01]  /*1cb0*/  VIADD R20, R0.reuse, 0x200 ;  /* 0x0000020000147836 */ /* 0x040fe20000000000 */
[----:B------:R-:W-:Y:S01]  /*1cc0*/  ISETP.GE.U32.AND P0, PT, R21, UR6, PT ;  /* 0x0000000615007c0c */ /* 0x000fe2000bf06070 */
[----:B------:R-:W-:Y:S01]  /*1cd0*/  VIADD R21, R0, 0x600 ;  /* 0x0000060000157836 */ /* 0x000fe20000000000 */
[----:B------:R-:W-:Y:S02]  /*1ce0*/  ISETP.GE.U32.AND.EX P3, PT, RZ, UR7, PT, P3 ;  /* 0x00000007ff007c0c */ /* 0x000fe4000bf66130 */
[----:B------:R-:W-:Y:S01]  /*1cf0*/  ISETP.GE.U32.AND P2, PT, R20, UR6, PT ;  /* 0x0000000614007c0c */ /* 0x000fe2000bf46070 */
[----:B------:R-:W-:Y:S01]  /*1d00*/  VIADD R20, R0, 0x500 ;  /* 0x0000050000147836 */ /* 0x000fe20000000000 */
[----:B------:R-:W-:Y:S01]  /*1d10*/  ISETP.GE.U32.AND P4, PT, R22, UR6, PT ;  /* 0x0000000616007c0c */ /* 0x000fe2000bf86070 */
[C---:B------:R-:W-:Y:S01]  /*1d20*/  VIADD R22, R0.reuse, 0x700 ;  /* 0x0000070000167836 */ /* 0x040fe20000000000 */
[----:B------:R-:W-:Y:S01]  /*1d30*/  ISETP.GE.U32.AND.EX P2, PT, RZ, UR7, PT, P2 ;  /* 0x00000007ff007c0c */ /* 0x000fe2000bf46120 */
[C---:B-1----:R-:W-:Y:S01]  /*1d40*/  IMAD.WIDE.U32 R16, R0.reuse, 0x8, R16 ;  /* 0x0000000800107825 */ /* 0x042fe200078e0010 */
[----:B------:R-:W-:-:S02]  /*1d50*/  LOP3.LUT R0, R0, 0x800, RZ, 0xfc, !PT ;  /* 0x0000080000007812 */ /* 0x000fc400078efcff */
[----:B------:R-:W-:Y:S02]  /*1d60*/  ISETP.GE.U32.AND P6, PT, R20, UR6, PT ;  /* 0x0000000614007c0c */ /* 0x000fe4000bfc6070 */
[----:B------:R-:W-:Y:S02]  /*1d70*/  ISETP.GE.U32.AND P5, PT, R21, UR6, PT ;  /* 0x0000000615007c0c */ /* 0x000fe4000bfa6070 */
[----:B------:R-:W-:Y:S02]  /*1d80*/  ISETP.GE.U32.AND.EX P0, PT, RZ, UR7, PT, P0 ;  /* 0x00000007ff007c0c */ /* 0x000fe4000bf06100 */
[----:B------:R-:W-:Y:S01]  /*1d90*/  ISETP.GE.U32.AND.EX P4, PT, RZ, UR7, PT, P4 ;  /* 0x00000007ff007c0c */ /* 0x000fe2000bf86140 */
[----:B------:R-:W0:Y:S01]  /*1da0*/  LDS.64 R2, [R33+0x800] ;  /* 0x0008000021027984 */ /* 0x000e220000000a00 */
[----:B------:R-:W-:Y:S02]  /*1db0*/  ISETP.GE.U32.AND.EX P6, PT, RZ, UR7, PT, P6 ;  /* 0x00000007ff007c0c */ /* 0x000fe4000bfc6160 */
[----:B------:R-:W-:Y:S01]  /*1dc0*/  ISETP.GE.U32.AND.EX P5, PT, RZ, UR7, PT, P5 ;  /* 0x00000007ff007c0c */ /* 0x000fe2000bfa6150 */
[----:B------:R-:W1:Y:S04]  /*1dd0*/  LDS.64 R4, [R33+0x1000] ;  /* 0x0010000021047984 */ /* 0x000e680000000a00 */
[----:B------:R-:W2:Y:S04]  /*1de0*/  LDS.64 R6, [R33+0x1800] ;  /* 0x0018000021067984 */ /* 0x000ea80000000a00 */
[----:B------:R-:W3:Y:S04]  /*1df0*/  LDS.64 R8, [R33+0x2000] ;  /* 0x0020000021087984 */ /* 0x000ee80000000a00 */
[----:B------:R-:W4:Y:S04]  /*1e00*/  LDS.64 R10, [R33+0x2800] ;  /* 0x00280000210a7984 */ /* 0x000f280000000a00 */
[----:B------:R-:W5:Y:S04]  /*1e10*/  LDS.64 R12, [R33+0x3000] ;  /* 0x00300000210c7984 */ /* 0x000f680000000a00 */
[----:B------:R-:W5:Y:S04]  /*1e20*/  LDS.64 R14, [R33+0x3800] ;  /* 0x00380000210e7984 */ /* 0x000f680000000a00 */
[----:B------:R-:W5:Y:S04]  /*1e30*/  @!P1 LDS.64 R18, [R33] ;  /* 0x0000000021129984 */ /* 0x000f680000000a00 */
[----:B0-----:R0:W-:Y:S01]  /*1e40*/  @!P3 STG.E.64 desc[UR10][R16.64+0x800], R2 ;  /* 0x000800021000b986 */ /* 0x0011e2000c101b0a */
[----:B------:R-:W-:-:S03]  /*1e50*/  ISETP.GE.U32.AND P3, PT, R22, UR6, PT ;  /* 0x0000000616007c0c */ /* 0x000fc6000bf66070 */
[----:B-1----:R0:W-:Y:S01]  /*1e60*/  @!P2 STG.E.64 desc[UR10][R16.64+0x1000], R4 ;  /* 0x001000041000a986 */ /* 0x0021e2000c101b0a */
[----:B------:R-:W-:Y:S02]  /*1e70*/  ISETP.GE.U32.AND P2, PT, R0, UR6, PT ;  /* 0x0000000600007c0c */ /* 0x000fe4000bf46070 */
[----:B------:R-:W-:Y:S01]  /*1e80*/  ISETP.GE.U32.AND.EX P3, PT, RZ, UR7, PT, P3 ;  /* 0x00000007ff007c0c */ /* 0x000fe2000bf66130 */
[----:B--2---:R0:W-:Y:S01]  /*1e90*/  @!P0 STG.E.64 desc[UR10][R16.64+0x1800], R6 ;  /* 0x0018000610008986 */ /* 0x0041e2000c101b0a */
[----:B------:R-:W-:-:S03]  /*1ea0*/  ISETP.GE.U32.AND.EX P2, PT, RZ, UR7, PT, P2 ;  /* 0x00000007ff007c0c */ /* 0x000fc6000bf46120 */
[----:B---3--:R0:W-:Y:S04]  /*1eb0*/  @!P4 STG.E.64 desc[UR10][R16.64+0x2000], R8 ;  /* 0x002000081000c986 */ /* 0x0081e8000c101b0a */
[----:B----4-:R0:W-:Y:S04]  /*1ec0*/  @!P6 STG.E.64 desc[UR10][R16.64+0x2800], R10 ;  /* 0x0028000a1000e986 */ /* 0x0101e8000c101b0a */
[----:B-----5:R0:W-:Y:S04]  /*1ed0*/  @!P5 STG.E.64 desc[UR10][R16.64+0x3000], R12 ;  /* 0x0030000c1000d986 */ /* 0x0201e8000c101b0a */
[----:B------:R0:W-:Y:S04]  /*1ee0*/  @!P3 STG.E.64 desc[UR10][R16.64+0x3800], R14 ;  /* 0x0038000e1000b986 */ /* 0x0001e8000c101b0a */
[----:B------:R0:W-:Y:S01]  /*1ef0*/  @!P1 STG.E.64 desc[UR10][R16.64], R18 ;  /* 0x0000001210009986 */ /* 0x0001e2000c101b0a */
[----:B------:R-:W-:Y:S05]  /*1f00*/  @P2 EXIT ;  /* 0x000000000000294d */ /* 0x000fea0003800000 */
[----:B0-----:R-:W0:Y:S04]  /*1f10*/  LDS.64 R2, [R33+0x4000] ;  /* 0x0040000021027984 */ /* 0x001e280000000a00 */
[----:B0-----:R-:W-:Y:S01]  /*1f20*/  STG.E.64 desc[UR10][R16.64+0x4000], R2 ;  /* 0x0040000210007986 */ /* 0x001fe2000c101b0a */
[----:B------:R-:W-:Y:S05]  /*1f30*/  EXIT ;  /* 0x000000000000794d */ /* 0x000fea0003800000 */
.L_x_205:
        /* <DEDUP_REMOVED lines=12> */
.L_x_241:


//--------------------- .text._ZN3cub18CUB_300001_SM_10006detail11EmptyKernelIvEEvv --------------------------
	.section	.text._ZN3cub18CUB_300001_SM_10006detail11EmptyKernelIvEEvv,"ax",@progbits
	.align	128
        .global         _ZN3cub18CUB_300001_SM_10006detail11EmptyKernelIvEEvv
        .type           _ZN3cub18CUB_300001_SM_10006detail11EmptyKernelIvEEvv,@function
        .size           _ZN3cub18CUB_300001_SM_10006detail11EmptyKernelIvEEvv,(.L_x_242 - _ZN3cub18CUB_300001_SM_10006detail11EmptyKernelIvEEvv)
        .other          _ZN3cub18CUB_300001_SM_10006detail11EmptyKernelIvEEvv,@"STO_CUDA_ENTRY STV_DEFAULT"
_ZN3cub18CUB_300001_SM_10006detail11EmptyKernelIvEEvv:
.text._ZN3cub18CUB_300001_SM_10006detail11EmptyKernelIvEEvv:
[----:B------:R-:W-:Y:S01]  /*0000*/  LDC R1, c[0x0][0x37c] ;  /* 0x0000df00ff017b82 */ /* 0x000fe20000000800 */
[----:B------:R-:W-:Y:S05]  /*0010*/  EXIT ;  /* 0x000000000000794d */ /* 0x000fea0003800000 */
.L_x_206:
        /* <DEDUP_REMOVED lines=14> */
.L_x_242:


//--------------------- .text._Z4tranPymS_m       --------------------------
	.section	.text._Z4tranPymS_m,"ax",@progbits
	.align	128
        .global         _Z4tranPymS_m
        .type           _Z4tranPymS_m,@function
        .size           _Z4tranPymS_m,(.L_x_237 - _Z4tranPymS_m)
        .other          _Z4tranPymS_m,@"STO_CUDA_ENTRY STV_DEFAULT"
_Z4tranPymS_m:
.text._Z4tranPymS_m:
[----:B------:R-:W-:Y:S01]  /*0000*/  LDC R1, c[0x0][0x37c] ;  /* 0x0000df00ff017b82 */ /* 0x000fe20000000800 */
[----:B------:R-:W0:Y:S07]  /*0010*/  S2R R9, SR_TID.X ;  /* 0x0000000000097919 */ /* 0x000e2e0000002100 */
[----:B------:R-:W0:Y:S01]  /*0020*/  S2UR UR4, SR_CTAID.X ;  /* 0x00000000000479c3 */ /* 0x000e220000002500 */
[----:B------:R-:W1:Y:S07]  /*0030*/  LDCU.64 UR6, c[0x0][0x398] ;  /* 0x00007300ff0677ac */ /* 0x000e6e0008000a00 */
[----:B------:R-:W0:Y:S02]  /*0040*/  LDC R0, c[0x0][0x360] ;  /* 0x0000d800ff007b82 */ /* 0x000e240000000800 */
[----:B0-----:R-:W-:-:S05]  /*0050*/  IMAD R0, R0, UR4, R9 ;  /* 0x0000000400007c24 */ /* 0x001fca000f8e0209 */
[----:B------:R-:W-:-:S05]  /*0060*/  SHF.R.U32.HI R3, RZ, 0x5, R0 ;  /* 0x00000005ff037819 */ /* 0x000fca0000011600 */
[----:B-1----:R-:W-:-:S04]  /*0070*/  IMAD.WIDE.U32 R12, R3, UR6, RZ ;  /* 0x00000006030c7c25 */ /* 0x002fc8000f8e00ff */
[----:B------:R-:W-:Y:S01]  /*0080*/  IMAD R18, R3, UR7, R13 ;  /* 0x0000000703127c24 */ /* 0x000fe2000f8e020d */
[----:B------:R-:W-:-:S04]  /*0090*/  IADD3 R7, P0, PT, R12, UR6, RZ ;  /* 0x000000060c077c10 */ /* 0x000fc8000ff1e0ff */
[----:B------:R-:W-:Y:S02]  /*00a0*/  IADD3.X R5, PT, PT, R18, UR7, RZ, P0, !PT ;  /* 0x0000000712057c10 */ /* 0x000fe400087fe4ff */
[----:B------:R-:W-:-:S04]  /*00b0*/  ISETP.GE.U32.AND P0, PT, R12, R7, PT ;  /* 0x000000070c00720c */ /* 0x000fc80003f06070 */
[----:B------:R-:W-:-:S13]  /*00c0*/  ISETP.GE.U32.AND.EX P0, PT, R18, R5, PT, P0 ;  /* 0x000000051200720c */ /* 0x000fda0003f06100 */
[----:B------:R-:W-:Y:S05]  /*00d0*/  @P0 EXIT ;  /* 0x000000000000094d */ /* 0x000fea0003800000 */
[----:B------:R-:W-:Y:S01]  /*00e0*/  IADD3 R0, P1, PT, R12, 0x20, RZ ;  /* 0x000000200c007810 */ /* 0x000fe20007f3e0ff */
[----:B------:R-:W0:Y:S01]  /*00f0*/  LDCU.64 UR6, c[0x0][0x358] ;  /* 0x00006b00ff0677ac */ /* 0x000e220008000a00 */
[----:B------:R-:W-:Y:S01]  /*0100*/  LOP3.LUT R19, RZ, R12, RZ, 0x33, !PT ;  /* 0x0000000cff137212 */ /* 0x000fe200078e33ff */
[----:B------:R-:W-:Y:S01]  /*0110*/  BSSY.RECONVERGENT B0, `(.L_x_207) ;  /* 0x0000053000007945 */ /* 0x000fe20003800200 */
[----:B------:R-:W-:Y:S01]  /*0120*/  ISETP.GT.U32.AND P0, PT, R7, R0, PT ;  /* 0x000000000700720c */ /* 0x000fe20003f04070 */
[----:B------:R-:W-:Y:S01]  /*0130*/  IMAD.X R2, RZ, RZ, R18, P1 ;  /* 0x000000ffff027224 */ /* 0x000fe200008e0612 */
[----:B------:R-:W-:Y:S01]  /*0140*/  LOP3.LUT R20, RZ, R18, RZ, 0x33, !PT ;  /* 0x00000012ff147212 */ /* 0x000fe200078e33ff */
[----:B------:R-:W1:Y:S03]  /*0150*/  LDCU.64 UR4, c[0x0][0x388] ;  /* 0x00007100ff0477ac */ /* 0x000e660008000a00 */
[----:B------:R-:W-:Y:S01]  /*0160*/  ISETP.GT.U32.AND.EX P0, PT, R5, R2, PT, P0 ;  /* 0x000000020500720c */ /* 0x000fe20003f04100 */
[----:B------:R-:W2:Y:S03]  /*0170*/  LDCU.64 UR10, c[0x0][0x390] ;  /* 0x00007200ff0a77ac */ /* 0x000ea60008000a00 */
[----:B------:R-:W-:-:S02]  /*0180*/  SEL R0, R7, R0, P0 ;  /* 0x0000000007007207 */ /* 0x000fc40000000000 */
[----:B------:R-:W-:Y:S01]  /*0190*/  SEL R3, R5, R2, P0 ;  /* 0x0000000205037207 */ /* 0x000fe20000000000 */
[----:B------:R-:W-:Y:S01]  /*01a0*/  IMAD.MOV.U32 R2, RZ, RZ, R12 ;  /* 0x000000ffff027224 */ /* 0x000fe200078e000c */
[----:B------:R-:W-:-:S04]  /*01b0*/  IADD3 R19, P2, PT, R19, R0, RZ ;  /* 0x0000000013137210 */ /* 0x000fc80007f5e0ff */
[----:B------:R-:W-:Y:S01]  /*01c0*/  LOP3.LUT R0, R19, 0x60, RZ, 0xc0, !PT ;  /* 0x0000006013007812 */ /* 0x000fe200078ec0ff */
[----:B------:R-:W-:Y:S01]  /*01d0*/  IMAD.X R20, R20, 0x1, R3, P2 ;  /* 0x0000000114147824 */ /* 0x000fe200010e0603 */
[----:B------:R-:W-:Y:S02]  /*01e0*/  LOP3.LUT R3, R9, 0x1f, RZ, 0xc0, !PT ;  /* 0x0000001f09037812 */ /* 0x000fe400078ec0ff */
[----:B------:R-:W-:Y:S01]  /*01f0*/  ISETP.NE.U32.AND P1, PT, R0, 0x60, PT ;  /* 0x000000600000780c */ /* 0x000fe20003f25070 */
[----:B------:R-:W-:-:S03]  /*0200*/  IMAD.MOV.U32 R0, RZ, RZ, R18 ;  /* 0x000000ffff007224 */ /* 0x000fc600078e0012 */
[----:B------:R-:W-:-:S13]  /*0210*/  ISETP.NE.AND.EX P0, PT, RZ, RZ, PT, P1 ;  /* 0x000000ffff00720c */ /* 0x000fda0003f05310 */
[----:B012---:R-:W-:Y:S05]  /*0220*/  @!P0 BRA `(.L_x_208) ;  /* 0x0000000400048947 */ /* 0x007fea0003800000 */
[----:B------:R-:W0:Y:S01]  /*0230*/  LDCU.64 UR8, c[0x0][0x380] ;  /* 0x00007000ff0877ac */ /* 0x000e220008000a00 */
[----:B------:R-:W-:Y:S01]  /*0240*/  SHF.R.U64 R21, R19, 0x5, R20 ;  /* 0x0000000513157819 */ /* 0x000fe20000001214 */
[----:B------:R-:W1:Y:S01]  /*0250*/  LDC.64 R14, c[0x0][0x388] ;  /* 0x0000e200ff0e7b82 */ /* 0x000e620000000a00 */
[----:B------:R-:W-:-:S03]  /*0260*/  IADD3 R23, P0, PT, R3, R12, RZ ;  /* 0x0000000c03177210 */ /* 0x000fc60007f1e0ff */
[----:B------:R-:W-:Y:S02]  /*0270*/  VIADD R21, R21, 0x1 ;  /* 0x0000000115157836 */ /* 0x000fe40000000000 */
[----:B------:R-:W-:Y:S02]  /*0280*/  IMAD.X R0, RZ, RZ, R18, P0 ;  /* 0x000000ffff007224 */ /* 0x000fe400000e0612 */
[C---:B------:R-:W-:Y:S01]  /*0290*/  IMAD.SHL.U32 R9, R21.reuse, 0x20, RZ ;  /* 0x0000002015097824 */ /* 0x040fe200078e00ff */
[----:B------:R-:W-:-:S04]  /*02a0*/  LOP3.LUT R21, R21, 0x3, RZ, 0xc0, !PT ;  /* 0x0000000315157812 */ /* 0x000fc800078ec0ff */
[----:B------:R-:W-:Y:S02]  /*02b0*/  LOP3.LUT R9, R9, 0x60, RZ, 0xc0, !PT ;  /* 0x0000006009097812 */ /* 0x000fe400078ec0ff */
[----:B------:R-:W-:Y:S02]  /*02c0*/  IADD3 R21, P2, PT, RZ, -R21, RZ ;  /* 0x80000015ff157210 */ /* 0x000fe40007f5e0ff */
[----:B0-----:R-:W-:Y:S02]  /*02d0*/  LEA R22, P0, R23, UR8, 0x3 ;  /* 0x0000000817167c11 */ /* 0x001fe4000f8018ff */
[----:B------:R-:W-:Y:S01]  /*02e0*/  IADD3 R2, P1, PT, R9, R12, RZ ;  /* 0x0000000c09027210 */ /* 0x000fe20007f3e0ff */
[----:B------:R-:W-:Y:S01]  /*02f0*/  IMAD.X R24, RZ, RZ, -0x1, P2 ;  /* 0xffffffffff187424 */ /* 0x000fe200010e06ff */
[----:B------:R-:W-:-:S03]  /*0300*/  LEA.HI.X R23, R23, UR9, R0, 0x3, P0 ;  /* 0x0000000917177c11 */ /* 0x000fc600080f1c00 */
[----:B------:R-:W-:-:S08]  /*0310*/  IMAD.X R0, RZ, RZ, R18, P1 ;  /* 0x000000ffff007224 */ /* 0x000fd000008e0612 */
.L_x_214:
[----:B0-----:R-:W-:Y:S01]  /*0320*/  IADD3 R9, P0, PT, R3, R12, RZ ;  /* 0x0000000c03097210 */ /* 0x001fe20007f1e0ff */
[----:B------:R-:W-:Y:S01]  /*0330*/  BSSY.RECONVERGENT B1, `(.L_x_209) ;  /* 0x000002b000017945 */ /* 0x000fe20003800200 */
[----:B------:R-:W-:Y:S02]  /*0340*/  IADD3 R21, P2, PT, R21, 0x1, RZ ;  /* 0x0000000115157810 */ /* 0x000fe40007f5e0ff */
[----:B-1----:R-:W-:Y:S01]  /*0350*/  ISETP.GE.U32.AND P1, PT, R9, R14, PT ;  /* 0x0000000e0900720c */ /* 0x002fe20003f26070 */
[----:B------:R-:W-:Y:S01]  /*0360*/  IMAD.X R4, RZ, RZ, R18, P0 ;  /* 0x000000ffff047224 */ /* 0x000fe200000e0612 */
[----:B------:R-:W-:Y:S01]  /*0370*/  ISETP.NE.U32.AND P0, PT, R21, RZ, PT ;  /* 0x000000ff1500720c */ /* 0x000fe20003f05070 */
[----:B------:R-:W-:-:S03]  /*0380*/  IMAD.X R24, RZ, RZ, R24, P2 ;  /* 0x000000ffff187224 */ /* 0x000fc600010e0618 */
[----:B------:R-:W-:Y:S02]  /*0390*/  ISETP.GE.U32.AND.EX P1, PT, R4, R15, PT, P1 ;  /* 0x0000000f0400720c */ /* 0x000fe40003f26110 */
[----:B------:R-:W-:-:S11]  /*03a0*/  ISETP.NE.AND.EX P0, PT, R24, RZ, PT, P0 ;  /* 0x000000ff1800720c */ /* 0x000fd60003f05300 */
[----:B------:R-:W-:Y:S05]  /*03b0*/  @P1 BRA `(.L_x_210) ;  /* 0x0000000000881947 */ /* 0x000fea0003800000 */
[----:B------:R-:W2:Y:S01]  /*03c0*/  LDG.E.64 R16, desc[UR6][R22.64] ;  /* 0x0000000616107981 */ /* 0x000ea2000c1e1b00 */
[----:B------:R-:W-:Y:S01]  /*03d0*/  BSSY.RECONVERGENT B2, `(.L_x_211) ;  /* 0x000001d000027945 */ /* 0x000fe20003800200 */
[----:B--2---:R-:W-:-:S04]  /*03e0*/  LOP3.LUT R4, R17, R15, RZ, 0xfc, !PT ;  /* 0x0000000f11047212 */ /* 0x004fc800078efcff */
[----:B------:R-:W-:-:S13]  /*03f0*/  ISETP.NE.U32.AND P1, PT, R4, RZ, PT ;  /* 0x000000ff0400720c */ /* 0x000fda0003f25070 */
[----:B------:R-:W-:Y:S05]  /*0400*/  @P1 BRA `(.L_x_212) ;  /* 0x00000000004c1947 */ /* 0x000fea0003800000 */
[----:B------:R-:W0:Y:S01]  /*0410*/  I2F.U32.RP R4, R14 ;  /* 0x0000000e00047306 */ /* 0x000e220000209000 */
[----:B------:R-:W-:-:S07]  /*0420*/  ISETP.NE.U32.AND P2, PT, R14, RZ, PT ;  /* 0x000000ff0e00720c */ /* 0x000fce0003f45070 */
[----:B0-----:R-:W0:Y:S02]  /*0430*/  MUFU.RCP R4, R4 ;  /* 0x0000000400047308 */ /* 0x001e240000001000 */
[----:B0-----:R-:W-:-:S06]  /*0440*/  VIADD R8, R4, 0xffffffe ;  /* 0x0ffffffe04087836 */ /* 0x001fcc0000000000 */
[----:B------:R0:W1:Y:S02]  /*0450*/  F2I.FTZ.U32.TRUNC.NTZ R9, R8 ;  /* 0x0000000800097305 */ /* 0x000064000021f000 */
[----:B0-----:R-:W-:Y:S02]  /*0460*/  IMAD.MOV.U32 R8, RZ, RZ, RZ ;  /* 0x000000ffff087224 */ /* 0x001fe400078e00ff */
[----:B-1----:R-:W-:-:S04]  /*0470*/  IMAD.MOV R11, RZ, RZ, -R9 ;  /* 0x000000ffff0b7224 */ /* 0x002fc800078e0a09 */
[----:B------:R-:W-:-:S04]  /*0480*/  IMAD R11, R11, R14, RZ ;  /* 0x0000000e0b0b7224 */ /* 0x000fc800078e02ff */
[----:B------:R-:W-:-:S04]  /*0490*/  IMAD.HI.U32 R9, R9, R11, R8 ;  /* 0x0000000b09097227 */ /* 0x000fc800078e0008 */
[----:B------:R-:W-:Y:S02]  /*04a0*/  IMAD.MOV.U32 R11, RZ, RZ, RZ ;  /* 0x000000ffff0b7224 */ /* 0x000fe400078e00ff */
[----:B------:R-:W-:-:S04]  /*04b0*/  IMAD.HI.U32 R9, R9, R16, RZ ;  /* 0x0000001009097227 */ /* 0x000fc800078e00ff */
[----:B------:R-:W-:-:S04]  /*04c0*/  IMAD.MOV R9, RZ, RZ, -R9 ;  /* 0x000000ffff097224 */ /* 0x000fc800078e0a09 */
[----:B------:R-:W-:-:S05]  /*04d0*/  IMAD R10, R14, R9, R16 ;  /* 0x000000090e0a7224 */ /* 0x000fca00078e0210 */
[----:B------:R-:W-:-:S13]  /*04e0*/  ISETP.GE.U32.AND P1, PT, R10, R14, PT ;  /* 0x0000000e0a00720c */ /* 0x000fda0003f26070 */
[----:B------:R-:W-:-:S05]  /*04f0*/  @P1 IMAD.IADD R10, R10, 0x1, -R14 ;  /* 0x000000010a0a1824 */ /* 0x000fca00078e0a0e */
[----:B------:R-:W-:-:S13]  /*0500*/  ISETP.GE.U32.AND P1, PT, R10, R14, PT ;  /* 0x0000000e0a00720c */ /* 0x000fda0003f26070 */
[----:B------:R-:W-:Y:S01]  /*0510*/  @P1 IMAD.IADD R10, R10, 0x1, -R14 ;  /* 0x000000010a0a1824 */ /* 0x000fe200078e0a0e */
[----:B------:R-:W-:Y:S01]  /*0520*/  @!P2 LOP3.LUT R10, RZ, R14, RZ, 0x33, !PT ;  /* 0x0000000eff0aa212 */ /* 0x000fe200078e33ff */
[----:B------:R-:W-:Y:S06]  /*0530*/  BRA `(.L_x_213) ;  /* 0x0000000000187947 */ /* 0x000fec0003800000 */
.L_x_212:
[----:B------:R-:W-:Y:S01]  /*0540*/  IMAD.MOV.U32 R6, RZ, RZ, R16 ;  /* 0x000000ffff067224 */ /* 0x000fe200078e0010 */
[----:B------:R-:W-:Y:S01]  /*0550*/  MOV R4, 0x580 ;  /* 0x0000058000047802 */ /* 0x000fe20000000f00 */
[----:B------:R-:W-:-:S07]  /*0560*/  IMAD.MOV.U32 R9, RZ, RZ, R17 ;  /* 0x000000ffff097224 */ /* 0x000fce00078e0011 */
[----:B------:R-:W-:Y:S05]  /*0570*/  CALL.REL.NOINC `($__internal_0_$__cuda_sm20_rem_u64) ;  /* 0x0000000800f47944 */ /* 0x000fea0003c00000 */
[----:B------:R-:W-:Y:S02]  /*0580*/  IMAD.MOV.U32 R10, RZ, RZ, R8 ;  /* 0x000000ffff0a7224 */ /* 0x000fe400078e0008 */
[----:B------:R-:W-:-:S07]  /*0590*/  IMAD.MOV.U32 R11, RZ, RZ, R9 ;  /* 0x000000ffff0b7224 */ /* 0x000fce00078e0009 */
.L_x_213:
[----:B------:R-:W-:Y:S05]  /*05a0*/  BSYNC.RECONVERGENT B2 ;  /* 0x0000000000027941 */ /* 0x000fea0003800200 */
.L_x_211:
[----:B------:R-:W-:-:S04]  /*05b0*/  LEA R8, P1, R10, UR10, 0x3 ;  /* 0x0000000a0a087c11 */ /* 0x000fc8000f8218ff */
[----:B------:R-:W-:-:S05]  /*05c0*/  LEA.HI.X R9, R10, UR11, R11, 0x3, P1 ;  /* 0x0000000b0a097c11 */ /* 0x000fca00088f1c0b */
[----:B------:R0:W-:Y:S04]  /*05d0*/  STG.E.64 desc[UR6][R8.64], R16 ;  /* 0x0000001008007986 */ /* 0x0001e8000c101b06 */
.L_x_210:
[----:B------:R-:W-:Y:S05]  /*05e0*/  BSYNC.RECONVERGENT B1 ;  /* 0x0000000000017941 */ /* 0x000fea0003800200 */
.L_x_209:
[----:B------:R-:W-:Y:S02]  /*05f0*/  IADD3 R12, P1, PT, R12, 0x20, RZ ;  /* 0x000000200c0c7810 */ /* 0x000fe40007f3e0ff */
[----:B------:R-:W-:-:S03]  /*0600*/  IADD3 R22, P2, PT, R22, 0x100, RZ ;  /* 0x0000010016167810 */ /* 0x000fc60007f5e0ff */
[----:B------:R-:W-:Y:S02]  /*0610*/  IMAD.X R18, RZ, RZ, R18, P1 ;  /* 0x000000ffff127224 */ /* 0x000fe400008e0612 */
[----:B------:R-:W-:Y:S01]  /*0620*/  IMAD.X R23, RZ, RZ, R23, P2 ;  /* 0x000000ffff177224 */ /* 0x000fe200010e0617 */
[----:B------:R-:W-:Y:S07]  /*0630*/  @P0 BRA `(.L_x_214) ;  /* 0xfffffffc00380947 */ /* 0x000fee000383ffff */
.L_x_208:
[----:B------:R-:W-:Y:S05]  /*0640*/  BSYNC.RECONVERGENT B0 ;  /* 0x0000000000007941 */ /* 0x000fea0003800200 */
.L_x_207:
[----:B------:R-:W-:-:S04]  /*0650*/  ISETP.GE.U32.AND P0, PT, R19, 0x60, PT ;  /* 0x000000601300780c */ /* 0x000fc80003f06070 */
[----:B------:R-:W-:-:S13]  /*0660*/  ISETP.GE.U32.AND.EX P0, PT, R20, RZ, PT, P0 ;  /* 0x000000ff1400720c */ /* 0x000fda0003f06100 */
[----:B------:R-:W-:Y:S05]  /*0670*/  @!P0 EXIT ;  /* 0x000000000000894d */ /* 0x000fea0003800000 */
[----:B------:R-:W1:Y:S01]  /*0680*/  LDCU.64 UR8, c[0x0][0x380] ;  /* 0x00007000ff0877ac */ /* 0x000e620008000a00 */
[----:B------:R-:W2:Y:S01]  /*0690*/  LDC.64 R14, c[0x0][0x388] ;  /* 0x0000e200ff0e7b82 */ /* 0x000ea20000000a00 */
[----:B------:R-:W-:Y:S01]  /*06a0*/  IADD3 R21, P0, PT, R3, R2, RZ ;  /* 0x0000000203157210 */ /* 0x000fe20007f1e0ff */
[----:B------:R-:W3:Y:S04]  /*06b0*/  LDCU.64 UR10, c[0x0][0x390] ;  /* 0x00007200ff0a77ac */ /* 0x000ee80008000a00 */
[----:B------:R-:W-:Y:S01]  /*06c0*/  IMAD.X R4, RZ, RZ, R0, P0 ;  /* 0x000000ffff047224 */ /* 0x000fe200000e0600 */
[----:B-1----:R-:W-:-:S04]  /*06d0*/  LEA R20, P1, R21, UR8, 0x3 ;  /* 0x0000000815147c11 */ /* 0x002fc8000f8218ff */
[----:B------:R-:W-:Y:S02]  /*06e0*/  IADD3 R20, P0, PT, R20, 0x200, RZ ;  /* 0x0000020014147810 */ /* 0x000fe40007f1e0ff */
[----:B------:R-:W-:-:S05]  /*06f0*/  LEA.HI.X R21, R21, UR9, R4, 0x3, P1 ;  /* 0x0000000915157c11 */ /* 0x000fca00088f1c04 */
[----:B---3--:R-:W-:-:S07]  /*0700*/  IMAD.X R21, RZ, RZ, R21, P0 ;  /* 0x000000ffff157224 */ /* 0x008fce00000e0615 */
.L_x_235:
[----:B------:R-:W-:Y:S01]  /*0710*/  IADD3 R19, P0, PT, R3, R2, RZ ;  /* 0x0000000203137210 */ /* 0x000fe20007f1e0ff */
[----:B------:R-:W-:Y:S01]  /*0720*/  BSSY.RECONVERGENT B0, `(.L_x_215) ;  /* 0x0000029000007945 */ /* 0x000fe20003800200 */
[----:B------:R-:W-:Y:S02]  /*0730*/  IADD3 R2, P2, PT, R2, 0x80, RZ ;  /* 0x0000008002027810 */ /* 0x000fe40007f5e0ff */
[----:B--2---:R-:W-:Y:S02]  /*0740*/  ISETP.GE.U32.AND P1, PT, R19, R14, PT ;  /* 0x0000000e1300720c */ /* 0x004fe40003f26070 */
[----:B------:R-:W-:Y:S01]  /*0750*/  IADD3.X R12, PT, PT, RZ, R0, RZ, P0, !PT ;  /* 0x00000000ff0c7210 */ /* 0x000fe200007fe4ff */
[----:B------:R-:W-:Y:S01]  /*0760*/  IMAD.X R0, RZ, RZ, R0, P2 ;  /* 0x000000ffff007224 */ /* 0x000fe200010e0600 */
[----:B------:R-:W-:Y:S02]  /*0770*/  ISETP.GE.U32.AND P0, PT, R2, R7, PT ;  /* 0x000000070200720c */ /* 0x000fe40003f06070 */
[----:B------:R-:W-:-:S02]  /*0780*/  ISETP.GE.U32.AND.EX P1, PT, R12, R15, PT, P1 ;  /* 0x0000000f0c00720c */ /* 0x000fc40003f26110 */
[----:B------:R-:W-:-:S11]  /*0790*/  ISETP.GE.U32.AND.EX P0, PT, R0, R5, PT, P0 ;  /* 0x000000050000720c */ /* 0x000fd60003f06100 */
[----:B01-3--:R-:W-:Y:S05]  /*07a0*/  @P1 BRA `(.L_x_216) ;  /* 0x0000000000801947 */ /* 0x00bfea0003800000 */
[----:B0-----:R-:W2:Y:S01]  /*07b0*/  LDG.E.64 R16, desc[UR6][R20.64+-0x200] ;  /* 0xfffe000614107981 */ /* 0x001ea2000c1e1b00 */
[----:B------:R-:W-:Y:S01]  /*07c0*/  BSSY.RECONVERGENT B1, `(.L_x_217) ;  /* 0x000001b000017945 */ /* 0x000fe20003800200 */
[----:B--2---:R-:W-:-:S04]  /*07d0*/  LOP3.LUT R4, R17, R15, RZ, 0xfc, !PT ;  /* 0x0000000f11047212 */ /* 0x004fc800078efcff */
[----:B------:R-:W-:-:S13]  /*07e0*/  ISETP.NE.U32.AND P1, PT, R4, RZ, PT ;  /* 0x000000ff0400720c */ /* 0x000fda0003f25070 */
[----:B------:R-:W-:Y:S05]  /*07f0*/  @P1 BRA `(.L_x_218) ;  /* 0x00000000004c1947 */ /* 0x000fea0003800000 */
[----:B------:R-:W0:Y:S01]  /*0800*/  I2F.U32.RP R6, R14 ;  /* 0x0000000e00067306 */ /* 0x000e220000209000 */
[----:B------:R-:W-:Y:S01]  /*0810*/  IMAD.MOV.U32 R8, RZ, RZ, RZ ;  /* 0x000000ffff087224 */ /* 0x000fe200078e00ff */
[----:B------:R-:W-:-:S06]  /*0820*/  ISETP.NE.U32.AND P2, PT, R14, RZ, PT ;  /* 0x000000ff0e00720c */ /* 0x000fcc0003f45070 */
[----:B0-----:R-:W0:Y:S02]  /*0830*/  MUFU.RCP R6, R6 ;  /* 0x0000000600067308 */ /* 0x001e240000001000 */
[----:B0-----:R-:W-:-:S06]  /*0840*/  VIADD R10, R6, 0xffffffe ;  /* 0x0ffffffe060a7836 */ /* 0x001fcc0000000000 */
[----:B------:R-:W0:Y:S02]  /*0850*/  F2I.FTZ.U32.TRUNC.NTZ R9, R10 ;  /* 0x0000000a00097305 */ /* 0x000e24000021f000 */
[----:B0-----:R-:W-:-:S04]  /*0860*/  IMAD.MOV R11, RZ, RZ, -R9 ;  /* 0x000000ffff0b7224 */ /* 0x001fc800078e0a09 */
[----:B------:R-:W-:-:S04]  /*0870*/  IMAD R11, R11, R14, RZ ;  /* 0x0000000e0b0b7224 */ /* 0x000fc800078e02ff */
[----:B------:R-:W-:-:S06]  /*0880*/  IMAD.HI.U32 R11, R9, R11, R8 ;  /* 0x0000000b090b7227 */ /* 0x000fcc00078e0008 */
[----:B------:R-:W-:-:S04]  /*0890*/  IMAD.HI.U32 R4, R11, R16, RZ ;  /* 0x000000100b047227 */ /* 0x000fc800078e00ff */
[----:B------:R-:W-:-:S04]  /*08a0*/  IMAD.MOV R9, RZ, RZ, -R4 ;  /* 0x000000ffff097224 */ /* 0x000fc800078e0a04 */
[----:B------:R-:W-:Y:S02]  /*08b0*/  IMAD R8, R14, R9, R16 ;  /* 0x000000090e087224 */ /* 0x000fe400078e0210 */
[----:B------:R-:W-:-:S03]  /*08c0*/  IMAD.MOV.U32 R9, RZ, RZ, RZ ;  /* 0x000000ffff097224 */ /* 0x000fc600078e00ff */
[----:B------:R-:W-:-:S13]  /*08d0*/  ISETP.GE.U32.AND P1, PT, R8, R14, PT ;  /* 0x0000000e0800720c */ /* 0x000fda0003f26070 */
[----:B------:R-:W-:-:S05]  /*08e0*/  @P1 IMAD.IADD R8, R8, 0x1, -R14 ;  /* 0x0000000108081824 */ /* 0x000fca00078e0a0e */
[----:B------:R-:W-:-:S13]  /*08f0*/  ISETP.GE.U32.AND P1, PT, R8, R14, PT ;  /* 0x0000000e0800720c */ /* 0x000fda0003f26070 */
[----:B------:R-:W-:Y:S01]  /*0900*/  @P1 IMAD.IADD R8, R8, 0x1, -R14 ;  /* 0x0000000108081824 */ /* 0x000fe200078e0a0e */
[----:B------:R-:W-:Y:S01]  /*0910*/  @!P2 LOP3.LUT R8, RZ, R14, RZ, 0x33, !PT ;  /* 0x0000000eff08a212 */ /* 0x000fe200078e33ff */
[----:B------:R-:W-:Y:S06]  /*0920*/  BRA `(.L_x_219) ;  /* 0x0000000000107947 */ /* 0x000fec0003800000 */
.L_x_218:
[----:B------:R-:W-:Y:S01]  /*0930*/  IMAD.MOV.U32 R6, RZ, RZ, R16 ;  /* 0x000000ffff067224 */ /* 0x000fe200078e0010 */
[----:B------:R-:W-:Y:S01]  /*0940*/  MOV R4, 0x970 ;  /* 0x0000097000047802 */ /* 0x000fe20000000f00 */
[----:B------:R-:W-:-:S07]  /*0950*/  IMAD.MOV.U32 R9, RZ, RZ, R17 ;  /* 0x000000ffff097224 */ /* 0x000fce00078e0011 */
[----:B------:R-:W-:Y:S05]  /*0960*/  CALL.REL.NOINC `($__internal_0_$__cuda_sm20_rem_u64) ;  /* 0x0000000400f87944 */ /* 0x000fea0003c00000 */
.L_x_219:
[----:B------:R-:W-:Y:S05]  /*0970*/  BSYNC.RECONVERGENT B1 ;  /* 0x0000000000017941 */ /* 0x000fea0003800200 */
.L_x_217:
[----:B------:R-:W-:-:S04]  /*0980*/  LEA R10, P1, R8, UR10, 0x3 ;  /* 0x0000000a080a7c11 */ /* 0x000fc8000f8218ff */
[----:B------:R-:W-:-:S05]  /*0990*/  LEA.HI.X R11, R8, UR11, R9, 0x3, P1 ;  /* 0x0000000b080b7c11 */ /* 0x000fca00088f1c09 */
[----:B------:R1:W-:Y:S04]  /*09a0*/  STG.E.64 desc[UR6][R10.64], R16 ;  /* 0x000000100a007986 */ /* 0x0003e8000c101b06 */
.L_x_216:
[----:B------:R-:W-:Y:S05]  /*09b0*/  BSYNC.RECONVERGENT B0 ;  /* 0x0000000000007941 */ /* 0x000fea0003800200 */
.L_x_215:
[----:B0-----:R-:W-:Y:S01]  /*09c0*/  IADD3 R9, P2, PT, R19, 0x20, RZ ;  /* 0x0000002013097810 */ /* 0x001fe20007f5e0ff */
[----:B------:R-:W-:Y:S03]  /*09d0*/  BSSY.RECONVERGENT B0, `(.L_x_220) ;  /* 0x0000025000007945 */ /* 0x000fe60003800200 */
[----:B------:R-:W-:Y:S01]  /*09e0*/  ISETP.GE.U32.AND P1, PT, R9, R14, PT ;  /* 0x0000000e0900720c */ /* 0x000fe20003f26070 */
[----:B------:R-:W-:-:S05]  /*09f0*/  IMAD.X R4, RZ, RZ, R12, P2 ;  /* 0x000000ffff047224 */ /* 0x000fca00010e060c */
[----:B------:R-:W-:-:S13]  /*0a00*/  ISETP.GE.U32.AND.EX P1, PT, R4, R15, PT, P1 ;  /* 0x0000000f0400720c */ /* 0x000fda0003f26110 */
[----:B------:R-:W-:Y:S05]  /*0a10*/  @P1 BRA `(.L_x_221) ;  /* 0x0000000000801947 */ /* 0x000fea0003800000 */
[----:B-1----:R-:W2:Y:S01]  /*0a20*/  LDG.E.64 R16, desc[UR6][R20.64+-0x100] ;  /* 0xffff000614107981 */ /* 0x002ea2000c1e1b00 */
        /* <DEDUP_REMOVED lines=23> */
.L_x_223:
[----:B------:R-:W-:Y:S01]  /*0ba0*/  MOV R6, R16 ;  /* 0x0000001000067202 */ /* 0x000fe20000000f00 */
[----:B------:R-:W-:Y:S01]  /*0bb0*/  IMAD.MOV.U32 R9, RZ, RZ, R17 ;  /* 0x000000ffff097224 */ /* 0x000fe200078e0011 */
[----:B------:R-:W-:-:S07]  /*0bc0*/  MOV R4, 0xbe0 ;  /* 0x00000be000047802 */ /* 0x000fce0000000f00 */
[----:B------:R-:W-:Y:S05]  /*0bd0*/  CALL.REL.NOINC `($__internal_0_$__cuda_sm20_rem_u64) ;  /* 0x00000004005c7944 */ /* 0x000fea0003c00000 */
.L_x_224:
[----:B------:R-:W-:Y:S05]  /*0be0*/  BSYNC.RECONVERGENT B1 ;  /* 0x0000000000017941 */ /* 0x000fea0003800200 */
.L_x_222:
[----:B------:R-:W-:-:S04]  /*0bf0*/  LEA R10, P1, R8, UR10, 0x3 ;  /* 0x0000000a080a7c11 */ /* 0x000fc8000f8218ff */
[----:B------:R-:W-:-:S05]  /*0c00*/  LEA.HI.X R11, R8, UR11, R9, 0x3, P1 ;  /* 0x0000000b080b7c11 */ /* 0x000fca00088f1c09 */
[----:B------:R0:W-:Y:S04]  /*0c10*/  STG.E.64 desc[UR6][R10.64], R16 ;  /* 0x000000100a007986 */ /* 0x0001e8000c101b06 */
.L_x_221:
[----:B------:R-:W-:Y:S05]  /*0c20*/  BSYNC.RECONVERGENT B0 ;  /* 0x0000000000007941 */ /* 0x000fea0003800200 */
.L_x_220:
[----:B------:R-:W-:Y:S01]  /*0c30*/  IADD3 R9, P2, PT, R19, 0x40, RZ ;  /* 0x0000004013097810 */ /* 0x000fe20007f5e0ff */
[----:B------:R-:W-:Y:S03]  /*0c40*/  BSSY.RECONVERGENT B0, `(.L_x_225) ;  /* 0x0000025000007945 */ /* 0x000fe60003800200 */
[----:B------:R-:W-:Y:S01]  /*0c50*/  ISETP.GE.U32.AND P1, PT, R9, R14, PT ;  /* 0x0000000e0900720c */ /* 0x000fe20003f26070 */
[----:B------:R-:W-:-:S05]  /*0c60*/  IMAD.X R4, RZ, RZ, R12, P2 ;  /* 0x000000ffff047224 */ /* 0x000fca00010e060c */
[----:B------:R-:W-:-:S13]  /*0c70*/  ISETP.GE.U32.AND.EX P1, PT, R4, R15, PT, P1 ;  /* 0x0000000f0400720c */ /* 0x000fda0003f26110 */
[----:B------:R-:W-:Y:S05]  /*0c80*/  @P1 BRA `(.L_x_226) ;  /* 0x0000000000801947 */ /* 0x000fea0003800000 */
[----:B01----:R-:W2:Y:S01]  /*0c90*/  LDG.E.64 R16, desc[UR6][R20.64] ;  /* 0x0000000614107981 */ /* 0x003ea2000c1e1b00 */
        /* <DEDUP_REMOVED lines=23> */
.L_x_228:
[----:B------:R-:W-:Y:S01]  /*0e10*/  IMAD.MOV.U32 R6, RZ, RZ, R16 ;  /* 0x000000ffff067224 */ /* 0x000fe200078e0010 */
[----:B------:R-:W-:Y:S01]  /*0e20*/  MOV R4, 0xe50 ;  /* 0x00000e5000047802 */ /* 0x000fe20000000f00 */
[----:B------:R-:W-:-:S07]  /*0e30*/  IMAD.MOV.U32 R9, RZ, RZ, R17 ;  /* 0x000000ffff097224 */ /* 0x000fce00078e0011 */
[----:B------:R-:W-:Y:S05]  /*0e40*/  CALL.REL.NOINC `($__internal_0_$__cuda_sm20_rem_u64) ;  /* 0x0000000000c07944 */ /* 0x000fea0003c00000 */
.L_x_229:
[----:B------:R-:W-:Y:S05]  /*0e50*/  BSYNC.RECONVERGENT B1 ;  /* 0x0000000000017941 */ /* 0x000fea0003800200 */
.L_x_227:
[----:B------:R-:W-:-:S04]  /*0e60*/  LEA R10, P1, R8, UR10, 0x3 ;  /* 0x0000000a080a7c11 */ /* 0x000fc8000f8218ff */
[----:B------:R-:W-:-:S05]  /*0e70*/  LEA.HI.X R11, R8, UR11, R9, 0x3, P1 ;  /* 0x0000000b080b7c11 */ /* 0x000fca00088f1c09 */
[----:B------:R2:W-:Y:S04]  /*0e80*/  STG.E.64 desc[UR6][R10.64], R16 ;  /* 0x000000100a007986 */ /* 0x0005e8000c101b06 */
.L_x_226:
[----:B------:R-:W-:Y:S05]  /*0e90*/  BSYNC.RECONVERGENT B0 ;  /* 0x0000000000007941 */ /* 0x000fea0003800200 */
.L_x_225:
[----:B------:R-:W-:Y:S01]  /*0ea0*/  IADD3 R19, P2, PT, R19, 0x60, RZ ;  /* 0x0000006013137810 */ /* 0x000fe20007f5e0ff */
[----:B------:R-:W-:Y:S03]  /*0eb0*/  BSSY.RECONVERGENT B0, `(.L_x_230) ;  /* 0x0000025000007945 */ /* 0x000fe60003800200 */
[----:B------:R-:W-:Y:S01]  /*0ec0*/  ISETP.GE.U32.AND P1, PT, R19, R14, PT ;  /* 0x0000000e1300720c */ /* 0x000fe20003f26070 */
[----:B------:R-:W-:-:S05]  /*0ed0*/  IMAD.X R12, RZ, RZ, R12, P2 ;  /* 0x000000ffff0c7224 */ /* 0x000fca00010e060c */
[----:B------:R-:W-:-:S13]  /*0ee0*/  ISETP.GE.U32.AND.EX P1, PT, R12, R15, PT, P1 ;  /* 0x0000000f0c00720c */ /* 0x000fda0003f26110 */
[----:B------:R-:W-:Y:S05]  /*0ef0*/  @P1 BRA `(.L_x_231) ;  /* 0x0000000000801947 */ /* 0x000fea0003800000 */
[----:B012---:R-:W2:Y:S01]  /*0f00*/  LDG.E.64 R16, desc[UR6][R20.64+0x100] ;  /* 0x0001000614107981 */ /* 0x007ea2000c1e1b00 */
        /* <DEDUP_REMOVED lines=20> */
[-C--:B------:R-:W-:Y:S02]  /*1050*/  @P1 IADD3 R8, PT, PT, R8, -R14.reuse, RZ ;  /* 0x8000000e08081210 */ /* 0x080fe40007ffe0ff */
[----:B------:R-:W-:Y:S01]  /*1060*/  @!P2 LOP3.LUT R8, RZ, R14, RZ, 0x33, !PT ;  /* 0x0000000eff08a212 */ /* 0x000fe200078e33ff */
[----:B------:R-:W-:Y:S06]  /*1070*/  BRA `(.L_x_234) ;  /* 0x0000000000107947 */ /* 0x000fec0003800000 */
.L_x_233:
[----:B------:R-:W-:Y:S01]  /*1080*/  IMAD.MOV.U32 R6, RZ, RZ, R16 ;  /* 0x000000ffff067224 */ /* 0x000fe200078e0010 */
[----:B------:R-:W-:Y:S01]  /*1090*/  MOV R4, 0x10c0 ;  /* 0x000010c000047802 */ /* 0x000fe20000000f00 */
[----:B------:R-:W-:-:S07]  /*10a0*/  IMAD.MOV.U32 R9, RZ, RZ, R17 ;  /* 0x000000ffff097224 */ /* 0x000fce00078e0011 */
[----:B------:R-:W-:Y:S05]  /*10b0*/  CALL.REL.NOINC `($__internal_0_$__cuda_sm20_rem_u64) ;  /* 0x0000000000247944 */ /* 0x000fea0003c00000 */
.L_x_234:
[----:B------:R-:W-:Y:S05]  /*10c0*/  BSYNC.RECONVERGENT B1 ;  /* 0x0000000000017941 */ /* 0x000fea0003800200 */
.L_x_232:
[----:B------:R-:W-:-:S04]  /*10d0*/  LEA R10, P1, R8, UR10, 0x3 ;  /* 0x0000000a080a7c11 */ /* 0x000fc8000f8218ff */
[----:B------:R-:W-:-:S05]  /*10e0*/  LEA.HI.X R11, R8, UR11, R9, 0x3, P1 ;  /* 0x0000000b080b7c11 */ /* 0x000fca00088f1c09 */
[----:B------:R3:W-:Y:S04]  /*10f0*/  STG.E.64 desc[UR6][R10.64], R16 ;  /* 0x000000100a007986 */ /* 0x0007e8000c101b06 */
.L_x_231:
[----:B------:R-:W-:Y:S05]  /*1100*/  BSYNC.RECONVERGENT B0 ;  /* 0x0000000000007941 */ /* 0x000fea0003800200 */
.L_x_230:
[----:B------:R-:W-:-:S05]  /*1110*/  IADD3 R20, P1, PT, R20, 0x400, RZ ;  /* 0x0000040014147810 */ /* 0x000fca0007f3e0ff */
[----:B------:R-:W-:Y:S01]  /*1120*/  IMAD.X R21, RZ, RZ, R21, P1 ;  /* 0x000000ffff157224 */ /* 0x000fe200008e0615 */
[----:B------:R-:W-:Y:S07]  /*1130*/  @!P0 BRA `(.L_x_235) ;  /* 0xfffffff400748947 */ /* 0x000fee000383ffff */
[----:B------:R-:W-:Y:S05]  /*1140*/  EXIT ;  /* 0x000000000000794d */ /* 0x000fea0003800000 */
        .weak           $__internal_0_$__cuda_sm20_rem_u64
        .type           $__internal_0_$__cuda_sm20_rem_u64,@function
        .size           $__internal_0_$__cuda_sm20_rem_u64,(.L_x_237 - $__internal_0_$__cuda_sm20_rem_u64)
$__internal_0_$__cuda_sm20_rem_u64:
[----:B------:R-:W0:Y:S08]  /*1150*/  I2F.U64.RP R11, UR4 ;  /* 0x00000004000b7d12 */ /* 0x000e300008309000 */
[----:B0-----:R-:W0:Y:S02]  /*1160*/  MUFU.RCP R28, R11 ;  /* 0x0000000b001c7308 */ /* 0x001e240000001000 */
[----:B0-----:R-:W-:-:S06]  /*1170*/  VIADD R28, R28, 0x1ffffffe ;  /* 0x1ffffffe1c1c7836 */ /* 0x001fcc0000000000 */
[----:B------:R-:W0:Y:S02]  /*1180*/  F2I.U64.TRUNC R28, R28 ;  /* 0x0000001c001c7311 */ /* 0x000e24000020d800 */
[----:B0-----:R-:W-:-:S04]  /*1190*/  IMAD.WIDE.U32 R26, R28, UR4, RZ ;  /* 0x000000041c1a7c25 */ /* 0x001fc8000f8e00ff */
[C---:B------:R-:W-:Y:S01]  /*11a0*/  IMAD R10, R28.reuse, UR5, R27 ;  /* 0x000000051c0a7c24 */ /* 0x040fe2000f8e021b */
[----:B------:R-:W-:Y:S01]  /*11b0*/  IADD3 R8, P1, PT, RZ, -R26, RZ ;  /* 0x8000001aff087210 */ /* 0x000fe20007f3e0ff */
[----:B------:R-:W-:Y:S02]  /*11c0*/  IMAD.MOV.U32 R27, RZ, RZ, R28 ;  /* 0x000000ffff1b7224 */ /* 0x000fe400078e001c */
[----:B------:R-:W-:Y:S02]  /*11d0*/  IMAD R10, R29, UR4, R10 ;  /* 0x000000041d0a7c24 */ /* 0x000fe4000f8e020a */
[----:B------:R-:W-:-:S04]  /*11e0*/  IMAD.HI.U32 R26, R28, R8, RZ ;  /* 0x000000081c1a7227 */ /* 0x000fc800078e00ff */
[----:B------:R-:W-:-:S04]  /*11f0*/  IMAD.X R10, RZ, RZ, ~R10, P1 ;  /* 0x000000ffff0a7224 */ /* 0x000fc800008e0e0a */
[----:B------:R-:W-:-:S04]  /*1200*/  IMAD.WIDE.U32 R26, P1, R28, R10, R26 ;  /* 0x0000000a1c1a7225 */ /* 0x000fc8000782001a */
[C---:B------:R-:W-:Y:S02]  /*1210*/  IMAD R11, R29.reuse, R10, RZ ;  /* 0x0000000a1d0b7224 */ /* 0x040fe400078e02ff */
[----:B------:R-:W-:-:S04]  /*1220*/  IMAD.HI.U32 R8, P2, R29, R8, R26 ;  /* 0x000000081d087227 */ /* 0x000fc8000784001a */
[----:B------:R-:W-:Y:S01]  /*1230*/  IMAD.HI.U32 R10, R29, R10, RZ ;  /* 0x0000000a1d0a7227 */ /* 0x000fe200078e00ff */
[----:B------:R-:W-:-:S03]  /*1240*/  IADD3 R27, P3, PT, R11, R8, RZ ;  /* 0x000000080b1b7210 */ /* 0x000fc60007f7e0ff */
[----:B------:R-:W-:Y:S02]  /*1250*/  IMAD.X R8, R10, 0x1, R29, P1 ;  /* 0x000000010a087824 */ /* 0x000fe400008e061d */
[----:B------:R-:W-:-:S03]  /*1260*/  IMAD.WIDE.U32 R10, R27, UR4, RZ ;  /* 0x000000041b0a7c25 */ /* 0x000fc6000f8e00ff */
[----:B------:R-:W-:Y:S01]  /*1270*/  IADD3.X R8, PT, PT, RZ, RZ, R8, P3, P2 ;  /* 0x000000ffff087210 */ /* 0x000fe20001fe4408 */
[----:B------:R-:W-:Y:S01]  /*1280*/  IMAD R11, R27, UR5, R11 ;  /* 0x000000051b0b7c24 */ /* 0x000fe2000f8e020b */
[----:B------:R-:W-:-:S03]  /*1290*/  IADD3 R13, P1, PT, RZ, -R10, RZ ;  /* 0x8000000aff0d7210 */ /* 0x000fc60007f3e0ff */
[----:B------:R-:W-:Y:S02]  /*12a0*/  IMAD R11, R8, UR4, R11 ;  /* 0x00000004080b7c24 */ /* 0x000fe4000f8e020b */
[----:B------:R-:W-:-:S04]  /*12b0*/  IMAD.HI.U32 R26, R27, R13, RZ ;  /* 0x0000000d1b1a7227 */ /* 0x000fc800078e00ff */
[----:B------:R-:W-:-:S04]  /*12c0*/  IMAD.X R11, RZ, RZ, ~R11, P1 ;  /* 0x000000ffff0b7224 */ /* 0x000fc800008e0e0b */
[----:B------:R-:W-:-:S04]  /*12d0*/  IMAD.WIDE.U32 R26, P1, R27, R11, R26 ;  /* 0x0000000b1b1a7225 */ /* 0x000fc8000782001a */
[----:B------:R-:W-:-:S04]  /*12e0*/  IMAD.HI.U32 R10, P2, R8, R13, R26 ;  /* 0x0000000d080a7227 */ /* 0x000fc8000784001a */
[CC--:B------:R-:W-:Y:S02]  /*12f0*/  IMAD R13, R8.reuse, R11.reuse, RZ ;  /* 0x0000000b080d7224 */ /* 0x0c0fe400078e02ff */
[----:B------:R-:W-:-:S03]  /*1300*/  IMAD.HI.U32 R11, R8, R11, RZ ;  /* 0x0000000b080b7227 */ /* 0x000fc600078e00ff */
[----:B------:R-:W-:Y:S01]  /*1310*/  IADD3 R10, P3, PT, R13, R10, RZ ;  /* 0x0000000a0d0a7210 */ /* 0x000fe20007f7e0ff */
[----:B------:R-:W-:Y:S02]  /*1320*/  IMAD.X R8, R11, 0x1, R8, P1 ;  /* 0x000000010b087824 */ /* 0x000fe400008e0608 */
[----:B------:R-:W-:Y:S02]  /*1330*/  IMAD.MOV.U32 R27, RZ, RZ, RZ ;  /* 0x000000ffff1b7224 */ /* 0x000fe400078e00ff */
[----:B------:R-:W-:Y:S01]  /*1340*/  IMAD.HI.U32 R26, R10, R6, RZ ;  /* 0x000000060a1a7227 */ /* 0x000fe200078e00ff */
[----:B------:R-:W-:-:S03]  /*1350*/  IADD3.X R8, PT, PT, RZ, RZ, R8, P3, P2 ;  /* 0x000000ffff087210 */ /* 0x000fc60001fe4408 */
[----:B------:R-:W-:-:S04]  /*1360*/  IMAD.WIDE.U32 R26, R10, R9, R26 ;  /* 0x000000090a1a7225 */ /* 0x000fc800078e001a */
[C---:B------:R-:W-:Y:S02]  /*1370*/  IMAD R10, R8.reuse, R9, RZ ;  /* 0x00000009080a7224 */ /* 0x040fe400078e02ff */
[----:B------:R-:W-:-:S04]  /*1380*/  IMAD.HI.U32 R11, P1, R8, R6, R26 ;  /* 0x00000006080b7227 */ /* 0x000fc8000782001a */
[----:B------:R-:W-:Y:S01]  /*1390*/  IMAD.HI.U32 R8, R8, R9, RZ ;  /* 0x0000000908087227 */ /* 0x000fe200078e00ff */
[----:B------:R-:W-:-:S03]  /*13a0*/  IADD3 R10, P2, PT, R10, R11, RZ ;  /* 0x0000000b0a0a7210 */ /* 0x000fc60007f5e0ff */
[----:B------:R-:W-:Y:S02]  /*13b0*/  IMAD.X R8, RZ, RZ, R8, P1 ;  /* 0x000000ffff087224 */ /* 0x000fe400008e0608 */
[----:B------:R-:W-:-:S04]  /*13c0*/  IMAD.WIDE.U32 R26, R10, UR4, RZ ;  /* 0x000000040a1a7c25 */ /* 0x000fc8000f8e00ff */
[----:B------:R-:W-:Y:S01]  /*13d0*/  IMAD.X R8, RZ, RZ, R8, P2 ;  /* 0x000000ffff087224 */ /* 0x000fe200010e0608 */
[----:B------:R-:W-:Y:S01]  /*13e0*/  IADD3 R6, P2, PT, -R26, R6, RZ ;  /* 0x000000061a067210 */ /* 0x000fe20007f5e1ff */
[----:B------:R-:W-:Y:S02]  /*13f0*/  IMAD R11, R10, UR5, R27 ;  /* 0x000000050a0b7c24 */ /* 0x000fe4000f8e021b */
[----:B------:R-:W-:Y:S01]  /*1400*/  IMAD.MOV.U32 R10, RZ, RZ, R4 ;  /* 0x000000ffff0a7224 */ /* 0x000fe200078e0004 */
[----:B------:R-:W-:Y:S01]  /*1410*/  ISETP.GE.U32.AND P1, PT, R6, UR4, PT ;  /* 0x0000000406007c0c */ /* 0x000fe2000bf26070 */
[----:B------:R-:W-:-:S04]  /*1420*/  IMAD R8, R8, UR4, R11 ;  /* 0x0000000408087c24 */ /* 0x000fc8000f8e020b */
[----:B------:R-:W-:Y:S01]  /*1430*/  IMAD.X R8, R9, 0x1, ~R8, P2 ;  /* 0x0000000109087824 */ /* 0x000fe200010e0e08 */
[----:B------:R-:W-:-:S04]  /*1440*/  IADD3 R11, P2, PT, R6, -UR4, RZ ;  /* 0x80000004060b7c10 */ /* 0x000fc8000ff5e0ff */
[C---:B------:R-:W-:Y:S02]  /*1450*/  ISETP.GE.U32.AND.EX P1, PT, R8.reuse, UR5, PT, P1 ;  /* 0x0000000508007c0c */ /* 0x040fe4000bf26110 */
[----:B------:R-:W-:Y:S02]  /*1460*/  IADD3.X R9, PT, PT, R8, ~UR5, RZ, P2, !PT ;  /* 0x8000000508097c10 */ /* 0x000fe400097fe4ff */
[----:B------:R-:W-:Y:S02]  /*1470*/  SEL R11, R11, R6, P1 ;  /* 0x000000060b0b7207 */ /* 0x000fe40000800000 */
[----:B------:R-:W-:Y:S02]  /*1480*/  SEL R9, R9, R8, P1 ;  /* 0x0000000809097207 */ /* 0x000fe40000800000 */
[C---:B------:R-:W-:Y:S02]  /*1490*/  ISETP.GE.U32.AND P1, PT, R11.reuse, UR4, PT ;  /* 0x000000040b007c0c */ /* 0x040fe4000bf26070 */
[----:B------:R-:W-:-:S02]  /*14a0*/  IADD3 R8, P3, PT, R11, -UR4, RZ ;  /* 0x800000040b087c10 */ /* 0x000fc4000ff7e0ff */
[C---:B------:R-:W-:Y:S02]  /*14b0*/  ISETP.GE.U32.AND.EX P1, PT, R9.reuse, UR5, PT, P1 ;  /* 0x0000000509007c0c */ /* 0x040fe4000bf26110 */
[----:B------:R-:W-:Y:S02]  /*14c0*/  ISETP.NE.U32.AND P2, PT, RZ, UR4, PT ;  /* 0x00000004ff007c0c */ /* 0x000fe4000bf45070 */
[----:B------:R-:W-:Y:S02]  /*14d0*/  IADD3.X R6, PT, PT, R9, ~UR5, RZ, P3, !PT ;  /* 0x8000000509067c10 */ /* 0x000fe40009ffe4ff */
[----:B------:R-:W-:Y:S01]  /*14e0*/  SEL R8, R8, R11, P1 ;  /* 0x0000000b08087207 */ /* 0x000fe20000800000 */
[----:B------:R-:W-:Y:S01]  /*14f0*/  IMAD.MOV.U32 R11, RZ, RZ, 0x0 ;  /* 0x00000000ff0b7424 */ /* 0x000fe200078e00ff */
[----:B------:R-:W-:Y:S02]  /*1500*/  ISETP.NE.AND.EX P2, PT, RZ, UR5, PT, P2 ;  /* 0x00000005ff007c0c */ /* 0x000fe4000bf45320 */
[----:B------:R-:W-:-:S02]  /*1510*/  SEL R6, R6, R9, P1 ;  /* 0x0000000906067207 */ /* 0x000fc40000800000 */
[----:B------:R-:W-:Y:S02]  /*1520*/  SEL R8, R8, 0xffffffff, P2 ;  /* 0xffffffff08087807 */ /* 0x000fe40001000000 */
[----:B------:R-:W-:Y:S01]  /*1530*/  SEL R9, R6, 0xffffffff, P2 ;  /* 0xffffffff06097807 */ /* 0x000fe20001000000 */
[----:B------:R-:W-:Y:S06]  /*1540*/  RET.REL.NODEC R10 `(_Z4tranPymS_m) ;  /* 0xffffffe80aac7950 */ /* 0x000fec0003c3ffff */
.L_x_236:
        /* <DEDUP_REMOVED lines=11> */
.L_x_237:


//--------------------- .nv.shared._ZN3cub18CUB_300001_SM_10006detail10radix_sort29DeviceRadixSortOnesweepKernelINS1_5radix10policy_hubIyNS0_8NullTypeEyE10Policy1000ELNS0_9SortOrderE0EyS6_yiiNS1_21identity_decomposer_tEEEvPT5_SC_PT3_PKSD_PT1_PKSH_PT2_PKSL_T4_iiT6_ --------------------------
	.section	.nv.shared._ZN3cub18CUB_300001_SM_10006detail10radix_sort29DeviceRadixSortOnesweepKernelINS1_5radix10policy_hubIyNS0_8NullTypeEyE10Policy1000ELNS0_9SortOrderE0EyS6_yiiNS1_21identity_decomposer_tEEEvPT5_SC_PT3_PKSD_PT1_PKSH_PT2_PKSL_T4_iiT6_,"aw",@nobits
	.sectionflags	@""
	.align	16
.nv.shared._ZN3cub18CUB_300001_SM_10006detail10radix_sort29DeviceRadixSortOnesweepKernelINS1_5radix10policy_hubIyNS0_8NullTypeEyE10Policy1000ELNS0_9SortOrderE0EyS6_yiiNS1_21identity_decomposer_tEEEvPT5_SC_PT3_PKSD_PT1_PKSH_PT2_PKSL_T4_iiT6_:
	.zero		49152


//--------------------- .nv.shared.reserved.0     --------------------------
	.section	.nv.shared.reserved.0,"aw",@nobits
	.weak		__nv_reservedSMEM_offset_0_alias
	.size		__nv_reservedSMEM_offset_0_alias, 0, 64
	.other		__nv_reservedSMEM_offset_0_alias,@"STO_CUDA_RESERVED_SHARED STV_DEFAULT"
__nv_reservedSMEM_offset_0_alias:
	.zero		0
	.zero		64


//--------------------- .nv.global                --------------------------
	.section	.nv.global,"aw",@nobits
.nv.global:
	.type		_ZN34_INTERNAL_1af510d4_4_k_cu_b9311e806thrust24THRUST_300001_SM_1000_NS12placeholders2_8E,@object
	.size		_ZN34_INTERNAL_1af510d4_4_k_cu_b9311e806thrust24THRUST_300001_SM_1000_NS12placeholders2_8E,(_ZN34_INTERNAL_1af510d4_4_k_cu_b9311e804cuda3std3__436_GLOBAL__N__1af510d4_4_k_cu_b9311e806ignoreE - _ZN34_INTERNAL_1af510d4_4_k_cu_b9311e806thrust24THRUST_300001_SM_1000_NS12placeholders2_8E)
_ZN34_INTERNAL_1af510d4_4_k_cu_b9311e806thrust24THRUST_300001_SM_1000_NS12placeholders2_8E:
	.zero		1
	.type		_ZN34_INTERNAL_1af510d4_4_k_cu_b9311e804cuda3std3__436_GLOBAL__N__1af510d4_4_k_cu_b9311e806ignoreE,@object
	.size		_ZN34_INTERNAL_1af510d4_4_k_cu_b9311e804cuda3std3__436_GLOBAL__N__1af510d4_4_k_cu_b9311e806ignoreE,(_ZN34_INTERNAL_1af510d4_4_k_cu_b9311e804cuda3std6ranges3__45__cpo4dataE - _ZN34_INTERNAL_1af510d4_4_k_cu_b9311e804cuda3std3__436_GLOBAL__N__1af510d4_4_k_cu_b9311e806ignoreE)
_ZN34_INTERNAL_1af510d4_4_k_cu_b9311e804cuda3std3__436_GLOBAL__N__1af510d4_4_k_cu_b9311e806ignoreE:
	.zero		1
	.type		_ZN34_INTERNAL_1af510d4_4_k_cu_b9311e804cuda3std6ranges3__45__cpo4dataE,@object
	.size		_ZN34_INTERNAL_1af510d4_4_k_cu_b9311e804cuda3std6ranges3__45__cpo4dataE,(_ZN34_INTERNAL_1af510d4_4_k_cu_b9311e806thrust24THRUST_300001_SM_1000_NS6system3cpp3parE - _ZN34_INTERNAL_1af510d4_4_k_cu_b9311e804cuda3std6ranges3__45__cpo4dataE)
_ZN34_INTERNAL_1af510d4_4_k_cu_b9311e804cuda3std6ranges3__45__cpo4dataE:
	.zero		1
	.type		_ZN34_INTERNAL_1af510d4_4_k_cu_b9311e806thrust24THRUST_300001_SM_1000_NS6system3cpp3parE,@object
	.size		_ZN34_INTERNAL_1af510d4_4_k_cu_b9311e806thrust24THRUST_300001_SM_1000_NS6system3cpp3parE,(_ZN34_INTERNAL_1af510d4_4_k_cu_b9311e804cuda3std3__45__cpo5beginE - _ZN34_INTERNAL_1af510d4_4_k_cu_b9311e806thrust24THRUST_300001_SM_1000_NS6system3cpp3parE)
_ZN34_INTERNAL_1af510d4_4_k_cu_b9311e806thrust24THRUST_300001_SM_1000_NS6system3cpp3parE:
	.zero		1
	.type		_ZN34_INTERNAL_1af510d4_4_k_cu_b9311e804cuda3std3__45__cpo5beginE,@object
	.size		_ZN34_INTERNAL_1af510d4_4_k_cu_b9311e804cuda3std3__45__cpo5beginE,(_ZN34_INTERNAL_1af510d4_4_k_cu_b9311e804cuda3std6ranges3__45__cpo5beginE - _ZN34_INTERNAL_1af510d4_4_k_cu_b9311e804cuda3std3__45__cpo5beginE)
_ZN34_INTERNAL_1af510d4_4_k_cu_b9311e804cuda3std3__45__cpo5beginE:
	.zero		1
	.type		_ZN34_INTERNAL_1af510d4_4_k_cu_b9311e804cuda3std6ranges3__45__cpo5beginE,@object
	.size		_ZN34_INTERNAL_1af510d4_4_k_cu_b9311e804cuda3std6ranges3__45__cpo5beginE,(_ZN34_INTERNAL_1af510d4_4_k_cu_b9311e806thrust24THRUST_300001_SM_1000_NS6deviceE - _ZN34_INTERNAL_1af510d4_4_k_cu_b9311e804cuda3std6ranges3__45__cpo5beginE)
_ZN34_INTERNAL_1af510d4_4_k_cu_b9311e804cuda3std6ranges3__45__cpo5beginE:
	.zero		1
	.type		_ZN34_INTERNAL_1af510d4_4_k_cu_b9311e806thrust24THRUST_300001_SM_1000_NS6deviceE,@object
	.size		_ZN34_INTERNAL_1af510d4_4_k_cu_b9311e806thrust24THRUST_300001_SM_1000_NS6deviceE,(_ZN34_INTERNAL_1af510d4_4_k_cu_b9311e804cuda3std3__47nulloptE - _ZN34_INTERNAL_1af510d4_4_k_cu_b9311e806thrust24THRUST_300001_SM_1000_NS6deviceE)
_ZN34_INTERNAL_1af510d4_4_k_cu_b9311e806thrust24THRUST_300001_SM_1000_NS6deviceE:
	.zero		1
	.type		_ZN34_INTERNAL_1af510d4_4_k_cu_b9311e804cuda3std3__47nulloptE,@object
	.size		_ZN34_INTERNAL_1af510d4_4_k_cu_b9311e804cuda3std3__47nulloptE,(_ZN34_INTERNAL_1af510d4_4_k_cu_b9311e804cuda3std6ranges3__45__cpo8distanceE - _ZN34_INTERNAL_1af510d4_4_k_cu_b9311e804cuda3std3__47nulloptE)
_ZN34_INTERNAL_1af510d4_4_k_cu_b9311e804cuda3std3__47nulloptE:
	.zero		1
	.type		_ZN34_INTERNAL_1af510d4_4_k_cu_b9311e804cuda3std6ranges3__45__cpo8distanceE,@object
	.size		_ZN34_INTERNAL_1af510d4_4_k_cu_b9311e804cuda3std6ranges3__45__cpo8distanceE,(_ZN34_INTERNAL_1af510d4_4_k_cu_b9311e806thrust24THRUST_300001_SM_1000_NS12placeholders2_4E - _ZN34_INTERNAL_1af510d4_4_k_cu_b9311e804cuda3std6ranges3__45__cpo8distanceE)
_ZN34_INTERNAL_1af510d4_4_k_cu_b9311e804cuda3std6ranges3__45__cpo8distanceE:
	.zero		1
	.type		_ZN34_INTERNAL_1af510d4_4_k_cu_b9311e806thrust24THRUST_300001_SM_1000_NS12placeholders2_4E,@object
	.size		_ZN34_INTERNAL_1af510d4_4_k_cu_b9311e806thrust24THRUST_300001_SM_1000_NS12placeholders2_4E,(_ZN34_INTERNAL_1af510d4_4_k_cu_b9311e804cuda3std3__45__cpo6rbeginE - _ZN34_INTERNAL_1af510d4_4_k_cu_b9311e806thrust24THRUST_300001_SM_1000_NS12placeholders2_4E)
_ZN34_INTERNAL_1af510d4_4_k_cu_b9311e806thrust24THRUST_300001_SM_1000_NS12placeholders2_4E:
	.zero		1
	.type		_ZN34_INTERNAL_1af510d4_4_k_cu_b9311e804cuda3std3__45__cpo6rbeginE,@object
	.size		_ZN34_INTERNAL_1af510d4_4_k_cu_b9311e804cuda3std3__45__cpo6rbeginE,(_ZN34_INTERNAL_1af510d4_4_k_cu_b9311e804cuda3std6ranges3__45__cpo7advanceE - _ZN34_INTERNAL_1af510d4_4_k_cu_b9311e804cuda3std3__45__cpo6rbeginE)
_ZN34_INTERNAL_1af510d4_4_k_cu_b9311e804cuda3std3__45__cpo6rbeginE:
	.zero		1
	.type		_ZN34_INTERNAL_1af510d4_4_k_cu_b9311e804cuda3std6ranges3__45__cpo7advanceE,@object
	.size		_ZN34_INTERNAL_1af510d4_4_k_cu_b9311e804cuda3std6ranges3__45__cpo7advanceE,(_ZN34_INTERNAL_1af510d4_4_k_cu_b9311e806thrust24THRUST_300001_SM_1000_NS12placeholders3_10E - _ZN34_INTERNAL_1af510d4_4_k_cu_b9311e804cuda3std6ranges3__45__cpo7advanceE)
_ZN34_INTERNAL_1af510d4_4_k_cu_b9311e804cuda3std6ranges3__45__cpo7advanceE:
	.zero		1
	.type		_ZN34_INTERNAL_1af510d4_4_k_cu_b9311e806thrust24THRUST_300001_SM_1000_NS12placeholders3_10E,@object
	.size		_ZN34_INTERNAL_1af510d4_4_k_cu_b9311e806thrust24THRUST_300001_SM_1000_NS12placeholders3_10E,(_ZN34_INTERNAL_1af510d4_4_k_cu_b9311e804cuda3std3__48in_placeE - _ZN34_INTERNAL_1af510d4_4_k_cu_b9311e806thrust24THRUST_300001_SM_1000_NS12placeholders3_10E)
_ZN34_INTERNAL_1af510d4_4_k_cu_b9311e806thrust24THRUST_300001_SM_1000_NS12placeholders3_10E:
	.zero		1
	.type		_ZN34_INTERNAL_1af510d4_4_k_cu_b9311e804cuda3std3__48in_placeE,@object
	.size		_ZN34_INTERNAL_1af510d4_4_k_cu_b9311e804cuda3std3__48in_placeE,(_ZN34_INTERNAL_1af510d4_4_k_cu_b9311e804cuda3std6ranges3__45__cpo4sizeE - _ZN34_INTERNAL_1af510d4_4_k_cu_b9311e804cuda3std3__48in_placeE)
_ZN34_INTERNAL_1af510d4_4_k_cu_b9311e804cuda3std3__48in_placeE:
	.zero		1
	.type		_ZN34_INTERNAL_1af510d4_4_k_cu_b9311e804cuda3std6ranges3__45__cpo4sizeE,@object
	.size		_ZN34_INTERNAL_1af510d4_4_k_cu_b9311e804cuda3std6ranges3__45__cpo4sizeE,(_ZN34_INTERNAL_1af510d4_4_k_cu_b9311e806thrust24THRUST_300001_SM_1000_NS12placeholders2_2E - _ZN34_INTERNAL_1af510d4_4_k_cu_b9311e804cuda3std6ranges3__45__cpo4sizeE)
_ZN34_INTERNAL_1af510d4_4_k_cu_b9311e804cuda3std6ranges3__45__cpo4sizeE:
	.zero		1
	.type		_ZN34_INTERNAL_1af510d4_4_k_cu_b9311e806thrust24THRUST_300001_SM_1000_NS12placeholders2_2E,@object
	.size		_ZN34_INTERNAL_1af510d4_4_k_cu_b9311e806thrust24THRUST_300001_SM_1000_NS12placeholders2_2E,(_ZN34_INTERNAL_1af510d4_4_k_cu_b9311e804cuda3std3__45__cpo6cbeginE - _ZN34_INTERNAL_1af510d4_4_k_cu_b9311e806thrust24THRUST_300001_SM_1000_NS12placeholders2_2E)
_ZN34_INTERNAL_1af510d4_4_k_cu_b9311e806thrust24THRUST_300001_SM_1000_NS12placeholders2_2E:
	.zero		1
	.type		_ZN34_INTERNAL_1af510d4_4_k_cu_b9311e804cuda3std3__45__cpo6cbeginE,@object
	.size		_ZN34_INTERNAL_1af510d4_4_k_cu_b9311e804cuda3std3__45__cpo6cbeginE,(_ZN34_INTERNAL_1af510d4_4_k_cu_b9311e804cuda3std6ranges3__45__cpo6cbeginE - _ZN34_INTERNAL_1af510d4_4_k_cu_b9311e804cuda3std3__45__cpo6cbeginE)
_ZN34_INTERNAL_1af510d4_4_k_cu_b9311e804cuda3std3__45__cpo6cbeginE:
	.zero		1
	.type		_ZN34_INTERNAL_1af510d4_4_k_cu_b9311e804cuda3std6ranges3__45__cpo6cbeginE,@object
	.size		_ZN34_INTERNAL_1af510d4_4_k_cu_b9311e804cuda3std6ranges3__45__cpo6cbeginE,(_ZN34_INTERNAL_1af510d4_4_k_cu_b9311e806thrust24THRUST_300001_SM_1000_NS12placeholders2_6E - _ZN34_INTERNAL_1af510d4_4_k_cu_b9311e804cuda3std6ranges3__45__cpo6cbeginE)
_ZN34_INTERNAL_1af510d4_4_k_cu_b9311e804cuda3std6ranges3__45__cpo6cbeginE:
	.zero		1
	.type		_ZN34_INTERNAL_1af510d4_4_k_cu_b9311e806thrust24THRUST_300001_SM_1000_NS12placeholders2_6E,@object
	.size		_ZN34_INTERNAL_1af510d4_4_k_cu_b9311e806thrust24THRUST_300001_SM_1000_NS12placeholders2_6E,(_ZN34_INTERNAL_1af510d4_4_k_cu_b9311e804cuda3std3__45__cpo7crbeginE - _ZN34_INTERNAL_1af510d4_4_k_cu_b9311e806thrust24THRUST_300001_SM_1000_NS12placeholders2_6E)
_ZN34_INTERNAL_1af510d4_4_k_cu_b9311e806thrust24THRUST_300001_SM_1000_NS12placeholders2_6E:
	.zero		1
	.type		_ZN34_INTERNAL_1af510d4_4_k_cu_b9311e804cuda3std3__45__cpo7crbeginE,@object
	.size		_ZN34_INTERNAL_1af510d4_4_k_cu_b9311e804cuda3std3__45__cpo7crbeginE,(_ZN34_INTERNAL_1af510d4_4_k_cu_b9311e804cuda3std6ranges3__45__cpo4nextE - _ZN34_INTERNAL_1af510d4_4_k_cu_b9311e804cuda3std3__45__cpo7crbeginE)
_ZN34_INTERNAL_1af510d4_4_k_cu_b9311e804cuda3std3__45__cpo7crbeginE:
	.zero		1
	.type		_ZN34_INTERNAL_1af510d4_4_k_cu_b9311e804cuda3std6ranges3__45__cpo4nextE,@object
	.size		_ZN34_INTERNAL_1af510d4_4_k_cu_b9311e804cuda3std6ranges3__45__cpo4nextE,(_ZN34_INTERNAL_1af510d4_4_k_cu_b9311e804cuda3std6ranges3__45__cpo4swapE - _ZN34_INTERNAL_1af510d4_4_k_cu_b9311e804cuda3std6ranges3__45__cpo4nextE)
_ZN34_INTERNAL_1af510d4_4_k_cu_b9311e804cuda3std6ranges3__45__cpo4nextE:
	.zero		1
	.type		_ZN34_INTERNAL_1af510d4_4_k_cu_b9311e804cuda3std6ranges3__45__cpo4swapE,@object
	.size		_ZN34_INTERNAL_1af510d4_4_k_cu_b9311e804cuda3std6ranges3__45__cpo4swapE,(_ZN34_INTERNAL_1af510d4_4_k_cu_b9311e806thrust24THRUST_300001_SM_1000_NS8cuda_cub10par_nosyncE - _ZN34_INTERNAL_1af510d4_4_k_cu_b9311e804cuda3std6ranges3__45__cpo4swapE)
_ZN34_INTERNAL_1af510d4_4_k_cu_b9311e804cuda3std6ranges3__45__cpo4swapE:
	.zero		1
	.type		_ZN34_INTERNAL_1af510d4_4_k_cu_b9311e806thrust24THRUST_300001_SM_1000_NS8cuda_cub10par_nosyncE,@object
	.size		_ZN34_INTERNAL_1af510d4_4_k_cu_b9311e806thrust24THRUST_300001_SM_1000_NS8cuda_cub10par_nosyncE,(_ZN34_INTERNAL_1af510d4_4_k_cu_b9311e806thrust24THRUST_300001_SM_1000_NS3seqE - _ZN34_INTERNAL_1af510d4_4_k_cu_b9311e806thrust24THRUST_300001_SM_1000_NS8cuda_cub10par_nosyncE)
_ZN34_INTERNAL_1af510d4_4_k_cu_b9311e806thrust24THRUST_300001_SM_1000_NS8cuda_cub10par_nosyncE:
	.zero		1
	.type		_ZN34_INTERNAL_1af510d4_4_k_cu_b9311e806thrust24THRUST_300001_SM_1000_NS3seqE,@object
	.size		_ZN34_INTERNAL_1af510d4_4_k_cu_b9311e806thrust24THRUST_300001_SM_1000_NS3seqE,(_ZN34_INTERNAL_1af510d4_4_k_cu_b9311e804cuda3std3__420unreachable_sentinelE - _ZN34_INTERNAL_1af510d4_4_k_cu_b9311e806thrust24THRUST_300001_SM_1000_NS3seqE)
_ZN34_INTERNAL_1af510d4_4_k_cu_b9311e806thrust24THRUST_300001_SM_1000_NS3seqE:
	.zero		1
	.type		_ZN34_INTERNAL_1af510d4_4_k_cu_b9311e804cuda3std3__420unreachable_sentinelE,@object
	.size		_ZN34_INTERNAL_1af510d4_4_k_cu_b9311e804cuda3std3__420unreachable_sentinelE,(_ZN34_INTERNAL_1af510d4_4_k_cu_b9311e804cuda3std6ranges3__45__cpo5ssizeE - _ZN34_INTERNAL_1af510d4_4_k_cu_b9311e804cuda3std3__420unreachable_sentinelE)
_ZN34_INTERNAL_1af510d4_4_k_cu_b9311e804cuda3std3__420unreachable_sentinelE:
	.zero		1
	.type		_ZN34_INTERNAL_1af510d4_4_k_cu_b9311e804cuda3std6ranges3__45__cpo5ssizeE,@object
	.size		_ZN34_INTERNAL_1af510d4_4_k_cu_b9311e804cuda3std6ranges3__45__cpo5ssizeE,(_ZN34_INTERNAL_1af510d4_4_k_cu_b9311e806thrust24THRUST_300001_SM_1000_NS12placeholders2_3E - _ZN34_INTERNAL_1af510d4_4_k_cu_b9311e804cuda3std6ranges3__45__cpo5ssizeE)
_ZN34_INTERNAL_1af510d4_4_k_cu_b9311e804cuda3std6ranges3__45__cpo5ssizeE:
	.zero		1
	.type		_ZN34_INTERNAL_1af510d4_4_k_cu_b9311e806thrust24THRUST_300001_SM_1000_NS12placeholders2_3E,@object
	.size		_ZN34_INTERNAL_1af510d4_4_k_cu_b9311e806thrust24THRUST_300001_SM_1000_NS12placeholders2_3E,(_ZN34_INTERNAL_1af510d4_4_k_cu_b9311e804cuda3std3__45__cpo4cendE - _ZN34_INTERNAL_1af510d4_4_k_cu_b9311e806thrust24THRUST_300001_SM_1000_NS12placeholders2_3E)
_ZN34_INTERNAL_1af510d4_4_k_cu_b9311e806thrust24THRUST_300001_SM_1000_NS12placeholders2_3E:
	.zero		1
	.type		_ZN34_INTERNAL_1af510d4_4_k_cu_b9311e804cuda3std3__45__cpo4cendE,@object
	.size		_ZN34_INTERNAL_1af510d4_4_k_cu_b9311e804cuda3std3__45__cpo4cendE,(_ZN34_INTERNAL_1af510d4_4_k_cu_b9311e804cuda3std6ranges3__45__cpo4cendE - _ZN34_INTERNAL_1af510d4_4_k_cu_b9311e804cuda3std3__45__cpo4cendE)
_ZN34_INTERNAL_1af510d4_4_k_cu_b9311e804cuda3std3__45__cpo4cendE:
	.zero		1
	.type		_ZN34_INTERNAL_1af510d4_4_k_cu_b9311e804cuda3std6ranges3__45__cpo4cendE,@object
	.size		_ZN34_INTERNAL_1af510d4_4_k_cu_b9311e804cuda3std6ranges3__45__cpo4cendE,(_ZN34_INTERNAL_1af510d4_4_k_cu_b9311e806thrust24THRUST_300001_SM_1000_NS12placeholders2_7E - _ZN34_INTERNAL_1af510d4_4_k_cu_b9311e804cuda3std6ranges3__45__cpo4cendE)
_ZN34_INTERNAL_1af510d4_4_k_cu_b9311e804cuda3std6ranges3__45__cpo4cendE:
	.zero		1
	.type		_ZN34_INTERNAL_1af510d4_4_k_cu_b9311e806thrust24THRUST_300001_SM_1000_NS12placeholders2_7E,@object
	.size		_ZN34_INTERNAL_1af510d4_4_k_cu_b9311e806thrust24THRUST_300001_SM_1000_NS12placeholders2_7E,(_ZN34_INTERNAL_1af510d4_4_k_cu_b9311e804cuda3std3__45__cpo5crendE - _ZN34_INTERNAL_1af510d4_4_k_cu_b9311e806thrust24THRUST_300001_SM_1000_NS12placeholders2_7E)
_ZN34_INTERNAL_1af510d4_4_k_cu_b9311e806thrust24THRUST_300001_SM_1000_NS12placeholders2_7E:
	.zero		1
	.type		_ZN34_INTERNAL_1af510d4_4_k_cu_b9311e804cuda3std3__45__cpo5crendE,@object
	.size		_ZN34_INTERNAL_1af510d4_4_k_cu_b9311e804cuda3std3__45__cpo5crendE,(_ZN34_INTERNAL_1af510d4_4_k_cu_b9311e804cuda3std6ranges3__45__cpo4prevE - _ZN34_INTERNAL_1af510d4_4_k_cu_b9311e804cuda3std3__45__cpo5crendE)
_ZN34_INTERNAL_1af510d4_4_k_cu_b9311e804cuda3std3__45__cpo5crendE:
	.zero		1
	.type		_ZN34_INTERNAL_1af510d4_4_k_cu_b9311e804cuda3std6ranges3__45__cpo4prevE,@object
	.size		_ZN34_INTERNAL_1af510d4_4_k_cu_b9311e804cuda3std6ranges3__45__cpo4prevE,(_ZN34_INTERNAL_1af510d4_4_k_cu_b9311e804cuda3std6ranges3__45__cpo9iter_moveE - _ZN34_INTERNAL_1af510d4_4_k_cu_b9311e804cuda3std6ranges3__45__cpo4prevE)
_ZN34_INTERNAL_1af510d4_4_k_cu_b9311e804cuda3std6ranges3__45__cpo4prevE:
	.zero		1
	.type		_ZN34_INTERNAL_1af510d4_4_k_cu_b9311e804cuda3std6ranges3__45__cpo9iter_moveE,@object
	.size		_ZN34_INTERNAL_1af510d4_4_k_cu_b9311e804cuda3std6ranges3__45__cpo9iter_moveE,(_ZN34_INTERNAL_1af510d4_4_k_cu_b9311e806thrust24THRUST_300001_SM_1000_NS6system6detail10sequential3seqE - _ZN34_INTERNAL_1af510d4_4_k_cu_b9311e804cuda3std6ranges3__45__cpo9iter_moveE)
_ZN34_INTERNAL_1af510d4_4_k_cu_b9311e804cuda3std6ranges3__45__cpo9iter_moveE:
	.zero		1
	.type		_ZN34_INTERNAL_1af510d4_4_k_cu_b9311e806thrust24THRUST_300001_SM_1000_NS6system6detail10sequential3seqE,@object
	.size		_ZN34_INTERNAL_1af510d4_4_k_cu_b9311e806thrust24THRUST_300001_SM_1000_NS6system6detail10sequential3seqE,(_ZN34_INTERNAL_1af510d4_4_k_cu_b9311e806thrust24THRUST_300001_SM_1000_NS12placeholders2_9E - _ZN34_INTERNAL_1af510d4_4_k_cu_b9311e806thrust24THRUST_300001_SM_1000_NS6system6detail10sequential3seqE)
_ZN34_INTERNAL_1af510d4_4_k_cu_b9311e806thrust24THRUST_300001_SM_1000_NS6system6detail10sequential3seqE:
	.zero		1
	.type		_ZN34_INTERNAL_1af510d4_4_k_cu_b9311e806thrust24THRUST_300001_SM_1000_NS12placeholders2_9E,@object
	.size		_ZN34_INTERNAL_1af510d4_4_k_cu_b9311e806thrust24THRUST_300001_SM_1000_NS12placeholders2_9E,(_ZN34_INTERNAL_1af510d4_4_k_cu_b9311e804cuda3std3__419piecewise_constructE - _ZN34_INTERNAL_1af510d4_4_k_cu_b9311e806thrust24THRUST_300001_SM_1000_NS12placeholders2_9E)
_ZN34_INTERNAL_1af510d4_4_k_cu_b9311e806thrust24THRUST_300001_SM_1000_NS12placeholders2_9E:
	.zero		1
	.type		_ZN34_INTERNAL_1af510d4_4_k_cu_b9311e804cuda3std3__419piecewise_constructE,@object
	.size		_ZN34_INTERNAL_1af510d4_4_k_cu_b9311e804cuda3std3__419piecewise_constructE,(_ZN34_INTERNAL_1af510d4_4_k_cu_b9311e804cuda3std6ranges3__45__cpo5cdataE - _ZN34_INTERNAL_1af510d4_4_k_cu_b9311e804cuda3std3__419piecewise_constructE)
_ZN34_INTERNAL_1af510d4_4_k_cu_b9311e804cuda3std3__419piecewise_constructE:
	.zero		1
	.type		_ZN34_INTERNAL_1af510d4_4_k_cu_b9311e804cuda3std6ranges3__45__cpo5cdataE,@object
	.size		_ZN34_INTERNAL_1af510d4_4_k_cu_b9311e804cuda3std6ranges3__45__cpo5cdataE,(_ZN34_INTERNAL_1af510d4_4_k_cu_b9311e806thrust24THRUST_300001_SM_1000_NS12placeholders2_1E - _ZN34_INTERNAL_1af510d4_4_k_cu_b9311e804cuda3std6ranges3__45__cpo5cdataE)
_ZN34_INTERNAL_1af510d4_4_k_cu_b9311e804cuda3std6ranges3__45__cpo5cdataE:
	.zero		1
	.type		_ZN34_INTERNAL_1af510d4_4_k_cu_b9311e806thrust24THRUST_300001_SM_1000_NS12placeholders2_1E,@object
	.size		_ZN34_INTERNAL_1af510d4_4_k_cu_b9311e806thrust24THRUST_300001_SM_1000_NS12placeholders2_1E,(_ZN34_INTERNAL_1af510d4_4_k_cu_b9311e804cuda3std3__45__cpo3endE - _ZN34_INTERNAL_1af510d4_4_k_cu_b9311e806thrust24THRUST_300001_SM_1000_NS12placeholders2_1E)
_ZN34_INTERNAL_1af510d4_4_k_cu_b9311e806thrust24THRUST_300001_SM_1000_NS12placeholders2_1E:
	.zero		1
	.type		_ZN34_INTERNAL_1af510d4_4_k_cu_b9311e804cuda3std3__45__cpo3endE,@object
	.size		_ZN34_INTERNAL_1af510d4_4_k_cu_b9311e804cuda3std3__45__cpo3endE,(_ZN34_INTERNAL_1af510d4_4_k_cu_b9311e804cuda3std6ranges3__45__cpo3endE - _ZN34_INTERNAL_1af510d4_4_k_cu_b9311e804cuda3std3__45__cpo3endE)
_ZN34_INTERNAL_1af510d4_4_k_cu_b9311e804cuda3std3__45__cpo3endE:
	.zero		1
	.type		_ZN34_INTERNAL_1af510d4_4_k_cu_b9311e804cuda3std6ranges3__45__cpo3endE,@object
	.size		_ZN34_INTERNAL_1af510d4_4_k_cu_b9311e804cuda3std6ranges3__45__cpo3endE,(_ZN34_INTERNAL_1af510d4_4_k_cu_b9311e806thrust24THRUST_300001_SM_1000_NS12placeholders2_5E - _ZN34_INTERNAL_1af510d4_4_k_cu_b9311e804cuda3std6ranges3__45__cpo3endE)
_ZN34_INTERNAL_1af510d4_4_k_cu_b9311e804cuda3std6ranges3__45__cpo3endE:
	.zero		1
	.type		_ZN34_INTERNAL_1af510d4_4_k_cu_b9311e806thrust24THRUST_300001_SM_1000_NS12placeholders2_5E,@object
	.size		_ZN34_INTERNAL_1af510d4_4_k_cu_b9311e806thrust24THRUST_300001_SM_1000_NS12placeholders2_5E,(_ZN34_INTERNAL_1af510d4_4_k_cu_b9311e804cuda3std3__45__cpo4rendE - _ZN34_INTERNAL_1af510d4_4_k_cu_b9311e806thrust24THRUST_300001_SM_1000_NS12placeholders2_5E)
_ZN34_INTERNAL_1af510d4_4_k_cu_b9311e806thrust24THRUST_300001_SM_1000_NS12placeholders2_5E:
	.zero		1
	.type		_ZN34_INTERNAL_1af510d4_4_k_cu_b9311e804cuda3std3__45__cpo4rendE,@object
	.size		_ZN34_INTERNAL_1af510d4_4_k_cu_b9311e804cuda3std3__45__cpo4rendE,(_ZN34_INTERNAL_1af510d4_4_k_cu_b9311e804cuda3std6ranges3__45__cpo9iter_swapE - _ZN34_INTERNAL_1af510d4_4_k_cu_b9311e804cuda3std3__45__cpo4rendE)
_ZN34_INTERNAL_1af510d4_4_k_cu_b9311e804cuda3std3__45__cpo4rendE:
	.zero		1
	.type		_ZN34_INTERNAL_1af510d4_4_k_cu_b9311e804cuda3std6ranges3__45__cpo9iter_swapE,@object
	.size		_ZN34_INTERNAL_1af510d4_4_k_cu_b9311e804cuda3std6ranges3__45__cpo9iter_swapE,(_ZN34_INTERNAL_1af510d4_4_k_cu_b9311e804cuda3std3__48unexpectE - _ZN34_INTERNAL_1af510d4_4_k_cu_b9311e804cuda3std6ranges3__45__cpo9iter_swapE)
_ZN34_INTERNAL_1af510d4_4_k_cu_b9311e804cuda3std6ranges3__45__cpo9iter_swapE:
	.zero		1
	.type		_ZN34_INTERNAL_1af510d4_4_k_cu_b9311e804cuda3std3__48unexpectE,@object
	.size		_ZN34_INTERNAL_1af510d4_4_k_cu_b9311e804cuda3std3__48unexpectE,(_ZN34_INTERNAL_1af510d4_4_k_cu_b9311e806thrust24THRUST_300001_SM_1000_NS8cuda_cub3parE - _ZN34_INTERNAL_1af510d4_4_k_cu_b9311e804cuda3std3__48unexpectE)
_ZN34_INTERNAL_1af510d4_4_k_cu_b9311e804cuda3std3__48unexpectE:
	.zero		1
	.type		_ZN34_INTERNAL_1af510d4_4_k_cu_b9311e806thrust24THRUST_300001_SM_1000_NS8cuda_cub3parE,@object
	.size		_ZN34_INTERNAL_1af510d4_4_k_cu_b9311e806thrust24THRUST_300001_SM_1000_NS8cuda_cub3parE,(.L_29 - _ZN34_INTERNAL_1af510d4_4_k_cu_b9311e806thrust24THRUST_300001_SM_1000_NS8cuda_cub3parE)
_ZN34_INTERNAL_1af510d4_4_k_cu_b9311e806thrust24THRUST_300001_SM_1000_NS8cuda_cub3parE:
	.zero		1
.L_29:


//--------------------- .nv.shared._ZN3cub18CUB_300001_SM_10006detail10radix_sort33DeviceRadixSortExclusiveSumKernelINS1_5radix10policy_hubIyNS0_8NullTypeEyE10Policy1000EyEEvPT0_ --------------------------
	.section	.nv.shared._ZN3cub18CUB_300001_SM_10006detail10radix_sort33DeviceRadixSortExclusiveSumKernelINS1_5radix10policy_hubIyNS0_8NullTypeEyE10Policy1000EyEEvPT0_,"aw",@nobits
	.sectionflags	@""
	.align	16
.nv.shared._ZN3cub18CUB_300001_SM_10006detail10radix_sort33DeviceRadixSortExclusiveSumKernelINS1_5radix10policy_hubIyNS0_8NullTypeEyE10Policy1000EyEEvPT0_:
	.zero		3360


//--------------------- .nv.shared._ZN3cub18CUB_300001_SM_10006detail10radix_sort30DeviceRadixSortHistogramKernelINS1_5radix10policy_hubIyNS0_8NullTypeEyE10Policy1000ELNS0_9SortOrderE0EyyNS1_21identity_decomposer_tEEEvPT2_PKT1_SB_iiT3_ --------------------------
	.section	.nv.shared._ZN3cub18CUB_300001_SM_10006detail10radix_sort30DeviceRadixSortHistogramKernelINS1_5radix10policy_hubIyNS0_8NullTypeEyE10Policy1000ELNS0_9SortOrderE0EyyNS1_21identity_decomposer_tEEEvPT2_PKT1_SB_iiT3_,"aw",@nobits
	.sectionflags	@""
	.align	4
.nv.shared._ZN3cub18CUB_300001_SM_10006detail10radix_sort30DeviceRadixSortHistogramKernelINS1_5radix10policy_hubIyNS0_8NullTypeEyE10Policy1000ELNS0_9SortOrderE0EyyNS1_21identity_decomposer_tEEEvPT2_PKT1_SB_iiT3_:
	.zero		9216


//--------------------- .nv.shared._ZN3cub18CUB_300001_SM_10006detail10radix_sort31DeviceRadixSortSingleTileKernelINS1_5radix10policy_hubIyNS0_8NullTypeEyE10Policy1000ELNS0_9SortOrderE0EyS6_yNS1_21identity_decomposer_tEEEvPKT1_PSB_PKT2_PSF_T3_iiT4_ --------------------------
	.section	.nv.shared._ZN3cub18CUB_300001_SM_10006detail10radix_sort31DeviceRadixSortSingleTileKernelINS1_5radix10policy_hubIyNS0_8NullTypeEyE10Policy1000ELNS0_9SortOrderE0EyS6_yNS1_21identity_decomposer_tEEEvPKT1_PSB_PKT2_PSF_T3_iiT4_,"aw",@nobits
	.sectionflags	@""
	.align	16
.nv.shared._ZN3cub18CUB_300001_SM_10006detail10radix_sort31DeviceRadixSortSingleTileKernelINS1_5radix10policy_hubIyNS0_8NullTypeEyE10Policy1000ELNS0_9SortOrderE0EyS6_yNS1_21identity_decomposer_tEEEvPKT1_PSB_PKT2_PSF_T3_iiT4_:
	.zero		34880


//--------------------- .nv.constant0._ZN3cub18CUB_300001_SM_10006detail10radix_sort29DeviceRadixSortOnesweepKernelINS1_5radix10policy_hubIyNS0_8NullTypeEyE10Policy1000ELNS0_9SortOrderE0EyS6_yiiNS1_21identity_decomposer_tEEEvPT5_SC_PT3_PKSD_PT1_PKSH_PT2_PKSL_T4_iiT6_ --------------------------
	.section	.nv.constant0._ZN3cub18CUB_300001_SM_10006detail10radix_sort29DeviceRadixSortOnesweepKernelINS1_5radix10policy_hubIyNS0_8NullTypeEyE10Policy1000ELNS0_9SortOrderE0EyS6_yiiNS1_21identity_decomposer_tEEEvPT5_SC_PT3_PKSD_PT1_PKSH_PT2_PKSL_T4_iiT6_,"a",@progbits
	.sectionflags	@""
	.align	4
.nv.constant0._ZN3cub18CUB_300001_SM_10006detail10radix_sort29DeviceRadixSortOnesweepKernelINS1_5radix10policy_hubIyNS0_8NullTypeEyE10Policy1000ELNS0_9SortOrderE0EyS6_yiiNS1_21identity_decomposer_tEEEvPT5_SC_PT3_PKSD_PT1_PKSH_PT2_PKSL_T4_iiT6_:
	.zero		973


//--------------------- .nv.constant0._ZN3cub18CUB_300001_SM_10006detail10radix_sort33DeviceRadixSortExclusiveSumKernelINS1_5radix10policy_hubIyNS0_8NullTypeEyE10Policy1000EyEEvPT0_ --------------------------
	.section	.nv.constant0._ZN3cub18CUB_300001_SM_10006detail10radix_sort33DeviceRadixSortExclusiveSumKernelINS1_5radix10policy_hubIyNS0_8NullTypeEyE10Policy1000EyEEvPT0_,"a",@progbits
	.sectionflags	@""
	.align	4
.nv.constant0._ZN3cub18CUB_300001_SM_10006detail10radix_sort33DeviceRadixSortExclusiveSumKernelINS1_5radix10policy_hubIyNS0_8NullTypeEyE10Policy1000EyEEvPT0_:
	.zero		904


//--------------------- .nv.constant0._ZN3cub18CUB_300001_SM_10006detail10radix_sort30DeviceRadixSortHistogramKernelINS1_5radix10policy_hubIyNS0_8NullTypeEyE10Policy1000ELNS0_9SortOrderE0EyyNS1_21identity_decomposer_tEEEvPT2_PKT1_SB_iiT3_ --------------------------
	.section	.nv.constant0._ZN3cub18CUB_300001_SM_10006detail10radix_sort30DeviceRadixSortHistogramKernelINS1_5radix10policy_hubIyNS0_8NullTypeEyE10Policy1000ELNS0_9SortOrderE0EyyNS1_21identity_decomposer_tEEEvPT2_PKT1_SB_iiT3_,"a",@progbits
	.sectionflags	@""
	.align	4
.nv.constant0._ZN3cub18CUB_300001_SM_10006detail10radix_sort30DeviceRadixSortHistogramKernelINS1_5radix10policy_hubIyNS0_8NullTypeEyE10Policy1000ELNS0_9SortOrderE0EyyNS1_21identity_decomposer_tEEEvPT2_PKT1_SB_iiT3_:
	.zero		929


//--------------------- .nv.constant0._ZN3cub18CUB_300001_SM_10006detail10radix_sort31DeviceRadixSortSingleTileKernelINS1_5radix10policy_hubIyNS0_8NullTypeEyE10Policy1000ELNS0_9SortOrderE0EyS6_yNS1_21identity_decomposer_tEEEvPKT1_PSB_PKT2_PSF_T3_iiT4_ --------------------------
	.section	.nv.constant0._ZN3cub18CUB_300001_SM_10006detail10radix_sort31DeviceRadixSortSingleTileKernelINS1_5radix10policy_hubIyNS0_8NullTypeEyE10Policy1000ELNS0_9SortOrderE0EyS6_yNS1_21identity_decomposer_tEEEvPKT1_PSB_PKT2_PSF_T3_iiT4_,"a",@progbits
	.sectionflags	@""
	.align	4
.nv.constant0._ZN3cub18CUB_300001_SM_10006detail10radix_sort31DeviceRadixSortSingleTileKernelINS1_5radix10policy_hubIyNS0_8NullTypeEyE10Policy1000ELNS0_9SortOrderE0EyS6_yNS1_21identity_decomposer_tEEEvPKT1_PSB_PKT2_PSF_T3_iiT4_:
	.zero		945


//--------------------- .nv.constant0._ZN3cub18CUB_300001_SM_10006detail11EmptyKernelIvEEvv --------------------------
	.section	.nv.constant0._ZN3cub18CUB_300001_SM_10006detail11EmptyKernelIvEEvv,"a",@progbits
	.sectionflags	@""
	.align	4
.nv.constant0._ZN3cub18CUB_300001_SM_10006detail11EmptyKernelIvEEvv:
	.zero		896


//--------------------- .nv.constant0._Z4tranPymS_m --------------------------
	.section	.nv.constant0._Z4tranPymS_m,"a",@progbits
	.sectionflags	@""
	.align	4
.nv.constant0._Z4tranPymS_m:
	.zero		928


//--------------------- SYMBOLS --------------------------

	.type		.nv.reservedSmem.offset0,@object
	.size		.nv.reservedSmem.offset0,0x4
	.type		.nv.reservedSmem.cap,@object
	.size		.nv.reservedSmem.cap,0x4
